def matmul_kernel(
    a_ptr,
    b_ptr,
    c_ptr,
    M,
    N,
    K,
    stride_am,
    stride_ak,
    stride_bk,
    stride_bn,
    stride_cm,
    stride_cn,
    BLOCK_M: tl.constexpr,
    BLOCK_N: tl.constexpr,
    BLOCK_K: tl.constexpr,
    GROUP_M: tl.constexpr,
):
    pid = tl.program_id(axis=0)
    num_pid_m = tl.cdiv(M, BLOCK_M)
    num_pid_n = tl.cdiv(N, BLOCK_N)
    num_pid_in_group = GROUP_M * num_pid_n
    group_id = pid // num_pid_in_group
    first_pid_m = group_id * GROUP_M
    group_size_m = min(num_pid_m - first_pid_m, GROUP_M)
    pid_m = first_pid_m + ((pid % num_pid_in_group) % group_size_m)
    pid_n = (pid % num_pid_in_group) // group_size_m

    offs_am = (pid_m * BLOCK_M + tl.arange(0, BLOCK_M)) % M
    offs_bn = (pid_n * BLOCK_N + tl.arange(0, BLOCK_N)) % N
    offs_k = tl.arange(0, BLOCK_K)
    a_ptrs = a_ptr + offs_am[:, None] * stride_am + offs_k[None, :] * stride_ak
    b_ptrs = b_ptr + offs_k[:, None] * stride_bk + offs_bn[None, :] * stride_bn

    acc = tl.zeros((BLOCK_M, BLOCK_N), dtype=tl.float32)
    for kk in range(0, tl.cdiv(K, BLOCK_K)):
        a = tl.load(a_ptrs, mask=offs_k[None, :] < K - kk * BLOCK_K, other=0.0)
        b = tl.load(b_ptrs, mask=offs_k[:, None] < K - kk * BLOCK_K, other=0.0)
        acc = tl.dot(a, b, acc)
        a_ptrs += BLOCK_K * stride_ak
        b_ptrs += BLOCK_K * stride_bk

    c = acc.to(c_ptr.dtype.element_ty)
    offs_cm = pid_m * BLOCK_M + tl.arange(0, BLOCK_M)
    offs_cn = pid_n * BLOCK_N + tl.arange(0, BLOCK_N)
    c_ptrs = c_ptr + offs_cm[:, None] * stride_cm + offs_cn[None, :] * stride_cn
    mask = (offs_cm[:, None] < M) & (offs_cn[None, :] < N)
    tl.store(c_ptrs, c, mask=mask)

# config = {"BLOCK_K": 128, "BLOCK_M": 16, "BLOCK_N": 256, "GROUP_M": 8, "arch": "sm_100", "dtype": "bf16", "num_ctas": 1, "num_stages": 2, "num_warps": 4}
# arch = sm_100


// ===== COMPILED SASS (sm_100a) =====

	.target	sm_100a

	.elftype	@"ET_EXEC"


//--------------------- .note.nv.tkinfo           --------------------------
	.section	.note.nv.tkinfo,"",@"SHT_NOTE"
	.sectionflags	@"SHF_NOTE_NV_TKINFO"
	.tkinfo
        /*0018*/ 	.word	0x00000081
        /*0030*/ 	.string	""
        /*0030*/ 	.string	"ptxas-blackwell"
        /*0030*/ 	.string	"Cuda compilation tools, release 12.9, V12.9.86"
        /*0030*/ 	.string	"Build cuda_12.9.r12.9/compiler.36037853_0"
        /*0030*/ 	.string	"-v  -suppress-debug-info  -lineinfo  -arch sm_100a "



//--------------------- .note.nv.cuver            --------------------------
	.section	.note.nv.cuver,"",@"SHT_NOTE"
	.sectionflags	@"SHF_NOTE_NV_CUVER"
        /*0018*/ 	.short	0x0001
        /*001a*/ 	.short	0x0064
        /*001c*/ 	.short	0x0001
        /*001e*/ 	.short	0x0000
        /*0020*/ 	.short	0x0001
        /*0022*/ 	.short	0x0000


//--------------------- .nv.info                  --------------------------
	.section	.nv.info,"",@"SHT_CUDA_INFO"
	.align	4


	//----- nvinfo : EIATTR_REGCOUNT
	.align		4
        /*0000*/ 	.byte	0x04, 0x2f
        /*0002*/ 	.short	(.L_1 - .L_0)
	.align		4
.L_0:
        /*0004*/ 	.word	index@(matmul_kernel)
        /*0008*/ 	.word	0x00000020


	//----- nvinfo : EIATTR_FRAME_SIZE
	.align		4
.L_1:
        /*000c*/ 	.byte	0x04, 0x11
        /*000e*/ 	.short	(.L_3 - .L_2)
	.align		4
.L_2:
        /*0010*/ 	.word	index@(matmul_kernel)
        /*0014*/ 	.word	0x000012f8


	//----- nvinfo : EIATTR_MIN_STACK_SIZE
	.align		4
.L_3:
        /*0018*/ 	.byte	0x04, 0x12
        /*001a*/ 	.short	(.L_5 - .L_4)
	.align		4
.L_4:
        /*001c*/ 	.word	index@(matmul_kernel)
        /*0020*/ 	.word	0x000012f8
.L_5:


//--------------------- .nv.info.matmul_kernel    --------------------------
	.section	.nv.info.matmul_kernel,"",@"SHT_CUDA_INFO"
	.sectionflags	@""
	.align	4


	//----- nvinfo : EIATTR_CUDA_API_VERSION
	.align		4
        /*0000*/ 	.byte	0x04, 0x37
        /*0002*/ 	.short	(.L_7 - .L_6)
.L_6:
        /*0004*/ 	.word	0x00000081


	//----- nvinfo : EIATTR_KPARAM_INFO
	.align		4
.L_7:
        /*0008*/ 	.byte	0x04, 0x17
        /*000a*/ 	.short	(.L_9 - .L_8)
.L_8:
        /*000c*/ 	.word	0x00000000
        /*0010*/ 	.short	0x000d
        /*0012*/ 	.short	0x0048
        /*0014*/ 	.byte	0x00, 0xf4, 0x21, 0x00


	//----- nvinfo : EIATTR_KPARAM_INFO
	.align		4
.L_9:
        /*0018*/ 	.byte	0x04, 0x17
        /*001a*/ 	.short	(.L_11 - .L_10)
.L_10:
        /*001c*/ 	.word	0x00000000
        /*0020*/ 	.short	0x000c
        /*0022*/ 	.short	0x0040
        /*0024*/ 	.byte	0x00, 0xf4, 0x21, 0x00


	//----- nvinfo : EIATTR_KPARAM_INFO
	.align		4
.L_11:
        /*0028*/ 	.byte	0x04, 0x17
        /*002a*/ 	.short	(.L_13 - .L_12)
.L_12:
        /*002c*/ 	.word	0x00000000
        /*0030*/ 	.short	0x000b
        /*0032*/ 	.short	0x0038
        /*0034*/ 	.byte	0x00, 0xf0, 0x11, 0x00


	//----- nvinfo : EIATTR_KPARAM_INFO
	.align		4
.L_13:
        /*0038*/ 	.byte	0x04, 0x17
        /*003a*/ 	.short	(.L_15 - .L_14)
.L_14:
        /*003c*/ 	.word	0x00000000
        /*0040*/ 	.short	0x000a
        /*0042*/ 	.short	0x0034
        /*0044*/ 	.byte	0x00, 0xf0, 0x11, 0x00


	//----- nvinfo : EIATTR_KPARAM_INFO
	.align		4
.L_15:
        /*0048*/ 	.byte	0x04, 0x17
        /*004a*/ 	.short	(.L_17 - .L_16)
.L_16:
        /*004c*/ 	.word	0x00000000
        /*0050*/ 	.short	0x0009
        /*0052*/ 	.short	0x0030
        /*0054*/ 	.byte	0x00, 0xf0, 0x11, 0x00


	//----- nvinfo : EIATTR_KPARAM_INFO
	.align		4
.L_17:
        /*0058*/ 	.byte	0x04, 0x17
        /*005a*/ 	.short	(.L_19 - .L_18)
.L_18:
        /*005c*/ 	.word	0x00000000
        /*0060*/ 	.short	0x0008
        /*0062*/ 	.short	0x002c
        /*0064*/ 	.byte	0x00, 0xf0, 0x11, 0x00


	//----- nvinfo : EIATTR_KPARAM_INFO
	.align		4
.L_19:
        /*0068*/ 	.byte	0x04, 0x17
        /*006a*/ 	.short	(.L_21 - .L_20)
.L_20:
        /*006c*/ 	.word	0x00000000
        /*0070*/ 	.short	0x0007
        /*0072*/ 	.short	0x0028
        /*0074*/ 	.byte	0x00, 0xf0, 0x11, 0x00


	//----- nvinfo : EIATTR_KPARAM_INFO
	.align		4
.L_21:
        /*0078*/ 	.byte	0x04, 0x17
        /*007a*/ 	.short	(.L_23 - .L_22)
.L_22:
        /*007c*/ 	.word	0x00000000
        /*0080*/ 	.short	0x0006
        /*0082*/ 	.short	0x0024
        /*0084*/ 	.byte	0x00, 0xf0, 0x11, 0x00


	//----- nvinfo : EIATTR_KPARAM_INFO
	.align		4
.L_23:
        /*0088*/ 	.byte	0x04, 0x17
        /*008a*/ 	.short	(.L_25 - .L_24)
.L_24:
        /*008c*/ 	.word	0x00000000
        /*0090*/ 	.short	0x0005
        /*0092*/ 	.short	0x0020
        /*0094*/ 	.byte	0x00, 0xf0, 0x11, 0x00


	//----- nvinfo : EIATTR_KPARAM_INFO
	.align		4
.L_25:
        /*0098*/ 	.byte	0x04, 0x17
        /*009a*/ 	.short	(.L_27 - .L_26)
.L_26:
        /*009c*/ 	.word	0x00000000
        /*00a0*/ 	.short	0x0004
        /*00a2*/ 	.short	0x001c
        /*00a4*/ 	.byte	0x00, 0xf0, 0x11, 0x00


	//----- nvinfo : EIATTR_KPARAM_INFO
	.align		4
.L_27:
        /*00a8*/ 	.byte	0x04, 0x17
        /*00aa*/ 	.short	(.L_29 - .L_28)
.L_28:
        /*00ac*/ 	.word	0x00000000
        /*00b0*/ 	.short	0x0003
        /*00b2*/ 	.short	0x0018
        /*00b4*/ 	.byte	0x00, 0xf0, 0x11, 0x00


	//----- nvinfo : EIATTR_KPARAM_INFO
	.align		4
.L_29:
        /*00b8*/ 	.byte	0x04, 0x17
        /*00ba*/ 	.short	(.L_31 - .L_30)
.L_30:
        /*00bc*/ 	.word	0x00000000
        /*00c0*/ 	.short	0x0002
        /*00c2*/ 	.short	0x0010
        /*00c4*/ 	.byte	0x00, 0xf4, 0x21, 0x00


	//----- nvinfo : EIATTR_KPARAM_INFO
	.align		4
.L_31:
        /*00c8*/ 	.byte	0x04, 0x17
        /*00ca*/ 	.short	(.L_33 - .L_32)
.L_32:
        /*00cc*/ 	.word	0x00000000
        /*00d0*/ 	.short	0x0001
        /*00d2*/ 	.short	0x0008
        /*00d4*/ 	.byte	0x00, 0xf4, 0x21, 0x00


	//----- nvinfo : EIATTR_KPARAM_INFO
	.align		4
.L_33:
        /*00d8*/ 	.byte	0x04, 0x17
        /*00da*/ 	.short	(.L_35 - .L_34)
.L_34:
        /*00dc*/ 	.word	0x00000000
        /*00e0*/ 	.short	0x0000
        /*00e2*/ 	.short	0x0000
        /*00e4*/ 	.byte	0x00, 0xf4, 0x21, 0x00


	//----- nvinfo : EIATTR_SPARSE_MMA_MASK
	.align		4
.L_35:
        /*00e8*/ 	.byte	0x03, 0x50
        /*00ea*/ 	.short	0x0000


	//----- nvinfo : EIATTR_MAXREG_COUNT
	.align		4
        /*00ec*/ 	.byte	0x03, 0x1b
        /*00ee*/ 	.short	0x00ff


	//----- nvinfo : EIATTR_NUM_BARRIERS
	.align		4
        /*00f0*/ 	.byte	0x02, 0x4c
        /*00f2*/ 	.byte	0x01
	.zero		1


	//----- nvinfo : EIATTR_ANNOTATIONS
	.align		4
        /*00f4*/ 	.byte	0x04, 0x55
        /*00f6*/ 	.short	(.L_37 - .L_36)


	//   ....[0]....
.L_36:
        /*00f8*/ 	.word	0x00000001
        /*00fc*/ 	.byte	0x30, 0x05, 0x00, 0x00, 0x01, 0x00, 0x00, 0x00, 0x50, 0x05, 0x00, 0x00, 0x01, 0x00, 0x00, 0x00
        /* <DEDUP_REMOVED lines=2652> */
        /*a6cc*/ 	.byte	0xb0, 0x06, 0x03, 0x00


	//----- nvinfo : EIATTR_VRC_CTA_INIT_COUNT
	.align		4
.L_37:
        /*a6d0*/ 	.byte	0x02, 0x4a
	.zero		1
	.zero		1


	//----- nvinfo : EIATTR_EXIT_INSTR_OFFSETS
	.align		4
        /*a6d4*/ 	.byte	0x04, 0x1c
        /*a6d6*/ 	.short	(.L_39 - .L_38)


	//   ....[0]....
.L_38:
        /*a6d8*/ 	.word	0x00030850


	//   ....[1]....
        /*a6dc*/ 	.word	0x00030880


	//----- nvinfo : EIATTR_REQNTID
	.align		4
.L_39:
        /*a6e0*/ 	.byte	0x04, 0x10
        /*a6e2*/ 	.short	(.L_41 - .L_40)
.L_40:
        /*a6e4*/ 	.word	0x00000080
        /*a6e8*/ 	.word	0x00000001
        /*a6ec*/ 	.word	0x00000001


	//----- nvinfo : EIATTR_CBANK_PARAM_SIZE
	.align		4
.L_41:
        /*a6f0*/ 	.byte	0x03, 0x19
        /*a6f2*/ 	.short	0x0050


	//----- nvinfo : EIATTR_PARAM_CBANK
	.align		4
        /*a6f4*/ 	.byte	0x04, 0x0a
        /*a6f6*/ 	.short	(.L_43 - .L_42)
	.align		4
.L_42:
        /*a6f8*/ 	.word	index@(.nv.constant0.matmul_kernel)
        /*a6fc*/ 	.short	0x0380
        /*a6fe*/ 	.short	0x0050


	//----- nvinfo : EIATTR_SW_WAR
	.align		4
.L_43:
        /*a700*/ 	.byte	0x04, 0x36
        /*a702*/ 	.short	(.L_45 - .L_44)
.L_44:
        /*a704*/ 	.word	0x00000008
.L_45:


//--------------------- .nv.compat                --------------------------
	.section	.nv.compat,"",@"SHT_CUDA_COMPAT_INFO"
	.align	4
        /*0000*/ 	.byte	0x02, 0x02, 0x01, 0x00, 0x02, 0x05, 0x05, 0x00, 0x02, 0x03, 0x00, 0x00, 0x02, 0x06, 0x01, 0x00


//--------------------- .nv.callgraph             --------------------------
	.section	.nv.callgraph,"",@"SHT_CUDA_CALLGRAPH"
	.align	4
	.sectionentsize	8
	.align		4
        /*0000*/ 	.word	0x00000000
	.align		4
        /*0004*/ 	.word	0xffffffff
	.align		4
        /*0008*/ 	.word	0x00000000
	.align		4
        /*000c*/ 	.word	0xfffffffe
	.align		4
        /*0010*/ 	.word	0x00000000
	.align		4
        /*0014*/ 	.word	0xfffffffd
	.align		4
        /*0018*/ 	.word	0x00000000
	.align		4
        /*001c*/ 	.word	0xfffffffc


//--------------------- .text.matmul_kernel       --------------------------
	.section	.text.matmul_kernel,"ax",@progbits
	.align	128
        .global         matmul_kernel
        .type           matmul_kernel,@function
        .size           matmul_kernel,(.L_x_4 - matmul_kernel)
        .other          matmul_kernel,@"STO_CUDA_ENTRY STV_DEFAULT"
matmul_kernel:
.text.matmul_kernel:
[----:B------:R-:W0:Y:S08]  /*0000*/  LDC R1, c[0x0][0x37c] ;  /* 0x0000df00ff017b82 */ /* 0x000e300000000800 */
[----:B------:R-:W1:Y:S01]  /*0010*/  LDC.64 R10, c[0x0][0x398] ;  /* 0x0000e600ff0a7b82 */ /* 0x000e620000000a00 */
[----:B------:R-:W2:Y:S01]  /*0020*/  S2R R14, SR_TID.X ;  /* 0x00000000000e7919 */ /* 0x000ea20000002100 */
[----:B------:R-:W3:Y:S01]  /*0030*/  LDCU UR4, c[0x0][0x3a0] ;  /* 0x00007400ff0477ac */ /* 0x000ee20008000800 */
[----:B0-----:R-:W-:Y:S01]  /*0040*/  VIADD R1, R1, 0xffffed08 ;  /* 0xffffed0801017836 */ /* 0x001fe20000000000 */
[----:B------:R-:W-:Y:S01]  /*0050*/  UMOV UR5, 0x400 ;  /* 0x0000040000057882 */ /* 0x000fe20000000000 */
[----:B------:R-:W0:Y:S03]  /*0060*/  LDCU.64 UR10, c[0x0][0x358] ;  /* 0x00006b00ff0a77ac */ /* 0x000e260008000a00 */
[----:B------:R-:W4:Y:S01]  /*0070*/  S2UR UR6, SR_CgaCtaId ;  /* 0x00000000000679c3 */ /* 0x000f220000008800 */
[----:B---3--:R-:W-:Y:S01]  /*0080*/  UIADD3 UR4, UPT, UPT, UR4, 0x7f, URZ ;  /* 0x0000007f04047890 */ /* 0x008fe2000fffe0ff */
[----:B-1----:R-:W-:-:S03]  /*0090*/  VIADD R0, R11, 0xff ;  /* 0x000000ff0b007836 */ /* 0x002fc60000000000 */
[----:B------:R-:W-:Y:S02]  /*00a0*/  UISETP.GT.AND UP0, UPT, UR4, 0x7f, UPT ;  /* 0x0000007f0400788c */ /* 0x000fe4000bf04270 */
[----:B------:R-:W-:Y:S01]  /*00b0*/  SHF.R.S32.HI R3, RZ, 0x1f, R0 ;  /* 0x0000001fff037819 */ /* 0x000fe20000011400 */
[----:B----4-:R-:W-:-:S03]  /*00c0*/  ULEA UR5, UR6, UR5, 0x18 ;  /* 0x0000000506057291 */ /* 0x010fc6000f8ec0ff */
[----:B------:R-:W-:-:S04]  /*00d0*/  LEA.HI R3, R3, R0, RZ, 0x8 ;  /* 0x0000000003037211 */ /* 0x000fc800078f40ff */
[----:B------:R-:W-:Y:S02]  /*00e0*/  SHF.R.S32.HI R0, RZ, 0x8, R3 ;  /* 0x00000008ff007819 */ /* 0x000fe40000011403 */
[----:B------:R-:W1:Y:S03]  /*00f0*/  S2R R3, SR_CTAID.X ;  /* 0x0000000000037919 */ /* 0x000e660000002500 */
[----:B------:R-:W-:-:S05]  /*0100*/  IMAD.SHL.U32 R0, R0, 0x8, RZ ;  /* 0x0000000800007824 */ /* 0x000fca00078e00ff */
[-C--:B------:R-:W-:Y:S02]  /*0110*/  IABS R7, R0.reuse ;  /* 0x0000000000077213 */ /* 0x080fe40000000000 */
[----:B------:R-:W-:Y:S02]  /*0120*/  IABS R12, R0 ;  /* 0x00000000000c7213 */ /* 0x000fe40000000000 */
[----:B------:R-:W3:Y:S08]  /*0130*/  I2F.RP R2, R7 ;  /* 0x0000000700027306 */ /* 0x000ef00000209400 */
[----:B---3--:R-:W3:Y:S01]  /*0140*/  MUFU.RCP R2, R2 ;  /* 0x0000000200027308 */ /* 0x008ee20000001000 */
[----:B-1----:R-:W-:Y:S01]  /*0150*/  IABS R8, R3 ;  /* 0x0000000300087213 */ /* 0x002fe20000000000 */
[----:B---3--:R-:W-:-:S02]  /*0160*/  VIADD R4, R2, 0xffffffe ;  /* 0x0ffffffe02047836 */ /* 0x008fc40000000000 */
[----:B------:R-:W-:-:S04]  /*0170*/  IMAD.MOV R2, RZ, RZ, -R12 ;  /* 0x000000ffff027224 */ /* 0x000fc800078e0a0c */
[----:B------:R1:W3:Y:S02]  /*0180*/  F2I.FTZ.U32.TRUNC.NTZ R5, R4 ;  /* 0x0000000400057305 */ /* 0x0002e4000021f000 */
[----:B-1----:R-:W-:Y:S02]  /*0190*/  IMAD.MOV.U32 R4, RZ, RZ, RZ ;  /* 0x000000ffff047224 */ /* 0x002fe400078e00ff */
[----:B---3--:R-:W-:-:S04]  /*01a0*/  IMAD.MOV R6, RZ, RZ, -R5 ;  /* 0x000000ffff067224 */ /* 0x008fc800078e0a05 */
[----:B------:R-:W-:Y:S02]  /*01b0*/  IMAD R9, R6, R7, RZ ;  /* 0x0000000706097224 */ /* 0x000fe400078e02ff */
[----:B------:R-:W-:Y:S02]  /*01c0*/  IMAD.MOV.U32 R6, RZ, RZ, R8 ;  /* 0x000000ffff067224 */ /* 0x000fe400078e0008 */
[----:B------:R-:W-:-:S06]  /*01d0*/  IMAD.HI.U32 R5, R5, R9, R4 ;  /* 0x0000000905057227 */ /* 0x000fcc00078e0004 */
[----:B------:R-:W-:-:S04]  /*01e0*/  IMAD.HI.U32 R5, R5, R6, RZ ;  /* 0x0000000605057227 */ /* 0x000fc800078e00ff */
[----:B------:R-:W-:-:S05]  /*01f0*/  IMAD R2, R5, R2, R6 ;  /* 0x0000000205027224 */ /* 0x000fca00078e0206 */
[----:B------:R-:W-:-:S13]  /*0200*/  ISETP.GT.U32.AND P1, PT, R7, R2, PT ;  /* 0x000000020700720c */ /* 0x000fda0003f24070 */
[----:B------:R-:W-:Y:S02]  /*0210*/  @!P1 IMAD.IADD R2, R2, 0x1, -R7 ;  /* 0x0000000102029824 */ /* 0x000fe400078e0a07 */
[----:B------:R-:W-:Y:S01]  /*0220*/  @!P1 VIADD R5, R5, 0x1 ;  /* 0x0000000105059836 */ /* 0x000fe20000000000 */
[----:B------:R-:W-:Y:S02]  /*0230*/  ISETP.NE.AND P1, PT, R0, RZ, PT ;  /* 0x000000ff0000720c */ /* 0x000fe40003f25270 */
[----:B------:R-:W-:Y:S02]  /*0240*/  ISETP.GE.U32.AND P0, PT, R2, R7, PT ;  /* 0x000000070200720c */ /* 0x000fe40003f06070 */
[----:B------:R-:W-:-:S04]  /*0250*/  LOP3.LUT R2, R3, R0, RZ, 0x3c, !PT ;  /* 0x0000000003027212 */ /* 0x000fc800078e3cff */
[----:B------:R-:W-:Y:S01]  /*0260*/  ISETP.GE.AND P2, PT, R2, RZ, PT ;  /* 0x000000ff0200720c */ /* 0x000fe20003f46270 */
[----:B------:R-:W-:-:S06]  /*0270*/  VIADD R2, R10, 0xf ;  /* 0x0000000f0a027836 */ /* 0x000fcc0000000000 */
[----:B------:R-:W-:-:S04]  /*0280*/  @P0 VIADD R5, R5, 0x1 ;  /* 0x0000000105050836 */ /* 0x000fc80000000000 */
[----:B------:R-:W-:Y:S01]  /*0290*/  IMAD.MOV.U32 R4, RZ, RZ, R5 ;  /* 0x000000ffff047224 */ /* 0x000fe200078e0005 */
[----:B------:R-:W-:-:S03]  /*02a0*/  SHF.R.S32.HI R5, RZ, 0x1f, R2 ;  /* 0x0000001fff057819 */ /* 0x000fc60000011402 */
[----:B------:R-:W-:Y:S01]  /*02b0*/  @!P2 IMAD.MOV R4, RZ, RZ, -R4 ;  /* 0x000000ffff04a224 */ /* 0x000fe200078e0a04 */
[----:B------:R-:W-:Y:S02]  /*02c0*/  @!P1 LOP3.LUT R4, RZ, R0, RZ, 0x33, !PT ;  /* 0x00000000ff049212 */ /* 0x000fe400078e33ff */
[----:B------:R-:W-:-:S03]  /*02d0*/  LEA.HI R5, R5, R2, RZ, 0x4 ;  /* 0x0000000205057211 */ /* 0x000fc600078f20ff */
[----:B------:R-:W-:Y:S02]  /*02e0*/  IMAD.SHL.U32 R2, R4, 0x8, RZ ;  /* 0x0000000804027824 */ /* 0x000fe400078e00ff */
[----:B------:R-:W-:-:S03]  /*02f0*/  IMAD.MOV R4, RZ, RZ, -R4 ;  /* 0x000000ffff047224 */ /* 0x000fc600078e0a04 */
[----:B------:R-:W-:Y:S01]  /*0300*/  LEA.HI.SX32 R5, R5, -R2, 0x1c ;  /* 0x8000000205057211 */ /* 0x000fe200078fe2ff */
[----:B------:R-:W-:Y:S02]  /*0310*/  IMAD R13, R0, R4, R3 ;  /* 0x00000004000d7224 */ /* 0x000fe400078e0203 */
[----:B------:R-:W-:Y:S01]  /*0320*/  IMAD.MOV.U32 R4, RZ, RZ, RZ ;  /* 0x000000ffff047224 */ /* 0x000fe200078e00ff */
[----:B------:R-:W-:-:S04]  /*0330*/  VIMNMX R6, PT, PT, R5, 0x8, PT ;  /* 0x0000000805067848 */ /* 0x000fc80003fe0100 */
[-C--:B------:R-:W-:Y:S02]  /*0340*/  IABS R8, R6.reuse ;  /* 0x0000000600087213 */ /* 0x080fe40000000000 */
[----:B------:R-:W-:Y:S02]  /*0350*/  IABS R0, R6 ;  /* 0x0000000600007213 */ /* 0x000fe40000000000 */
[----:B------:R-:W1:Y:S08]  /*0360*/  I2F.RP R7, R8 ;  /* 0x0000000800077306 */ /* 0x000e700000209400 */
[----:B-1----:R-:W1:Y:S02]  /*0370*/  MUFU.RCP R7, R7 ;  /* 0x0000000700077308 */ /* 0x002e640000001000 */
[----:B-1----:R-:W-:-:S06]  /*0380*/  VIADD R5, R7, 0xffffffe ;  /* 0x0ffffffe07057836 */ /* 0x002fcc0000000000 */
[----:B------:R-:W1:Y:S02]  /*0390*/  F2I.FTZ.U32.TRUNC.NTZ R5, R5 ;  /* 0x0000000500057305 */ /* 0x000e64000021f000 */
[----:B-1----:R-:W-:-:S04]  /*03a0*/  IMAD.MOV R9, RZ, RZ, -R5 ;  /* 0x000000ffff097224 */ /* 0x002fc800078e0a05 */
[----:B------:R-:W-:Y:S01]  /*03b0*/  IMAD.MOV.U32 R3, RZ, RZ, R9 ;  /* 0x000000ffff037224 */ /* 0x000fe200078e0009 */
[----:B------:R-:W-:-:S03]  /*03c0*/  IABS R9, R13 ;  /* 0x0000000d00097213 */ /* 0x000fc60000000000 */
[----:B------:R-:W-:-:S04]  /*03d0*/  IMAD R3, R3, R8, RZ ;  /* 0x0000000803037224 */ /* 0x000fc800078e02ff */
[----:B------:R-:W-:-:S04]  /*03e0*/  IMAD.HI.U32 R4, R5, R3, R4 ;  /* 0x0000000305047227 */ /* 0x000fc800078e0004 */
[----:B------:R-:W-:Y:S02]  /*03f0*/  IMAD.MOV R3, RZ, RZ, -R0 ;  /* 0x000000ffff037224 */ /* 0x000fe400078e0a00 */
        /* <DEDUP_REMOVED lines=8> */
[----:B------:R-:W-:-:S07]  /*0480*/  ISETP.GE.AND P2, PT, R3, RZ, PT ;  /* 0x000000ff0300720c */ /* 0x000fce0003f46270 */
[----:B------:R-:W-:-:S06]  /*0490*/  @P0 VIADD R0, R0, 0x1 ;  /* 0x0000000100000836 */ /* 0x000fcc0000000000 */
[----:B------:R-:W-:Y:S01]  /*04a0*/  @!P2 IMAD.MOV R0, RZ, RZ, -R0 ;  /* 0x000000ffff00a224 */ /* 0x000fe200078e0a00 */
[----:B------:R-:W-:-:S05]  /*04b0*/  @!P1 LOP3.LUT R0, RZ, R6, RZ, 0x33, !PT ;  /* 0x00000006ff009212 */ /* 0x000fca00078e33ff */
[----:B------:R-:W-:Y:S02]  /*04c0*/  IMAD.MOV R3, RZ, RZ, -R0 ;  /* 0x000000ffff037224 */ /* 0x000fe400078e0a00 */
[----:B------:R-:W-:Y:S02]  /*04d0*/  IMAD.SHL.U32 R0, R0, 0x100, RZ ;  /* 0x0000010000007824 */ /* 0x000fe400078e00ff */
[----:B------:R-:W-:-:S04]  /*04e0*/  IMAD R3, R6, R3, R13 ;  /* 0x0000000306037224 */ /* 0x000fc800078e020d */
[----:B------:R-:W-:Y:S01]  /*04f0*/  IMAD.IADD R3, R2, 0x1, R3 ;  /* 0x0000000102037824 */ /* 0x000fe200078e0203 */
[----:B--2---:R-:W-:-:S05]  /*0500*/  LOP3.LUT R2, R14, 0xf, RZ, 0xc0, !PT ;  /* 0x0000000f0e027812 */ /* 0x004fca00078ec0ff */
[----:B------:R-:W-:Y:S01]  /*0510*/  IMAD R28, R3, 0x10, R2 ;  /* 0x00000010031c7824 */ /* 0x000fe200078e0202 */
[----:B------:R-:W-:-:S04]  /*0520*/  SHF.R.U32.HI R3, RZ, 0x4, R14 ;  /* 0x00000004ff037819 */ /* 0x000fc8000001160e */
[----:B------:R1:W-:Y:S01]  /*0530*/  STL [R1+0xb00], R28 ;  /* 0x000b001c01007387 */ /* 0x0003e20000100800 */
[----:B------:R-:W-:-:S03]  /*0540*/  SGXT.U32 R15, R3, 0x3 ;  /* 0x00000003030f781a */ /* 0x000fc60000000000 */
[----:B------:R1:W-:Y:S01]  /*0550*/  STL [R1+0x154], R0 ;  /* 0x0001540001007387 */ /* 0x0003e20000100800 */
[C---:B------:R-:W-:Y:S02]  /*0560*/  LOP3.LUT R2, R15.reuse, 0x8, RZ, 0xfc, !PT ;  /* 0x000000080f027812 */ /* 0x040fe400078efcff */
[C---:B------:R-:W-:Y:S02]  /*0570*/  LOP3.LUT R4, R15.reuse, 0x10, RZ, 0xfc, !PT ;  /* 0x000000100f047812 */ /* 0x040fe400078efcff */
[C---:B------:R-:W-:Y:S02]  /*0580*/  LOP3.LUT R3, R15.reuse, 0x18, RZ, 0xfc, !PT ;  /* 0x000000180f037812 */ /* 0x040fe400078efcff */
[C---:B------:R-:W-:Y:S02]  /*0590*/  LOP3.LUT R2, R15.reuse, 0x20, RZ, 0xfc, !PT ;  /* 0x000000200f027812 */ /* 0x040fe400078efcff */
[C---:B------:R-:W-:Y:S02]  /*05a0*/  LOP3.LUT R4, R15.reuse, 0x28, RZ, 0xfc, !PT ;  /* 0x000000280f047812 */ /* 0x040fe400078efcff */
[----:B------:R-:W-:-:S02]  /*05b0*/  LOP3.LUT R3, R15, 0x30, RZ, 0xfc, !PT ;  /* 0x000000300f037812 */ /* 0x000fc400078efcff */
[C---:B------:R-:W-:Y:S02]  /*05c0*/  LOP3.LUT R2, R15.reuse, 0x40, RZ, 0xfc, !PT ;  /* 0x000000400f027812 */ /* 0x040fe400078efcff */
[C---:B------:R-:W-:Y:S02]  /*05d0*/  LOP3.LUT R4, R15.reuse, 0x48, RZ, 0xfc, !PT ;  /* 0x000000480f047812 */ /* 0x040fe400078efcff */
[C---:B------:R-:W-:Y:S02]  /*05e0*/  LOP3.LUT R3, R15.reuse, 0x50, RZ, 0xfc, !PT ;  /* 0x000000500f037812 */ /* 0x040fe400078efcff */
[C---:B------:R-:W-:Y:S02]  /*05f0*/  LOP3.LUT R2, R15.reuse, 0x58, RZ, 0xfc, !PT ;  /* 0x000000580f027812 */ /* 0x040fe400078efcff */
[C---:B------:R-:W-:Y:S02]  /*0600*/  LOP3.LUT R4, R15.reuse, 0x60, RZ, 0xfc, !PT ;  /* 0x000000600f047812 */ /* 0x040fe400078efcff */
[----:B------:R-:W-:-:S02]  /*0610*/  LOP3.LUT R3, R15, 0x68, RZ, 0xfc, !PT ;  /* 0x000000680f037812 */ /* 0x000fc400078efcff */
[----:B------:R-:W-:Y:S01]  /*0620*/  LOP3.LUT R2, R15, 0x70, RZ, 0xfc, !PT ;  /* 0x000000700f027812 */ /* 0x000fe200078efcff */
[----:B01----:R-:W-:Y:S06]  /*0630*/  BRA.U UP0, `(.L_x_0) ;  /* 0x0000000100387547 */ /* 0x003fec000b800000 */
[C---:B------:R-:W-:Y:S01]  /*0640*/  IMAD.SHL.U32 R0, R14.reuse, 0x20, RZ ;  /* 0x000000200e007824 */ /* 0x040fe200078e00ff */
[----:B------:R-:W-:Y:S01]  /*0650*/  CS2R R16, SRZ ;  /* 0x0000000000107805 */ /* 0x000fe2000001ff00 */
[----:B------:R-:W-:Y:S01]  /*0660*/  IMAD.SHL.U32 R2, R14, 0x10, RZ ;  /* 0x000000100e027824 */ /* 0x000fe200078e00ff */
[----:B------:R-:W-:Y:S02]  /*0670*/  CS2R R18, SRZ ;  /* 0x0000000000127805 */ /* 0x000fe4000001ff00 */
[----:B------:R-:W-:Y:S02]  /*0680*/  CS2R R12, SRZ ;  /* 0x00000000000c7805 */ /* 0x000fe4000001ff00 */
[----:B------:R-:W-:Y:S02]  /*0690*/  LOP3.LUT R0, R0, 0x60, RZ, 0xc0, !PT ;  /* 0x0000006000007812 */ /* 0x000fe400078ec0ff */
[----:B------:R-:W-:Y:S01]  /*06a0*/  CS2R R14, SRZ ;  /* 0x00000000000e7805 */ /* 0x000fe2000001ff00 */
[----:B------:R0:W-:Y:S01]  /*06b0*/  STL [R1+0xaf8], R2 ;  /* 0x000af80201007387 */ /* 0x0001e20000100800 */
[----:B------:R-:W-:-:S02]  /*06c0*/  CS2R R8, SRZ ;  /* 0x0000000000087805 */ /* 0x000fc4000001ff00 */
[----:B------:R-:W-:Y:S02]  /*06d0*/  CS2R R10, SRZ ;  /* 0x00000000000a7805 */ /* 0x000fe4000001ff00 */
[----:B------:R-:W-:Y:S01]  /*06e0*/  CS2R R4, SRZ ;  /* 0x0000000000047805 */ /* 0x000fe2000001ff00 */
[----:B------:R0:W-:Y:S01]  /*06f0*/  STL [R1+0xafc], R0 ;  /* 0x000afc0001007387 */ /* 0x0001e20000100800 */
[----:B------:R-:W-:Y:S01]  /*0700*/  CS2R R6, SRZ ;  /* 0x0000000000067805 */ /* 0x000fe2000001ff00 */
[----:B------:R-:W-:Y:S06]  /*0710*/  BRA `(.L_x_1) ;  /* 0x000002ec00947947 */ /* 0x000fec0003800000 */
.L_x_0:
[----:B------:R-:W-:Y:S01]  /*0720*/  IABS R2, R11 ;  /* 0x0000000b00027213 */ /* 0x000fe20000000000 */
[----:B------:R0:W-:Y:S01]  /*0730*/  STL [R1+0xc80], R11 ;  /* 0x000c800b01007387 */ /* 0x0001e20000100800 */
[----:B------:R-:W-:Y:S01]  /*0740*/  IABS R26, R28 ;  /* 0x0000001c001a7213 */ /* 0x000fe20000000000 */
[----:B------:R-:W1:Y:S01]  /*0750*/  LDCU UR14, c[0x0][0x3a8] ;  /* 0x00007500ff0e77ac */ /* 0x000e620008000800 */
[----:B------:R-:W2:Y:S01]  /*0760*/  LDCU UR7, c[0x0][0x3ac] ;  /* 0x00007580ff0777ac */ /* 0x000ea20008000800 */
[----:B0-----:R-:W3:Y:S01]  /*0770*/  LDL R11, [R1+0x154] ;  /* 0x00015400010b7983 */ /* 0x001ee20000100800 */
[----:B------:R-:W0:Y:S01]  /*0780*/  I2F.RP R0, R2 ;  /* 0x0000000200007306 */ /* 0x000e220000209400 */
[----:B------:R-:W4:Y:S01]  /*0790*/  LDCU.64 UR12, c[0x0][0x388] ;  /* 0x00007100ff0c77ac */ /* 0x000f220008000a00 */
[----:B------:R-:W5:Y:S01]  /*07a0*/  LDCU UR9, c[0x0][0x3b0] ;  /* 0x00007600ff0977ac */ /* 0x000f620008000800 */
[----:B------:R-:W1:Y:S01]  /*07b0*/  LDCU UR15, c[0x0][0x3a4] ;  /* 0x00007480ff0f77ac */ /* 0x000e620008000800 */
[----:B------:R-:W1:Y:S04]  /*07c0*/  LDCU.64 UR16, c[0x0][0x380] ;  /* 0x00007000ff1077ac */ /* 0x000e680008000a00 */
[----:B0-----:R-:W0:Y:S01]  /*07d0*/  MUFU.RCP R0, R0 ;  /* 0x0000000000007308 */ /* 0x001e220000001000 */
[----:B------:R-:W-:Y:S01]  /*07e0*/  USHF.R.S32.HI UR8, URZ, 0x1f, UR4 ;  /* 0x0000001fff087899 */ /* 0x000fe20008011404 */
[----:B------:R-:W1:Y:S01]  /*07f0*/  LDCU UR18, c[0x0][0x3a0] ;  /* 0x00007400ff1277ac */ /* 0x000e620008000800 */
[----:B0-----:R-:W-:-:S05]  /*0800*/  VIADD R4, R0, 0xffffffe ;  /* 0x0ffffffe00047836 */ /* 0x001fca0000000000 */
[----:B------:R0:W1:Y:S02]  /*0810*/  F2I.FTZ.U32.TRUNC.NTZ R5, R4 ;  /* 0x0000000400057305 */ /* 0x000064000021f000 */
[----:B0-----:R-:W-:Y:S02]  /*0820*/  IMAD.MOV.U32 R4, RZ, RZ, RZ ;  /* 0x000000ffff047224 */ /* 0x001fe400078e00ff */
[----:B-1----:R-:W-:-:S04]  /*0830*/  IMAD.MOV R19, RZ, RZ, -R5 ;  /* 0x000000ffff137224 */ /* 0x002fc800078e0a05 */
[----:B------:R-:W-:-:S04]  /*0840*/  IMAD R19, R19, R2, RZ ;  /* 0x0000000213137224 */ /* 0x000fc800078e02ff */
[----:B------:R-:W-:-:S04]  /*0850*/  IMAD.HI.U32 R19, R5, R19, R4 ;  /* 0x0000001305137227 */ /* 0x000fc800078e0004 */
[C---:B---3--:R-:W-:Y:S02]  /*0860*/  VIADD R6, R11.reuse, 0xff ;  /* 0x000000ff0b067836 */ /* 0x048fe40000000000 */
[C---:B------:R-:W-:Y:S02]  /*0870*/  VIADD R9, R11.reuse, 0xfe ;  /* 0x000000fe0b097836 */ /* 0x040fe40000000000 */
[C---:B------:R-:W-:Y:S01]  /*0880*/  VIADD R7, R11.reuse, 0xfc ;  /* 0x000000fc0b077836 */ /* 0x040fe20000000000 */
[----:B------:R-:W-:Y:S01]  /*0890*/  IABS R13, R6 ;  /* 0x00000006000d7213 */ /* 0x000fe20000000000 */
[C---:B------:R-:W-:Y:S01]  /*08a0*/  VIADD R16, R11.reuse, 0xfb ;  /* 0x000000fb0b107836 */ /* 0x040fe20000000000 */
[----:B------:R-:W-:Y:S01]  /*08b0*/  IABS R3, R9 ;  /* 0x0000000900037213 */ /* 0x000fe20000000000 */
[----:B------:R-:W-:Y:S01]  /*08c0*/  VIADD R12, R11, 0xf9 ;  /* 0x000000f90b0c7836 */ /* 0x000fe20000000000 */
[----:B------:R-:W-:Y:S01]  /*08d0*/  IABS R8, R7 ;  /* 0x0000000700087213 */ /* 0x000fe20000000000 */
[----:B------:R-:W-:Y:S01]  /*08e0*/  IMAD.HI.U32 R4, R19, R13, RZ ;  /* 0x0000000d13047227 */ /* 0x000fe200078e00ff */
[----:B------:R-:W-:-:S02]  /*08f0*/  ISETP.GE.AND P3, PT, R9, RZ, PT ;  /* 0x000000ff0900720c */ /* 0x000fc40003f66270 */
[----:B------:R-:W-:Y:S01]  /*0900*/  ISETP.GE.AND P4, PT, R7, RZ, PT ;  /* 0x000000ff0700720c */ /* 0x000fe20003f86270 */
[----:B------:R-:W-:Y:S01]  /*0910*/  IMAD.HI.U32 R0, R19, R3, RZ ;  /* 0x0000000313007227 */ /* 0x000fe200078e00ff */
[----:B------:R-:W-:Y:S02]  /*0920*/  ISETP.GE.AND P1, PT, R6, RZ, PT ;  /* 0x000000ff0600720c */ /* 0x000fe40003f26270 */
[----:B------:R-:W-:Y:S01]  /*0930*/  IABS R6, R16 ;  /* 0x0000001000067213 */ /* 0x000fe20000000000 */
[----:B------:R-:W-:Y:S01]  /*0940*/  IMAD.MOV R4, RZ, RZ, -R4 ;  /* 0x000000ffff047224 */ /* 0x000fe200078e0a04 */
[----:B------:R-:W-:Y:S01]  /*0950*/  IABS R14, R12 ;  /* 0x0000000c000e7213 */ /* 0x000fe20000000000 */
[----:B------:R-:W-:Y:S02]  /*0960*/  IMAD.MOV R0, RZ, RZ, -R0 ;  /* 0x000000ffff007224 */ /* 0x000fe400078e0a00 */
[C---:B------:R-:W-:Y:S02]  /*0970*/  IMAD R13, R2.reuse, R4, R13 ;  /* 0x00000004020d7224 */ /* 0x040fe400078e020d */
[----:B------:R-:W-:-:S02]  /*0980*/  IMAD R3, R2, R0, R3 ;  /* 0x0000000002037224 */ /* 0x000fc400078e0203 */
[----:B------:R-:W-:Y:S01]  /*0990*/  VIADD R4, R11, 0xfd ;  /* 0x000000fd0b047836 */ /* 0x000fe20000000000 */
[C---:B------:R-:W-:Y:S01]  /*09a0*/  ISETP.GT.U32.AND P2, PT, R2.reuse, R13, PT ;  /* 0x0000000d0200720c */ /* 0x040fe20003f44070 */
[C---:B------:R-:W-:Y:S01]  /*09b0*/  IMAD.HI.U32 R5, R19.reuse, R8, RZ ;  /* 0x0000000813057227 */ /* 0x040fe200078e00ff */
[----:B------:R-:W-:Y:S02]  /*09c0*/  ISETP.GT.U32.AND P5, PT, R2, R3, PT ;  /* 0x000000030200720c */ /* 0x000fe40003fa4070 */
[----:B------:R-:W-:Y:S01]  /*09d0*/  IABS R0, R4 ;  /* 0x0000000400007213 */ /* 0x000fe20000000000 */
[----:B------:R-:W-:Y:S01]  /*09e0*/  IMAD.MOV R5, RZ, RZ, -R5 ;  /* 0x000000ffff057224 */ /* 0x000fe200078e0a05 */
[----:B------:R-:W-:Y:S01]  /*09f0*/  ISETP.GE.AND P0, PT, R4, RZ, PT ;  /* 0x000000ff0400720c */ /* 0x000fe20003f06270 */
[----:B------:R-:W-:-:S04]  /*0a00*/  IMAD.HI.U32 R4, R19, R6, RZ ;  /* 0x0000000613047227 */ /* 0x000fc800078e00ff */
[----:B------:R-:W-:-:S04]  /*0a10*/  IMAD.HI.U32 R9, R19, R0, RZ ;  /* 0x0000000013097227 */ /* 0x000fc800078e00ff */
[--C-:B------:R-:W-:Y:S02]  /*0a20*/  @!P2 IMAD.IADD R13, R13, 0x1, -R2.reuse ;  /* 0x000000010d0da824 */ /* 0x100fe400078e0a02 */
[----:B------:R-:W-:Y:S02]  /*0a30*/  @!P5 IMAD.IADD R3, R3, 0x1, -R2 ;  /* 0x000000010303d824 */ /* 0x000fe400078e0a02 */
[----:B------:R-:W-:Y:S01]  /*0a40*/  IMAD.MOV R7, RZ, RZ, -R9 ;  /* 0x000000ffff077224 */ /* 0x000fe200078e0a09 */
[C---:B------:R-:W-:Y:S01]  /*0a50*/  ISETP.GT.U32.AND P5, PT, R2.reuse, R13, PT ;  /* 0x0000000d0200720c */ /* 0x040fe20003fa4070 */
[C---:B------:R-:W-:Y:S01]  /*0a60*/  IMAD R8, R2.reuse, R5, R8 ;  /* 0x0000000502087224 */ /* 0x040fe200078e0208 */
[C---:B------:R-:W-:Y:S01]  /*0a70*/  ISETP.GT.U32.AND P6, PT, R2.reuse, R3, PT ;  /* 0x000000030200720c */ /* 0x040fe20003fc4070 */
[----:B------:R-:W-:Y:S02]  /*0a80*/  IMAD R0, R2, R7, R0 ;  /* 0x0000000702007224 */ /* 0x000fe400078e0200 */
[----:B------:R-:W-:-:S02]  /*0a90*/  IMAD.MOV R4, RZ, RZ, -R4 ;  /* 0x000000ffff047224 */ /* 0x000fc400078e0a04 */
[C---:B------:R-:W-:Y:S01]  /*0aa0*/  VIADD R5, R11.reuse, 0xf8 ;  /* 0x000000f80b057836 */ /* 0x040fe20000000000 */
[C---:B------:R-:W-:Y:S01]  /*0ab0*/  ISETP.GT.U32.AND P2, PT, R2.reuse, R0, PT ;  /* 0x000000000200720c */ /* 0x040fe20003f44070 */
[C---:B------:R-:W-:Y:S02]  /*0ac0*/  IMAD R6, R2.reuse, R4, R6 ;  /* 0x0000000402067224 */ /* 0x040fe400078e0206 */
[----:B------:R-:W-:Y:S01]  /*0ad0*/  VIADD R4, R11, 0xfa ;  /* 0x000000fa0b047836 */ /* 0x000fe20000000000 */
[----:B------:R-:W-:Y:S01]  /*0ae0*/  IABS R17, R5 ;  /* 0x0000000500117213 */ /* 0x000fe20000000000 */
[--C-:B------:R-:W-:Y:S01]  /*0af0*/  @!P5 IMAD.IADD R13, R13, 0x1, -R2.reuse ;  /* 0x000000010d0dd824 */ /* 0x100fe200078e0a02 */
[C---:B------:R-:W-:Y:S01]  /*0b00*/  ISETP.GT.U32.AND P5, PT, R2.reuse, R8, PT ;  /* 0x000000080200720c */ /* 0x040fe20003fa4070 */
[----:B------:R-:W-:Y:S01]  /*0b10*/  @!P6 IMAD.IADD R3, R3, 0x1, -R2 ;  /* 0x000000010303e824 */ /* 0x000fe200078e0a02 */
[----:B------:R-:W-:Y:S01]  /*0b20*/  IABS R9, R4 ;  /* 0x0000000400097213 */ /* 0x000fe20000000000 */
[----:B------:R-:W-:Y:S01]  /*0b30*/  VIADD R7, R11, 0xf7 ;  /* 0x000000f70b077836 */ /* 0x000fe20000000000 */
[----:B------:R-:W-:Y:S01]  /*0b40*/  ISETP.GT.U32.AND P6, PT, R2, R6, PT ;  /* 0x000000060200720c */ /* 0x000fe20003fc4070 */
[----:B------:R-:W-:-:S02]  /*0b50*/  IMAD.MOV.U32 R21, RZ, RZ, R13 ;  /* 0x000000ffff157224 */ /* 0x000fc400078e000d */
[----:B------:R-:W-:Y:S01]  /*0b60*/  @!P2 IMAD.IADD R0, R0, 0x1, -R2 ;  /* 0x000000010000a824 */ /* 0x000fe200078e0a02 */
[----:B------:R-:W-:Y:S01]  /*0b70*/  ISETP.GE.AND P2, PT, R16, RZ, PT ;  /* 0x000000ff1000720c */ /* 0x000fe20003f46270 */
[----:B------:R-:W-:Y:S01]  /*0b80*/  IMAD.HI.U32 R15, R19, R9, RZ ;  /* 0x00000009130f7227 */ /* 0x000fe200078e00ff */
[----:B------:R-:W-:-:S03]  /*0b90*/  IABS R18, R7 ;  /* 0x0000000700127213 */ /* 0x000fc60000000000 */
[--C-:B------:R-:W-:Y:S01]  /*0ba0*/  @!P5 IMAD.IADD R8, R8, 0x1, -R2.reuse ;  /* 0x000000010808d824 */ /* 0x100fe200078e0a02 */
[----:B------:R-:W-:Y:S01]  /*0bb0*/  ISETP.GT.U32.AND P5, PT, R2, R0, PT ;  /* 0x000000000200720c */ /* 0x000fe20003fa4070 */
[----:B------:R-:W-:Y:S02]  /*0bc0*/  IMAD.MOV R15, RZ, RZ, -R15 ;  /* 0x000000ffff0f7224 */ /* 0x000fe400078e0a0f */
[----:B------:R-:W-:Y:S01]  /*0bd0*/  @!P6 IMAD.IADD R6, R6, 0x1, -R2 ;  /* 0x000000010606e824 */ /* 0x000fe200078e0a02 */
[C---:B------:R-:W-:Y:S01]  /*0be0*/  ISETP.GT.U32.AND P6, PT, R2.reuse, R8, PT ;  /* 0x000000080200720c */ /* 0x040fe20003fc4070 */
[----:B------:R-:W-:Y:S02]  /*0bf0*/  IMAD R9, R2, R15, R9 ;  /* 0x0000000f02097224 */ /* 0x000fe400078e0209 */
[----:B------:R-:W-:Y:S02]  /*0c00*/  IMAD.MOV.U32 R16, RZ, RZ, R17 ;  /* 0x000000ffff107224 */ /* 0x000fe400078e0011 */
[----:B------:R-:W-:-:S04]  /*0c10*/  IMAD.HI.U32 R17, R19, R14, RZ ;  /* 0x0000000e13117227 */ /* 0x000fc800078e00ff */
[----:B------:R-:W-:Y:S01]  /*0c20*/  @!P5 IMAD.IADD R0, R0, 0x1, -R2 ;  /* 0x000000010000d824 */ /* 0x000fe200078e0a02 */
[C---:B------:R-:W-:Y:S01]  /*0c30*/  ISETP.GT.U32.AND P5, PT, R2.reuse, R9, PT ;  /* 0x000000090200720c */ /* 0x040fe20003fa4070 */
[----:B------:R-:W-:Y:S02]  /*0c40*/  IMAD.MOV R17, RZ, RZ, -R17 ;  /* 0x000000ffff117224 */ /* 0x000fe400078e0a11 */
[----:B------:R-:W-:Y:S02]  /*0c50*/  IMAD.MOV.U32 R20, RZ, RZ, R3 ;  /* 0x000000ffff147224 */ /* 0x000fe400078e0003 */
[----:B------:R-:W-:Y:S01]  /*0c60*/  @!P1 IMAD.MOV R21, RZ, RZ, -R21 ;  /* 0x000000ffff159224 */ /* 0x000fe200078e0a15 */
[----:B------:R-:W-:Y:S01]  /*0c70*/  ISETP.GT.U32.AND P1, PT, R2, R6, PT ;  /* 0x000000060200720c */ /* 0x000fe20003f24070 */
[----:B------:R-:W-:Y:S01]  /*0c80*/  @!P3 IMAD.MOV R20, RZ, RZ, -R20 ;  /* 0x000000ffff14b224 */ /* 0x000fe200078e0a14 */
[----:B------:R-:W-:Y:S01]  /*0c90*/  ISETP.GE.AND P3, PT, R4, RZ, PT ;  /* 0x000000ff0400720c */ /* 0x000fe20003f66270 */
[----:B------:R-:W-:Y:S01]  /*0ca0*/  IMAD R14, R2, R17, R14 ;  /* 0x00000011020e7224 */ /* 0x000fe200078e020e */
[----:B------:R-:W-:Y:S01]  /*0cb0*/  STL [R1+0x3dc], R21 ;  /* 0x0003dc1501007387 */ /* 0x000fe20000100800 */
[----:B------:R-:W-:-:S03]  /*0cc0*/  IMAD.HI.U32 R13, R19, R18, RZ ;  /* 0x00000012130d7227 */ /* 0x000fc600078e00ff */
[----:B------:R0:W-:Y:S01]  /*0cd0*/  STL [R1+0x3d8], R20 ;  /* 0x0003d81401007387 */ /* 0x0001e20000100800 */
[--C-:B------:R-:W-:Y:S01]  /*0ce0*/  @!P6 IMAD.IADD R8, R8, 0x1, -R2.reuse ;  /* 0x000000010808e824 */ /* 0x100fe200078e0a02 */
[C---:B------:R-:W-:Y:S01]  /*0cf0*/  ISETP.GT.U32.AND P6, PT, R2.reuse, R14, PT ;  /* 0x0000000e0200720c */ /* 0x040fe20003fc4070 */
[----:B------:R-:W-:Y:S02]  /*0d00*/  IMAD.MOV R13, RZ, RZ, -R13 ;  /* 0x000000ffff0d7224 */ /* 0x000fe400078e0a0d */
[----:B------:R-:W-:Y:S02]  /*0d10*/  @!P5 IMAD.IADD R9, R9, 0x1, -R2 ;  /* 0x000000010909d824 */ /* 0x000fe400078e0a02 */
[----:B------:R-:W-:Y:S02]  /*0d20*/  IMAD R13, R2, R13, R18 ;  /* 0x0000000d020d7224 */ /* 0x000fe400078e0212 */
[----:B------:R-:W-:-:S04]  /*0d30*/  IMAD.HI.U32 R4, R19, R16, RZ ;  /* 0x0000001013047227 */ /* 0x000fc800078e00ff */
[----:B0-----:R-:W-:Y:S02]  /*0d40*/  IMAD.MOV.U32 R20, RZ, RZ, R0 ;  /* 0x000000ffff147224 */ /* 0x001fe400078e0000 */
[C---:B------:R-:W-:Y:S02]  /*0d50*/  VIADD R3, R11.reuse, 0xf6 ;  /* 0x000000f60b037836 */ /* 0x040fe40000000000 */
[----:B------:R-:W-:Y:S01]  /*0d60*/  @!P0 IMAD.MOV R20, RZ, RZ, -R20 ;  /* 0x000000ffff148224 */ /* 0x000fe200078e0a14 */
[C---:B------:R-:W-:Y:S01]  /*0d70*/  ISETP.GT.U32.AND P0, PT, R2.reuse, R9, PT ;  /* 0x000000090200720c */ /* 0x040fe20003f04070 */
[----:B------:R-:W-:Y:S01]  /*0d80*/  @!P4 IMAD.MOV R8, RZ, RZ, -R8 ;  /* 0x000000ffff08c224 */ /* 0x000fe200078e0a08 */
[----:B------:R-:W-:Y:S01]  /*0d90*/  ISETP.GT.U32.AND P4, PT, R2, R13, PT ;  /* 0x0000000d0200720c */ /* 0x000fe20003f84070 */
[----:B------:R-:W-:Y:S01]  /*0da0*/  IMAD.MOV R4, RZ, RZ, -R4 ;  /* 0x000000ffff047224 */ /* 0x000fe200078e0a04 */
[----:B------:R-:W-:Y:S01]  /*0db0*/  STL [R1+0x3d4], R20 ;  /* 0x0003d41401007387 */ /* 0x000fe20000100800 */
[--C-:B------:R-:W-:Y:S01]  /*0dc0*/  @!P1 IMAD.IADD R6, R6, 0x1, -R2.reuse ;  /* 0x0000000106069824 */ /* 0x100fe200078e0a02 */
[----:B------:R-:W-:Y:S01]  /*0dd0*/  ISETP.GE.AND P1, PT, R12, RZ, PT ;  /* 0x000000ff0c00720c */ /* 0x000fe20003f26270 */
[----:B------:R-:W-:Y:S01]  /*0de0*/  @!P6 IMAD.IADD R14, R14, 0x1, -R2 ;  /* 0x000000010e0ee824 */ /* 0x000fe200078e0a02 */
[----:B------:R-:W-:Y:S01]  /*0df0*/  IABS R12, R3 ;  /* 0x00000003000c7213 */ /* 0x000fe20000000000 */
[C---:B------:R-:W-:Y:S01]  /*0e00*/  IMAD R4, R2.reuse, R4, R16 ;  /* 0x0000000402047224 */ /* 0x040fe200078e0210 */
[----:B------:R-:W-:Y:S01]  /*0e10*/  STL [R1+0x94], R8 ;  /* 0x0000940801007387 */ /* 0x000fe20000100800 */
[----:B------:R-:W-:Y:S01]  /*0e20*/  @!P2 IMAD.MOV R6, RZ, RZ, -R6 ;  /* 0x000000ffff06a224 */ /* 0x000fe200078e0a06 */
[C---:B------:R-:W-:Y:S01]  /*0e30*/  ISETP.GT.U32.AND P6, PT, R2.reuse, R14, PT ;  /* 0x0000000e0200720c */ /* 0x040fe20003fc4070 */
[----:B------:R-:W-:Y:S01]  /*0e40*/  VIADD R15, R11, 0xf5 ;  /* 0x000000f50b0f7836 */ /* 0x000fe20000000000 */
[----:B------:R-:W-:Y:S01]  /*0e50*/  ISETP.GT.U32.AND P5, PT, R2, R4, PT ;  /* 0x000000040200720c */ /* 0x000fe20003fa4070 */
[----:B------:R-:W-:Y:S01]  /*0e60*/  IMAD.HI.U32 R16, R19, R12, RZ ;  /* 0x0000000c13107227 */ /* 0x000fe200078e00ff */
[----:B------:R0:W-:Y:S01]  /*0e70*/  STL [R1+0x98], R6 ;  /* 0x0000980601007387 */ /* 0x0001e20000100800 */
[----:B------:R-:W-:-:S02]  /*0e80*/  ISETP.GE.AND P2, PT, R5, RZ, PT ;  /* 0x000000ff0500720c */ /* 0x000fc40003f46270 */
[----:B------:R-:W-:Y:S01]  /*0e90*/  @!P0 IMAD.IADD R9, R9, 0x1, -R2 ;  /* 0x0000000109098824 */ /* 0x000fe200078e0a02 */
[----:B------:R-:W-:Y:S01]  /*0ea0*/  IABS R0, R15 ;  /* 0x0000000f00007213 */ /* 0x000fe20000000000 */
[----:B------:R-:W-:Y:S01]  /*0eb0*/  IMAD.MOV R16, RZ, RZ, -R16 ;  /* 0x000000ffff107224 */ /* 0x000fe200078e0a10 */
[----:B------:R-:W-:Y:S01]  /*0ec0*/  ISETP.GE.AND P0, PT, R7, RZ, PT ;  /* 0x000000ff0700720c */ /* 0x000fe20003f06270 */
[----:B------:R-:W-:Y:S01]  /*0ed0*/  @!P4 IMAD.IADD R13, R13, 0x1, -R2 ;  /* 0x000000010d0dc824 */ /* 0x000fe200078e0a02 */
[----:B------:R-:W-:Y:S01]  /*0ee0*/  ISETP.GE.AND P4, PT, R3, RZ, PT ;  /* 0x000000ff0300720c */ /* 0x000fe20003f86270 */
[----:B------:R-:W-:Y:S02]  /*0ef0*/  IMAD R12, R2, R16, R12 ;  /* 0x00000010020c7224 */ /* 0x000fe400078e020c */
[----:B0-----:R-:W-:Y:S02]  /*0f00*/  IMAD.MOV.U32 R6, RZ, RZ, R9 ;  /* 0x000000ffff067224 */ /* 0x001fe400078e0009 */
[----:B------:R-:W-:-:S04]  /*0f10*/  IMAD.HI.U32 R5, R19, R0, RZ ;  /* 0x0000000013057227 */ /* 0x000fc800078e00ff */
[----:B------:R-:W-:Y:S01]  /*0f20*/  @!P3 IMAD.MOV R6, RZ, RZ, -R6 ;  /* 0x000000ffff06b224 */ /* 0x000fe200078e0a06 */
[----:B------:R-:W-:Y:S01]  /*0f30*/  ISETP.GT.U32.AND P3, PT, R2, R13, PT ;  /* 0x0000000d0200720c */ /* 0x000fe20003f64070 */
[--C-:B------:R-:W-:Y:S01]  /*0f40*/  @!P6 IMAD.IADD R14, R14, 0x1, -R2.reuse ;  /* 0x000000010e0ee824 */ /* 0x100fe200078e0a02 */
[----:B------:R-:W-:Y:S01]  /*0f50*/  ISETP.GT.U32.AND P6, PT, R2, R12, PT ;  /* 0x0000000c0200720c */ /* 0x000fe20003fc4070 */
[----:B------:R-:W-:Y:S01]  /*0f60*/  @!P5 IMAD.IADD R4, R4, 0x1, -R2 ;  /* 0x000000010404d824 */ /* 0x000fe200078e0a02 */
[----:B------:R-:W-:Y:S01]  /*0f70*/  STL [R1+0x9c], R6 ;  /* 0x00009c0601007387 */ /* 0x000fe20000100800 */
[----:B------:R-:W-:Y:S02]  /*0f80*/  IMAD.MOV R5, RZ, RZ, -R5 ;  /* 0x000000ffff057224 */ /* 0x000fe400078e0a05 */
[----:B------:R-:W-:Y:S01]  /*0f90*/  IMAD.MOV.U32 R8, RZ, RZ, R14 ;  /* 0x000000ffff087224 */ /* 0x000fe200078e000e */
[C---:B------:R-:W-:Y:S01]  /*0fa0*/  ISETP.GT.U32.AND P5, PT, R2.reuse, R4, PT ;  /* 0x000000040200720c */ /* 0x040fe20003fa4070 */
[----:B------:R-:W-:-:S02]  /*0fb0*/  IMAD R0, R2, R5, R0 ;  /* 0x0000000502007224 */ /* 0x000fc400078e0200 */
[----:B------:R-:W-:Y:S02]  /*0fc0*/  @!P1 IMAD.MOV R8, RZ, RZ, -R8 ;  /* 0x000000ffff089224 */ /* 0x000fe400078e0a08 */
[--C-:B------:R-:W-:Y:S01]  /*0fd0*/  @!P3 IMAD.IADD R13, R13, 0x1, -R2.reuse ;  /* 0x000000010d0db824 */ /* 0x100fe200078e0a02 */
[----:B------:R-:W-:Y:S01]  /*0fe0*/  ISETP.GT.U32.AND P3, PT, R2, R0, PT ;  /* 0x000000000200720c */ /* 0x000fe20003f64070 */
[--C-:B------:R-:W-:Y:S01]  /*0ff0*/  @!P6 IMAD.IADD R12, R12, 0x1, -R2.reuse ;  /* 0x000000010c0ce824 */ /* 0x100fe200078e0a02 */
[----:B------:R0:W-:Y:S01]  /*1000*/  STL [R1+0xa4], R8 ;  /* 0x0000a40801007387 */ /* 0x0001e20000100800 */
[C---:B------:R-:W-:Y:S02]  /*1010*/  VIADD R7, R11.reuse, 0xf4 ;  /* 0x000000f40b077836 */ /* 0x040fe40000000000 */
[C---:B------:R-:W-:Y:S01]  /*1020*/  VIADD R5, R11.reuse, 0xf2 ;  /* 0x000000f20b057836 */ /* 0x040fe20000000000 */
[----:B------:R-:W-:Y:S01]  /*1030*/  ISETP.GT.U32.AND P6, PT, R2, R12, PT ;  /* 0x0000000c0200720c */ /* 0x000fe20003fc4070 */
[----:B------:R-:W-:Y:S01]  /*1040*/  @!P5 IMAD.IADD R4, R4, 0x1, -R2 ;  /* 0x000000010404d824 */ /* 0x000fe200078e0a02 */
[----:B------:R-:W-:Y:S01]  /*1050*/  IABS R17, R7 ;  /* 0x0000000700117213 */ /* 0x000fe20000000000 */
[----:B------:R-:W-:Y:S01]  /*1060*/  VIADD R3, R11, 0xf1 ;  /* 0x000000f10b037836 */ /* 0x000fe20000000000 */
[----:B------:R-:W-:Y:S01]  /*1070*/  ISETP.GE.AND P5, PT, R15, RZ, PT ;  /* 0x000000ff0f00720c */ /* 0x000fe20003fa6270 */
[----:B------:R-:W-:Y:S01]  /*1080*/  @!P2 IMAD.MOV R4, RZ, RZ, -R4 ;  /* 0x000000ffff04a224 */ /* 0x000fe200078e0a04 */
[----:B------:R-:W-:Y:S01]  /*1090*/  ISETP.GE.AND P1, PT, R7, RZ, PT ;  /* 0x000000ff0700720c */ /* 0x000fe20003f26270 */
[----:B0-----:R-:W-:Y:S01]  /*10a0*/  IMAD.MOV.U32 R8, RZ, RZ, R13 ;  /* 0x000000ffff087224 */ /* 0x001fe200078e000d */
[----:B------:R-:W-:Y:S01]  /*10b0*/  IABS R13, R3 ;  /* 0x00000003000d7213 */ /* 0x000fe20000000000 */
[----:B------:R-:W-:Y:S01]  /*10c0*/  @!P3 IMAD.IADD R0, R0, 0x1, -R2 ;  /* 0x000000010000b824 */ /* 0x000fe200078e0a02 */
[----:B------:R0:W-:Y:S01]  /*10d0*/  STL [R1+0xa8], R4 ;  /* 0x0000a80401007387 */ /* 0x0001e20000100800 */
[----:B------:R-:W-:Y:S01]  /*10e0*/  @!P0 IMAD.MOV R8, RZ, RZ, -R8 ;  /* 0x000000ffff088224 */ /* 0x000fe200078e0a08 */
[----:B------:R-:W-:Y:S01]  /*10f0*/  ISETP.GE.AND P0, PT, R5, RZ, PT ;  /* 0x000000ff0500720c */ /* 0x000fe20003f06270 */
[----:B------:R-:W-:Y:S01]  /*1100*/  @!P6 IMAD.IADD R12, R12, 0x1, -R2 ;  /* 0x000000010c0ce824 */ /* 0x000fe200078e0a02 */
[----:B------:R-:W-:Y:S01]  /*1110*/  ISETP.GT.U32.AND P3, PT, R2, R0, PT ;  /* 0x000000000200720c */ /* 0x000fe20003f64070 */
[----:B------:R-:W-:Y:S01]  /*1120*/  VIADD R6, R11, 0xf3 ;  /* 0x000000f30b067836 */ /* 0x000fe20000000000 */
[----:B------:R-:W-:Y:S01]  /*1130*/  ISETP.GE.AND P6, PT, R3, RZ, PT ;  /* 0x000000ff0300720c */ /* 0x000fe20003fc6270 */
[----:B------:R1:W-:Y:S01]  /*1140*/  STL [R1+0xac], R8 ;  /* 0x0000ac0801007387 */ /* 0x0003e20000100800 */
[----:B------:R-:W-:Y:S01]  /*1150*/  VIADD R14, R11, 0xef ;  /* 0x000000ef0b0e7836 */ /* 0x000fe20000000000 */
[----:B0-----:R-:W-:Y:S01]  /*1160*/  IABS R4, R5 ;  /* 0x0000000500047213 */ /* 0x001fe20000000000 */
[----:B------:R-:W-:Y:S01]  /*1170*/  IMAD.HI.U32 R5, R19, R17, RZ ;  /* 0x0000001113057227 */ /* 0x000fe200078e00ff */
[----:B------:R-:W-:-:S02]  /*1180*/  ISETP.GE.AND P2, PT, R6, RZ, PT ;  /* 0x000000ff0600720c */ /* 0x000fc40003f46270 */
[----:B------:R-:W-:Y:S01]  /*1190*/  IABS R6, R6 ;  /* 0x0000000600067213 */ /* 0x000fe20000000000 */
[----:B------:R-:W-:Y:S02]  /*11a0*/  IMAD.MOV R3, RZ, RZ, -R5 ;  /* 0x000000ffff037224 */ /* 0x000fe400078e0a05 */
[----:B-1----:R-:W-:Y:S02]  /*11b0*/  IMAD.MOV.U32 R8, RZ, RZ, R12 ;  /* 0x000000ffff087224 */ /* 0x002fe400078e000c */
[----:B------:R-:W-:-:S04]  /*11c0*/  IMAD.HI.U32 R5, R19, R4, RZ ;  /* 0x0000000413057227 */ /* 0x000fc800078e00ff */
[C---:B------:R-:W-:Y:S02]  /*11d0*/  IMAD R17, R2.reuse, R3, R17 ;  /* 0x0000000302117224 */ /* 0x040fe400078e0211 */
[----:B------:R-:W-:Y:S02]  /*11e0*/  @!P4 IMAD.MOV R8, RZ, RZ, -R8 ;  /* 0x000000ffff08c224 */ /* 0x000fe400078e0a08 */
[----:B------:R-:W-:Y:S01]  /*11f0*/  IMAD.MOV R5, RZ, RZ, -R5 ;  /* 0x000000ffff057224 */ /* 0x000fe200078e0a05 */
[----:B------:R-:W-:Y:S01]  /*1200*/  ISETP.GT.U32.AND P4, PT, R2, R17, PT ;  /* 0x000000110200720c */ /* 0x000fe20003f84070 */
[----:B------:R-:W-:Y:S01]  /*1210*/  @!P3 IMAD.IADD R0, R0, 0x1, -R2 ;  /* 0x000000010000b824 */ /* 0x000fe200078e0a02 */
[----:B------:R0:W-:Y:S01]  /*1220*/  STL [R1+0xb0], R8 ;  /* 0x0000b00801007387 */ /* 0x0001e20000100800 */
[----:B------:R-:W-:-:S04]  /*1230*/  IMAD.HI.U32 R7, R19, R6, RZ ;  /* 0x0000000613077227 */ /* 0x000fc800078e00ff */
[----:B------:R-:W-:Y:S02]  /*1240*/  IMAD R4, R2, R5, R4 ;  /* 0x0000000502047224 */ /* 0x000fe400078e0204 */
[----:B------:R-:W-:Y:S02]  /*1250*/  IMAD.MOV R7, RZ, RZ, -R7 ;  /* 0x000000ffff077224 */ /* 0x000fe400078e0a07 */
[----:B------:R-:W-:-:S04]  /*1260*/  IMAD.HI.U32 R3, R19, R13, RZ ;  /* 0x0000000d13037227 */ /* 0x000fc800078e00ff */
[----:B0-----:R-:W-:Y:S01]  /*1270*/  IMAD.MOV.U32 R8, RZ, RZ, R0 ;  /* 0x000000ffff087224 */ /* 0x001fe200078e0000 */
[----:B------:R-:W-:Y:S01]  /*1280*/  IABS R0, R14 ;  /* 0x0000000e00007213 */ /* 0x000fe20000000000 */
[C---:B------:R-:W-:Y:S02]  /*1290*/  IMAD R6, R2.reuse, R7, R6 ;  /* 0x0000000702067224 */ /* 0x040fe400078e0206 */
[----:B------:R-:W-:Y:S01]  /*12a0*/  @!P5 IMAD.MOV R8, RZ, RZ, -R8 ;  /* 0x000000ffff08d224 */ /* 0x000fe200078e0a08 */
[C---:B------:R-:W-:Y:S01]  /*12b0*/  ISETP.GT.U32.AND P5, PT, R2.reuse, R4, PT ;  /* 0x000000040200720c */ /* 0x040fe20003fa4070 */
[----:B------:R-:W-:Y:S01]  /*12c0*/  @!P4 IMAD.IADD R17, R17, 0x1, -R2 ;  /* 0x000000011111c824 */ /* 0x000fe200078e0a02 */
[C---:B------:R-:W-:Y:S01]  /*12d0*/  ISETP.GT.U32.AND P3, PT, R2.reuse, R6, PT ;  /* 0x000000060200720c */ /* 0x040fe20003f64070 */
[----:B------:R-:W-:Y:S01]  /*12e0*/  IMAD.MOV R3, RZ, RZ, -R3 ;  /* 0x000000ffff037224 */ /* 0x000fe200078e0a03 */
[----:B------:R0:W-:Y:S01]  /*12f0*/  STL [R1+0xb8], R8 ;  /* 0x0000b80801007387 */ /* 0x0001e20000100800 */
[----:B------:R-:W-:Y:S01]  /*1300*/  VIADD R18, R11, 0xf0 ;  /* 0x000000f00b127836 */ /* 0x000fe20000000000 */
[C---:B------:R-:W-:Y:S01]  /*1310*/  ISETP.GT.U32.AND P4, PT, R2.reuse, R17, PT ;  /* 0x000000110200720c */ /* 0x040fe20003f84070 */
[----:B------:R-:W-:-:S02]  /*1320*/  IMAD R13, R2, R3, R13 ;  /* 0x00000003020d7224 */ /* 0x000fc400078e020d */
[----:B------:R-:W-:Y:S01]  /*1330*/  IMAD.HI.U32 R12, R19, R0, RZ ;  /* 0x00000000130c7227 */ /* 0x000fe200078e00ff */
[----:B------:R-:W-:-:S03]  /*1340*/  IABS R3, R18 ;  /* 0x0000001200037213 */ /* 0x000fc60000000000 */
[--C-:B------:R-:W-:Y:S02]  /*1350*/  @!P5 IMAD.IADD R4, R4, 0x1, -R2.reuse ;  /* 0x000000010404d824 */ /* 0x100fe400078e0a02 */
[----:B------:R-:W-:Y:S02]  /*1360*/  @!P3 IMAD.IADD R6, R6, 0x1, -R2 ;  /* 0x000000010606b824 */ /* 0x000fe400078e0a02 */
[----:B------:R-:W-:Y:S01]  /*1370*/  IMAD.MOV R12, RZ, RZ, -R12 ;  /* 0x000000ffff0c7224 */ /* 0x000fe200078e0a0c */
[C---:B------:R-:W-:Y:S01]  /*1380*/  ISETP.GT.U32.AND P5, PT, R2.reuse, R4, PT ;  /* 0x000000040200720c */ /* 0x040fe20003fa4070 */
[----:B------:R-:W-:Y:S01]  /*1390*/  @!P4 IMAD.IADD R17, R17, 0x1, -R2 ;  /* 0x000000011111c824 */ /* 0x000fe200078e0a02 */
[C---:B------:R-:W-:Y:S01]  /*13a0*/  ISETP.GT.U32.AND P3, PT, R2.reuse, R6, PT ;  /* 0x000000060200720c */ /* 0x040fe20003f64070 */
[----:B------:R-:W-:Y:S01]  /*13b0*/  IMAD.HI.U32 R15, R19, R3, RZ ;  /* 0x00000003130f7227 */ /* 0x000fe200078e00ff */
[----:B------:R-:W-:-:S03]  /*13c0*/  ISETP.GT.U32.AND P4, PT, R2, R13, PT ;  /* 0x0000000d0200720c */ /* 0x000fc60003f84070 */
[----:B------:R-:W-:Y:S02]  /*13d0*/  IMAD R0, R2, R12, R0 ;  /* 0x0000000c02007224 */ /* 0x000fe400078e0200 */
[----:B------:R-:W-:Y:S02]  /*13e0*/  IMAD.MOV R15, RZ, RZ, -R15 ;  /* 0x000000ffff0f7224 */ /* 0x000fe400078e0a0f */
[----:B------:R-:W-:Y:S02]  /*13f0*/  VIADD R7, R11, 0xee ;  /* 0x000000ee0b077836 */ /* 0x000fe40000000000 */
[--C-:B------:R-:W-:Y:S01]  /*1400*/  @!P5 IMAD.IADD R4, R4, 0x1, -R2.reuse ;  /* 0x000000010404d824 */ /* 0x100fe200078e0a02 */
[C---:B------:R-:W-:Y:S01]  /*1410*/  ISETP.GT.U32.AND P5, PT, R2.reuse, R0, PT ;  /* 0x000000000200720c */ /* 0x040fe20003fa4070 */
[----:B------:R-:W-:Y:S01]  /*1420*/  IMAD R3, R2, R15, R3 ;  /* 0x0000000f02037224 */ /* 0x000fe200078e0203 */
[----:B------:R-:W-:Y:S01]  /*1430*/  IABS R9, R7 ;  /* 0x0000000700097213 */ /* 0x000fe20000000000 */
[----:B------:R-:W-:-:S02]  /*1440*/  @!P3 IMAD.IADD R6, R6, 0x1, -R2 ;  /* 0x000000010606b824 */ /* 0x000fc400078e0a02 */
[----:B------:R-:W-:Y:S01]  /*1450*/  IMAD.MOV.U32 R20, RZ, RZ, R17 ;  /* 0x000000ffff147224 */ /* 0x000fe200078e0011 */
[----:B------:R-:W-:Y:S01]  /*1460*/  ISETP.GT.U32.AND P3, PT, R2, R3, PT ;  /* 0x000000030200720c */ /* 0x000fe20003f64070 */
[----:B------:R-:W-:Y:S01]  /*1470*/  @!P4 IMAD.IADD R13, R13, 0x1, -R2 ;  /* 0x000000010d0dc824 */ /* 0x000fe200078e0a02 */
[----:B------:R-:W-:Y:S01]  /*1480*/  ISETP.GE.AND P4, PT, R18, RZ, PT ;  /* 0x000000ff1200720c */ /* 0x000fe20003f86270 */
[C---:B0-----:R-:W-:Y:S02]  /*1490*/  VIADD R8, R11.reuse, 0xed ;  /* 0x000000ed0b087836 */ /* 0x041fe40000000000 */
[----:B------:R-:W-:Y:S02]  /*14a0*/  VIADD R12, R11, 0xec ;  /* 0x000000ec0b0c7836 */ /* 0x000fe40000000000 */
[----:B------:R-:W-:Y:S01]  /*14b0*/  @!P1 IMAD.MOV R20, RZ, RZ, -R20 ;  /* 0x000000ffff149224 */ /* 0x000fe200078e0a14 */
[----:B------:R-:W-:Y:S01]  /*14c0*/  ISETP.GT.U32.AND P1, PT, R2, R13, PT ;  /* 0x0000000d0200720c */ /* 0x000fe20003f24070 */
[----:B------:R-:W-:Y:S01]  /*14d0*/  @!P5 IMAD.IADD R0, R0, 0x1, -R2 ;  /* 0x000000010000d824 */ /* 0x000fe200078e0a02 */
[----:B------:R-:W-:Y:S01]  /*14e0*/  IABS R5, R8 ;  /* 0x0000000800057213 */ /* 0x000fe20000000000 */
[C---:B------:R-:W-:Y:S01]  /*14f0*/  IMAD.HI.U32 R16, R19.reuse, R9, RZ ;  /* 0x0000000913107227 */ /* 0x040fe200078e00ff */
[----:B------:R-:W-:Y:S01]  /*1500*/  IABS R17, R12 ;  /* 0x0000000c00117213 */ /* 0x000fe20000000000 */
[----:B------:R0:W-:Y:S01]  /*1510*/  STL [R1+0xc8], R20 ;  /* 0x0000c81401007387 */ /* 0x0001e20000100800 */
[----:B------:R-:W-:Y:S01]  /*1520*/  ISETP.GT.U32.AND P5, PT, R2, R0, PT ;  /* 0x000000000200720c */ /* 0x000fe20003fa4070 */
[----:B------:R-:W-:-:S04]  /*1530*/  IMAD.HI.U32 R15, R19, R5, RZ ;  /* 0x00000005130f7227 */ /* 0x000fc800078e00ff */
[----:B------:R-:W-:Y:S02]  /*1540*/  IMAD.MOV R16, RZ, RZ, -R16 ;  /* 0x000000ffff107224 */ /* 0x000fe400078e0a10 */
[----:B------:R-:W-:Y:S01]  /*1550*/  @!P3 IMAD.IADD R3, R3, 0x1, -R2 ;  /* 0x000000010303b824 */ /* 0x000fe200078e0a02 */
[----:B------:R-:W-:Y:S01]  /*1560*/  ISETP.GE.AND P3, PT, R14, RZ, PT ;  /* 0x000000ff0e00720c */ /* 0x000fe20003f66270 */
[----:B0-----:R-:W-:Y:S02]  /*1570*/  IMAD.MOV.U32 R20, RZ, RZ, R6 ;  /* 0x000000ffff147224 */ /* 0x001fe400078e0006 */
[----:B------:R-:W-:-:S04]  /*1580*/  IMAD.HI.U32 R6, R19, R17, RZ ;  /* 0x0000001113067227 */ /* 0x000fc800078e00ff */
[----:B------:R-:W-:Y:S02]  /*1590*/  IMAD.MOV R15, RZ, RZ, -R15 ;  /* 0x000000ffff0f7224 */ /* 0x000fe400078e0a0f */
[C---:B------:R-:W-:Y:S02]  /*15a0*/  IMAD R9, R2.reuse, R16, R9 ;  /* 0x0000001002097224 */ /* 0x040fe400078e0209 */
[----:B------:R-:W-:Y:S01]  /*15b0*/  @!P2 IMAD.MOV R20, RZ, RZ, -R20 ;  /* 0x000000ffff14a224 */ /* 0x000fe200078e0a14 */
[C---:B------:R-:W-:Y:S01]  /*15c0*/  ISETP.GT.U32.AND P2, PT, R2.reuse, R3, PT ;  /* 0x000000030200720c */ /* 0x040fe20003f44070 */
[----:B------:R-:W-:Y:S01]  /*15d0*/  @!P1 IMAD.IADD R13, R13, 0x1, -R2 ;  /* 0x000000010d0d9824 */ /* 0x000fe200078e0a02 */
[C---:B------:R-:W-:Y:S01]  /*15e0*/  ISETP.GT.U32.AND P1, PT, R2.reuse, R9, PT ;  /* 0x000000090200720c */ /* 0x040fe20003f24070 */
[----:B------:R-:W-:Y:S01]  /*15f0*/  IMAD.MOV R6, RZ, RZ, -R6 ;  /* 0x000000ffff067224 */ /* 0x000fe200078e0a06 */
[----:B------:R-:W-:Y:S01]  /*1600*/  STL [R1+0xcc], R20 ;  /* 0x0000cc1401007387 */ /* 0x000fe20000100800 */
[----:B------:R-:W-:-:S02]  /*1610*/  IMAD R5, R2, R15, R5 ;  /* 0x0000000f02057224 */ /* 0x000fc400078e0205 */
[----:B------:R-:W-:Y:S02]  /*1620*/  IMAD.MOV.U32 R14, RZ, RZ, R13 ;  /* 0x000000ffff0e7224 */ /* 0x000fe400078e000d */
[C---:B------:R-:W-:Y:S02]  /*1630*/  IMAD R17, R2.reuse, R6, R17 ;  /* 0x0000000602117224 */ /* 0x040fe400078e0211 */
[----:B------:R-:W-:Y:S01]  /*1640*/  @!P6 IMAD.MOV R14, RZ, RZ, -R14 ;  /* 0x000000ffff0ee224 */ /* 0x000fe200078e0a0e */
[----:B------:R-:W-:Y:S01]  /*1650*/  ISETP.GT.U32.AND P6, PT, R2, R5, PT ;  /* 0x000000050200720c */ /* 0x000fe20003fc4070 */
[----:B------:R-:W-:Y:S01]  /*1660*/  @!P5 IMAD.IADD R0, R0, 0x1, -R2 ;  /* 0x000000010000d824 */ /* 0x000fe200078e0a02 */
[----:B------:R-:W-:Y:S01]  /*1670*/  ISETP.GT.U32.AND P5, PT, R2, R17, PT ;  /* 0x000000110200720c */ /* 0x000fe20003fa4070 */
[----:B------:R-:W-:Y:S01]  /*1680*/  @!P0 IMAD.MOV R4, RZ, RZ, -R4 ;  /* 0x000000ffff048224 */ /* 0x000fe200078e0a04 */
[----:B------:R-:W-:Y:S01]  /*1690*/  ISETP.GE.AND P0, PT, R7, RZ, PT ;  /* 0x000000ff0700720c */ /* 0x000fe20003f06270 */
[----:B------:R-:W-:-:S02]  /*16a0*/  VIADD R13, R11, 0xeb ;  /* 0x000000eb0b0d7836 */ /* 0x000fc40000000000 */
[--C-:B------:R-:W-:Y:S01]  /*16b0*/  @!P2 IMAD.IADD R3, R3, 0x1, -R2.reuse ;  /* 0x000000010303a824 */ /* 0x100fe200078e0a02 */
[----:B------:R-:W-:Y:S01]  /*16c0*/  STL [R1+0xd0], R4 ;  /* 0x0000d00401007387 */ /* 0x000fe20000100800 */
[----:B------:R-:W-:Y:S01]  /*16d0*/  ISETP.GE.AND P2, PT, R8, RZ, PT ;  /* 0x000000ff0800720c */ /* 0x000fe20003f46270 */
[----:B------:R-:W-:Y:S01]  /*16e0*/  VIADD R8, R11, 0xea ;  /* 0x000000ea0b087836 */ /* 0x000fe20000000000 */
[----:B------:R-:W-:Y:S01]  /*16f0*/  IABS R6, R13 ;  /* 0x0000000d00067213 */ /* 0x000fe20000000000 */
[----:B------:R0:W-:Y:S01]  /*1700*/  STL [R1+0xd4], R14 ;  /* 0x0000d40e01007387 */ /* 0x0001e20000100800 */
[--C-:B------:R-:W-:Y:S01]  /*1710*/  @!P1 IMAD.IADD R9, R9, 0x1, -R2.reuse ;  /* 0x0000000109099824 */ /* 0x100fe200078e0a02 */
[----:B------:R-:W-:Y:S01]  /*1720*/  ISETP.GE.AND P1, PT, R12, RZ, PT ;  /* 0x000000ff0c00720c */ /* 0x000fe20003f26270 */
[--C-:B------:R-:W-:Y:S01]  /*1730*/  @!P6 IMAD.IADD R5, R5, 0x1, -R2.reuse ;  /* 0x000000010505e824 */ /* 0x100fe200078e0a02 */
[----:B------:R-:W-:Y:S01]  /*1740*/  IABS R7, R8 ;  /* 0x0000000800077213 */ /* 0x000fe20000000000 */
[----:B------:R-:W-:Y:S01]  /*1750*/  @!P5 IMAD.IADD R17, R17, 0x1, -R2 ;  /* 0x000000011111d824 */ /* 0x000fe200078e0a02 */
[C---:B------:R-:W-:Y:S01]  /*1760*/  ISETP.GT.U32.AND P6, PT, R2.reuse, R9, PT ;  /* 0x000000090200720c */ /* 0x040fe20003fc4070 */
[----:B------:R-:W-:Y:S01]  /*1770*/  IMAD.HI.U32 R12, R19, R6, RZ ;  /* 0x00000006130c7227 */ /* 0x000fe200078e00ff */
[----:B------:R-:W-:-:S03]  /*1780*/  ISETP.GT.U32.AND P5, PT, R2, R5, PT ;  /* 0x000000050200720c */ /* 0x000fc60003fa4070 */
[----:B0-----:R-:W-:Y:S02]  /*1790*/  IMAD.MOV.U32 R14, RZ, RZ, R3 ;  /* 0x000000ffff0e7224 */ /* 0x001fe400078e0003 */
[----:B------:R-:W-:Y:S02]  /*17a0*/  IMAD.MOV R3, RZ, RZ, -R12 ;  /* 0x000000ffff037224 */ /* 0x000fe400078e0a0c */
[----:B------:R-:W-:Y:S01]  /*17b0*/  @!P4 IMAD.MOV R14, RZ, RZ, -R14 ;  /* 0x000000ffff0ec224 */ /* 0x000fe200078e0a0e */
[C---:B------:R-:W-:Y:S01]  /*17c0*/  ISETP.GT.U32.AND P4, PT, R2.reuse, R17, PT ;  /* 0x000000110200720c */ /* 0x040fe20003f84070 */
[C---:B------:R-:W-:Y:S02]  /*17d0*/  IMAD R6, R2.reuse, R3, R6 ;  /* 0x0000000302067224 */ /* 0x040fe400078e0206 */
[----:B------:R-:W-:Y:S01]  /*17e0*/  @!P6 IMAD.IADD R9, R9, 0x1, -R2 ;  /* 0x000000010909e824 */ /* 0x000fe200078e0a02 */
[----:B------:R0:W-:Y:S01]  /*17f0*/  STL [R1+0xd8], R14 ;  /* 0x0000d80e01007387 */ /* 0x0001e20000100800 */
[C---:B------:R-:W-:Y:S01]  /*1800*/  VIADD R4, R11.reuse, 0xe9 ;  /* 0x000000e90b047836 */ /* 0x040fe20000000000 */
[----:B------:R-:W-:Y:S01]  /*1810*/  ISETP.GT.U32.AND P6, PT, R2, R6, PT ;  /* 0x000000060200720c */ /* 0x000fe20003fc4070 */
[----:B------:R-:W-:-:S02]  /*1820*/  VIADD R12, R11, 0xe8 ;  /* 0x000000e80b0c7836 */ /* 0x000fc40000000000 */
[----:B------:R-:W-:Y:S01]  /*1830*/  @!P5 IMAD.IADD R5, R5, 0x1, -R2 ;  /* 0x000000010505d824 */ /* 0x000fe200078e0a02 */
[----:B------:R-:W-:Y:S01]  /*1840*/  IABS R3, R4 ;  /* 0x0000000400037213 */ /* 0x000fe20000000000 */
[----:B------:R-:W-:Y:S01]  /*1850*/  @!P3 IMAD.MOV R0, RZ, RZ, -R0 ;  /* 0x000000ffff00b224 */ /* 0x000fe200078e0a00 */
[----:B------:R-:W-:Y:S01]  /*1860*/  IABS R18, R12 ;  /* 0x0000000c00127213 */ /* 0x000fe20000000000 */
[----:B------:R-:W-:Y:S01]  /*1870*/  @!P4 IMAD.IADD R17, R17, 0x1, -R2 ;  /* 0x000000011111c824 */ /* 0x000fe200078e0a02 */
[----:B------:R-:W-:Y:S01]  /*1880*/  ISETP.GE.AND P5, PT, R13, RZ, PT ;  /* 0x000000ff0d00720c */ /* 0x000fe20003fa6270 */
[----:B0-----:R-:W-:Y:S01]  /*1890*/  IMAD.HI.U32 R14, R19, R7, RZ ;  /* 0x00000007130e7227 */ /* 0x001fe200078e00ff */
[----:B------:R0:W-:Y:S03]  /*18a0*/  STL [R1+0xe8], R0 ;  /* 0x0000e80001007387 */ /* 0x0001e60000100800 */
[----:B------:R-:W-:-:S02]  /*18b0*/  IMAD.MOV R14, RZ, RZ, -R14 ;  /* 0x000000ffff0e7224 */ /* 0x000fc400078e0a0e */
[----:B------:R-:W-:-:S04]  /*18c0*/  IMAD.HI.U32 R15, R19, R3, RZ ;  /* 0x00000003130f7227 */ /* 0x000fc800078e00ff */
[----:B------:R-:W-:Y:S02]  /*18d0*/  IMAD R7, R2, R14, R7 ;  /* 0x0000000e02077224 */ /* 0x000fe400078e0207 */
[----:B------:R-:W-:Y:S01]  /*18e0*/  @!P6 IMAD.IADD R6, R6, 0x1, -R2 ;  /* 0x000000010606e824 */ /* 0x000fe200078e0a02 */
[----:B------:R-:W-:Y:S01]  /*18f0*/  ISETP.GE.AND P6, PT, R8, RZ, PT ;  /* 0x000000ff0800720c */ /* 0x000fe20003fc6270 */
[----:B------:R-:W-:Y:S01]  /*1900*/  IMAD.MOV R15, RZ, RZ, -R15 ;  /* 0x000000ffff0f7224 */ /* 0x000fe200078e0a0f */
[C---:B------:R-:W-:Y:S01]  /*1910*/  ISETP.GT.U32.AND P4, PT, R2.reuse, R7, PT ;  /* 0x000000070200720c */ /* 0x040fe20003f84070 */
[----:B------:R-:W-:Y:S01]  /*1920*/  IMAD.HI.U32 R14, R19, R18, RZ ;  /* 0x00000012130e7227 */ /* 0x000fe200078e00ff */
[----:B------:R-:W-:-:S03]  /*1930*/  ISETP.GT.U32.AND P3, PT, R2, R6, PT ;  /* 0x000000060200720c */ /* 0x000fc60003f64070 */
[----:B------:R-:W-:Y:S02]  /*1940*/  VIADD R13, R11, 0xe7 ;  /* 0x000000e70b0d7836 */ /* 0x000fe40000000000 */
[----:B------:R-:W-:Y:S02]  /*1950*/  IMAD.MOV.U32 R16, RZ, RZ, R9 ;  /* 0x000000ffff107224 */ /* 0x000fe400078e0009 */
[----:B------:R-:W-:Y:S01]  /*1960*/  IMAD R3, R2, R15, R3 ;  /* 0x0000000f02037224 */ /* 0x000fe200078e0203 */
[----:B------:R-:W-:Y:S01]  /*1970*/  IABS R15, R13 ;  /* 0x0000000d000f7213 */ /* 0x000fe20000000000 */
[----:B------:R-:W-:Y:S02]  /*1980*/  IMAD.MOV R14, RZ, RZ, -R14 ;  /* 0x000000ffff0e7224 */ /* 0x000fe400078e0a0e */
[----:B------:R-:W-:Y:S02]  /*1990*/  @!P4 IMAD.IADD R7, R7, 0x1, -R2 ;  /* 0x000000010707c824 */ /* 0x000fe400078e0a02 */
[----:B------:R-:W-:-:S02]  /*19a0*/  VIADD R8, R11, 0xe6 ;  /* 0x000000e60b087836 */ /* 0x000fc40000000000 */
[----:B------:R-:W-:Y:S01]  /*19b0*/  @!P0 IMAD.MOV R16, RZ, RZ, -R16 ;  /* 0x000000ffff108224 */ /* 0x000fe200078e0a10 */
[C---:B------:R-:W-:Y:S01]  /*19c0*/  ISETP.GT.U32.AND P4, PT, R2.reuse, R7, PT ;  /* 0x000000070200720c */ /* 0x040fe20003f84070 */
[C---:B------:R-:W-:Y:S01]  /*19d0*/  IMAD R18, R2.reuse, R14, R18 ;  /* 0x0000000e02127224 */ /* 0x040fe200078e0212 */
[----:B------:R-:W-:Y:S01]  /*19e0*/  ISETP.GT.U32.AND P0, PT, R2, R3, PT ;  /* 0x000000030200720c */ /* 0x000fe20003f04070 */
[----:B0-----:R-:W-:Y:S01]  /*19f0*/  IMAD.HI.U32 R0, R19, R15, RZ ;  /* 0x0000000f13007227 */ /* 0x001fe200078e00ff */
[----:B------:R-:W-:Y:S01]  /*1a00*/  IABS R14, R8 ;  /* 0x00000008000e7213 */ /* 0x000fe20000000000 */
[----:B------:R0:W-:Y:S02]  /*1a10*/  STL [R1+0xf0], R16 ;  /* 0x0000f01001007387 */ /* 0x0001e40000100800 */
[----:B------:R-:W-:Y:S02]  /*1a20*/  IMAD.MOV.U32 R9, RZ, RZ, R17 ;  /* 0x000000ffff097224 */ /* 0x000fe400078e0011 */
[----:B------:R-:W-:Y:S01]  /*1a30*/  @!P3 IMAD.IADD R6, R6, 0x1, -R2 ;  /* 0x000000010606b824 */ /* 0x000fe200078e0a02 */
[----:B------:R-:W-:Y:S01]  /*1a40*/  ISETP.GE.AND P3, PT, R12, RZ, PT ;  /* 0x000000ff0c00720c */ /* 0x000fe20003f66270 */
[----:B------:R-:W-:-:S02]  /*1a50*/  IMAD.MOV R0, RZ, RZ, -R0 ;  /* 0x000000ffff007224 */ /* 0x000fc400078e0a00 */
[----:B------:R-:W-:Y:S01]  /*1a60*/  @!P1 IMAD.MOV R9, RZ, RZ, -R9 ;  /* 0x000000ffff099224 */ /* 0x000fe200078e0a09 */
[----:B------:R-:W-:Y:S01]  /*1a70*/  ISETP.GE.AND P1, PT, R4, RZ, PT ;  /* 0x000000ff0400720c */ /* 0x000fe20003f26270 */
[----:B0-----:R-:W-:Y:S02]  /*1a80*/  IMAD.MOV.U32 R16, RZ, RZ, R5 ;  /* 0x000000ffff107224 */ /* 0x001fe400078e0005 */
[----:B------:R-:W-:-:S04]  /*1a90*/  IMAD.HI.U32 R5, R19, R14, RZ ;  /* 0x0000000e13057227 */ /* 0x000fc800078e00ff */
[----:B------:R-:W-:Y:S01]  /*1aa0*/  @!P2 IMAD.MOV R16, RZ, RZ, -R16 ;  /* 0x000000ffff10a224 */ /* 0x000fe200078e0a10 */
[C---:B------:R-:W-:Y:S01]  /*1ab0*/  ISETP.GT.U32.AND P2, PT, R2.reuse, R18, PT ;  /* 0x000000120200720c */ /* 0x040fe20003f44070 */
[----:B------:R-:W-:Y:S02]  /*1ac0*/  IMAD.MOV R5, RZ, RZ, -R5 ;  /* 0x000000ffff057224 */ /* 0x000fe400078e0a05 */
[----:B------:R-:W-:Y:S01]  /*1ad0*/  @!P4 IMAD.IADD R7, R7, 0x1, -R2 ;  /* 0x000000010707c824 */ /* 0x000fe200078e0a02 */
[----:B------:R0:W-:Y:S01]  /*1ae0*/  STL [R1+0xf4], R16 ;  /* 0x0000f41001007387 */ /* 0x0001e20000100800 */
[----:B------:R-:W-:Y:S01]  /*1af0*/  IMAD R4, R2, R0, R15 ;  /* 0x0000000002047224 */ /* 0x000fe200078e020f */
[----:B------:R-:W-:Y:S01]  /*1b00*/  ISETP.GE.AND P4, PT, R13, RZ, PT ;  /* 0x000000ff0d00720c */ /* 0x000fe20003f86270 */
[----:B------:R-:W-:Y:S01]  /*1b10*/  IMAD.MOV.U32 R17, RZ, RZ, R6 ;  /* 0x000000ffff117224 */ /* 0x000fe200078e0006 */
[----:B------:R1:W-:Y:S01]  /*1b20*/  STL [R1+0xfc], R9 ;  /* 0x0000fc0901007387 */ /* 0x0003e20000100800 */
[----:B------:R-:W-:-:S02]  /*1b30*/  @!P0 IMAD.IADD R3, R3, 0x1, -R2 ;  /* 0x0000000103038824 */ /* 0x000fc400078e0a02 */
[----:B------:R-:W-:Y:S01]  /*1b40*/  @!P5 IMAD.MOV R17, RZ, RZ, -R17 ;  /* 0x000000ffff11d224 */ /* 0x000fe200078e0a11 */
[C---:B------:R-:W-:Y:S01]  /*1b50*/  ISETP.GT.U32.AND P5, PT, R2.reuse, R4, PT ;  /* 0x000000040200720c */ /* 0x040fe20003fa4070 */
[C---:B------:R-:W-:Y:S01]  /*1b60*/  VIADD R0, R11.reuse, 0xe4 ;  /* 0x000000e40b007836 */ /* 0x040fe20000000000 */
[----:B------:R-:W-:Y:S01]  /*1b70*/  ISETP.GT.U32.AND P0, PT, R2, R3, PT ;  /* 0x000000030200720c */ /* 0x000fe20003f04070 */
[----:B0-----:R-:W-:Y:S01]  /*1b80*/  IMAD.MOV.U32 R16, RZ, RZ, R7 ;  /* 0x000000ffff107224 */ /* 0x001fe200078e0007 */
[----:B------:R-:W-:Y:S01]  /*1b90*/  STL [R1+0x104], R17 ;  /* 0x0001041101007387 */ /* 0x000fe20000100800 */
[----:B------:R-:W-:Y:S01]  /*1ba0*/  @!P2 IMAD.IADD R18, R18, 0x1, -R2 ;  /* 0x000000011212a824 */ /* 0x000fe200078e0a02 */
[----:B------:R-:W-:Y:S01]  /*1bb0*/  IABS R7, R0 ;  /* 0x0000000000077213 */ /* 0x000fe20000000000 */
[C---:B-1----:R-:W-:Y:S02]  /*1bc0*/  IMAD R9, R2.reuse, R5, R14 ;  /* 0x0000000502097224 */ /* 0x042fe400078e020e */
[----:B------:R-:W-:Y:S01]  /*1bd0*/  @!P6 IMAD.MOV R16, RZ, RZ, -R16 ;  /* 0x000000ffff10e224 */ /* 0x000fe200078e0a10 */
[C---:B------:R-:W-:Y:S01]  /*1be0*/  ISETP.GT.U32.AND P2, PT, R2.reuse, R18, PT ;  /* 0x000000120200720c */ /* 0x040fe20003f44070 */
[----:B------:R-:W-:Y:S01]  /*1bf0*/  VIADD R5, R11, 0xe5 ;  /* 0x000000e50b057836 */ /* 0x000fe20000000000 */
[----:B------:R-:W-:Y:S01]  /*1c00*/  ISETP.GT.U32.AND P6, PT, R2, R9, PT ;  /* 0x000000090200720c */ /* 0x000fe20003fc4070 */
[--C-:B------:R-:W-:Y:S01]  /*1c10*/  @!P5 IMAD.IADD R4, R4, 0x1, -R2.reuse ;  /* 0x000000010404d824 */ /* 0x100fe200078e0a02 */
[----:B------:R0:W-:Y:S01]  /*1c20*/  STL [R1+0x110], R16 ;  /* 0x0001101001007387 */ /* 0x0001e20000100800 */
[----:B------:R-:W-:Y:S01]  /*1c30*/  @!P0 IMAD.IADD R3, R3, 0x1, -R2 ;  /* 0x0000000103038824 */ /* 0x000fe200078e0a02 */
[----:B------:R-:W-:Y:S01]  /*1c40*/  IABS R12, R5 ;  /* 0x00000005000c7213 */ /* 0x000fe20000000000 */
[----:B------:R-:W-:Y:S01]  /*1c50*/  VIADD R6, R11, 0xe3 ;  /* 0x000000e30b067836 */ /* 0x000fe20000000000 */
[----:B------:R-:W-:Y:S01]  /*1c60*/  ISETP.GE.AND P0, PT, R8, RZ, PT ;  /* 0x000000ff0800720c */ /* 0x000fe20003f06270 */
[----:B------:R-:W-:Y:S01]  /*1c70*/  IMAD.MOV.U32 R8, RZ, RZ, R7 ;  /* 0x000000ffff087224 */ /* 0x000fe200078e0007 */
[----:B------:R-:W-:Y:S01]  /*1c80*/  ISETP.GT.U32.AND P5, PT, R2, R4, PT ;  /* 0x000000040200720c */ /* 0x000fe20003fa4070 */
[----:B------:R-:W-:-:S04]  /*1c90*/  IMAD.HI.U32 R7, R19, R12, RZ ;  /* 0x0000000c13077227 */ /* 0x000fc800078e00ff */
[----:B------:R-:W-:Y:S02]  /*1ca0*/  @!P6 IMAD.IADD R9, R9, 0x1, -R2 ;  /* 0x000000010909e824 */ /* 0x000fe400078e0a02 */
[----:B------:R-:W-:-:S03]  /*1cb0*/  IMAD.HI.U32 R13, R19, R8, RZ ;  /* 0x00000008130d7227 */ /* 0x000fc600078e00ff */
[C---:B------:R-:W-:Y:S01]  /*1cc0*/  ISETP.GT.U32.AND P6, PT, R2.reuse, R9, PT ;  /* 0x000000090200720c */ /* 0x040fe20003fc4070 */
[----:B------:R-:W-:Y:S02]  /*1cd0*/  IMAD.MOV R7, RZ, RZ, -R7 ;  /* 0x000000ffff077224 */ /* 0x000fe400078e0a07 */
[----:B------:R-:W-:Y:S02]  /*1ce0*/  IMAD.MOV R13, RZ, RZ, -R13 ;  /* 0x000000ffff0d7224 */ /* 0x000fe400078e0a0d */
[C---:B------:R-:W-:Y:S02]  /*1cf0*/  IMAD R12, R2.reuse, R7, R12 ;  /* 0x00000007020c7224 */ /* 0x040fe400078e020c */
[----:B------:R-:W-:Y:S02]  /*1d00*/  IMAD R8, R2, R13, R8 ;  /* 0x0000000d02087224 */ /* 0x000fe400078e0208 */
[--C-:B------:R-:W-:Y:S01]  /*1d10*/  @!P5 IMAD.IADD R4, R4, 0x1, -R2.reuse ;  /* 0x000000010404d824 */ /* 0x100fe200078e0a02 */
[----:B------:R-:W-:Y:S01]  /*1d20*/  ISETP.GT.U32.AND P5, PT, R2, R12, PT ;  /* 0x0000000c0200720c */ /* 0x000fe20003fa4070 */
[--C-:B------:R-:W-:Y:S01]  /*1d30*/  @!P2 IMAD.IADD R18, R18, 0x1, -R2.reuse ;  /* 0x000000011212a824 */ /* 0x100fe200078e0a02 */
[----:B------:R-:W-:Y:S01]  /*1d40*/  ISETP.GE.AND P2, PT, R5, RZ, PT ;  /* 0x000000ff0500720c */ /* 0x000fe20003f46270 */
[----:B------:R-:W-:Y:S01]  /*1d50*/  @!P6 IMAD.IADD R9, R9, 0x1, -R2 ;  /* 0x000000010909e824 */ /* 0x000fe200078e0a02 */
[----:B------:R-:W-:Y:S01]  /*1d60*/  ISETP.GT.U32.AND P6, PT, R2, R8, PT ;  /* 0x000000080200720c */ /* 0x000fe20003fc4070 */
[----:B------:R-:W-:Y:S01]  /*1d70*/  IMAD.MOV.U32 R14, RZ, RZ, R3 ;  /* 0x000000ffff0e7224 */ /* 0x000fe200078e0003 */
[----:B------:R-:W-:Y:S01]  /*1d80*/  IABS R5, R6 ;  /* 0x0000000600057213 */ /* 0x000fe20000000000 */
[----:B------:R-:W-:-:S02]  /*1d90*/  VIADD R13, R11, 0xe2 ;  /* 0x000000e20b0d7836 */ /* 0x000fc40000000000 */
[----:B------:R-:W-:Y:S01]  /*1da0*/  @!P1 IMAD.MOV R14, RZ, RZ, -R14 ;  /* 0x000000ffff0e9224 */ /* 0x000fe200078e0a0e */
[----:B------:R-:W-:Y:S01]  /*1db0*/  ISETP.GE.AND P1, PT, R0, RZ, PT ;  /* 0x000000ff0000720c */ /* 0x000fe20003f26270 */
[----:B------:R-:W-:Y:S01]  /*1dc0*/  IMAD.HI.U32 R3, R19, R5, RZ ;  /* 0x0000000513037227 */ /* 0x000fe200078e00ff */
[----:B0-----:R-:W-:Y:S02]  /*1dd0*/  IABS R16, R13 ;  /* 0x0000000d00107213 */ /* 0x001fe40000000000 */
[----:B------:R0:W-:Y:S01]  /*1de0*/  STL [R1+0x114], R14 ;  /* 0x0001140e01007387 */ /* 0x0001e20000100800 */
[--C-:B------:R-:W-:Y:S02]  /*1df0*/  @!P5 IMAD.IADD R12, R12, 0x1, -R2.reuse ;  /* 0x000000010c0cd824 */ /* 0x100fe400078e0a02 */
[----:B------:R-:W-:Y:S02]  /*1e00*/  IMAD.MOV R3, RZ, RZ, -R3 ;  /* 0x000000ffff037224 */ /* 0x000fe400078e0a03 */
[----:B------:R-:W-:Y:S01]  /*1e10*/  @!P6 IMAD.IADD R8, R8, 0x1, -R2 ;  /* 0x000000010808e824 */ /* 0x000fe200078e0a02 */
[----:B------:R-:W-:Y:S01]  /*1e20*/  ISETP.GT.U32.AND P6, PT, R2, R12, PT ;  /* 0x0000000c0200720c */ /* 0x000fe20003fc4070 */
[----:B------:R-:W-:-:S02]  /*1e30*/  VIADD R0, R11, 0xe0 ;  /* 0x000000e00b007836 */ /* 0x000fc40000000000 */
[----:B------:R-:W-:-:S03]  /*1e40*/  IMAD.HI.U32 R20, R19, R16, RZ ;  /* 0x0000001013147227 */ /* 0x000fc600078e00ff */
[----:B------:R-:W-:Y:S01]  /*1e50*/  IABS R7, R0 ;  /* 0x0000000000077213 */ /* 0x000fe20000000000 */
[----:B0-----:R-:W-:Y:S02]  /*1e60*/  VIADD R14, R11, 0xe1 ;  /* 0x000000e10b0e7836 */ /* 0x001fe40000000000 */
[C---:B------:R-:W-:Y:S02]  /*1e70*/  IMAD R5, R2.reuse, R3, R5 ;  /* 0x0000000302057224 */ /* 0x040fe400078e0205 */
[----:B------:R-:W-:Y:S01]  /*1e80*/  IMAD.MOV R20, RZ, RZ, -R20 ;  /* 0x000000ffff147224 */ /* 0x000fe200078e0a14 */
[----:B------:R-:W-:Y:S01]  /*1e90*/  IABS R15, R14 ;  /* 0x0000000e000f7213 */ /* 0x000fe20000000000 */
[----:B------:R-:W-:Y:S01]  /*1ea0*/  @!P3 IMAD.MOV R18, RZ, RZ, -R18 ;  /* 0x000000ffff12b224 */ /* 0x000fe200078e0a12 */
[----:B------:R-:W-:Y:S01]  /*1eb0*/  ISETP.GT.U32.AND P5, PT, R2, R5, PT ;  /* 0x000000050200720c */ /* 0x000fe20003fa4070 */
[----:B------:R-:W-:Y:S01]  /*1ec0*/  @!P6 IMAD.IADD R12, R12, 0x1, -R2 ;  /* 0x000000010c0ce824 */ /* 0x000fe200078e0a02 */
[----:B------:R-:W-:Y:S01]  /*1ed0*/  ISETP.GE.AND P3, PT, R6, RZ, PT ;  /* 0x000000ff0600720c */ /* 0x000fe20003f66270 */
[----:B------:R-:W-:Y:S01]  /*1ee0*/  IMAD.HI.U32 R17, R19, R15, RZ ;  /* 0x0000000f13117227 */ /* 0x000fe200078e00ff */
[----:B------:R0:W-:Y:S03]  /*1ef0*/  STL [R1+0x118], R18 ;  /* 0x0001181201007387 */ /* 0x0001e60000100800 */
[----:B------:R-:W-:-:S02]  /*1f00*/  IMAD R6, R2, R20, R16 ;  /* 0x0000001402067224 */ /* 0x000fc400078e0210 */
[----:B------:R-:W-:Y:S02]  /*1f10*/  IMAD.MOV R17, RZ, RZ, -R17 ;  /* 0x000000ffff117224 */ /* 0x000fe400078e0a11 */
[----:B------:R-:W-:Y:S01]  /*1f20*/  IMAD.MOV.U32 R21, RZ, RZ, R4 ;  /* 0x000000ffff157224 */ /* 0x000fe200078e0004 */
[C---:B------:R-:W-:Y:S01]  /*1f30*/  ISETP.GT.U32.AND P6, PT, R2.reuse, R6, PT ;  /* 0x000000060200720c */ /* 0x040fe20003fc4070 */
[----:B------:R-:W-:Y:S02]  /*1f40*/  @!P5 IMAD.IADD R5, R5, 0x1, -R2 ;  /* 0x000000010505d824 */ /* 0x000fe400078e0a02 */
[----:B0-----:R-:W-:Y:S02]  /*1f50*/  IMAD.MOV.U32 R18, RZ, RZ, R7 ;  /* 0x000000ffff127224 */ /* 0x001fe400078e0007 */
[C---:B------:R-:W-:Y:S01]  /*1f60*/  IMAD R7, R2.reuse, R17, R15 ;  /* 0x0000001102077224 */ /* 0x040fe200078e020f */
[----:B------:R-:W-:Y:S01]  /*1f70*/  ISETP.GT.U32.AND P5, PT, R2, R5, PT ;  /* 0x000000050200720c */ /* 0x000fe20003fa4070 */
[----:B------:R-:W-:-:S04]  /*1f80*/  IMAD.HI.U32 R4, R19, R18, RZ ;  /* 0x0000001213047227 */ /* 0x000fc800078e00ff */
[----:B------:R-:W-:Y:S02]  /*1f90*/  IMAD.MOV.U32 R15, RZ, RZ, R12 ;  /* 0x000000ffff0f7224 */ /* 0x000fe400078e000c */
[----:B------:R-:W-:Y:S01]  /*1fa0*/  @!P4 IMAD.MOV R21, RZ, RZ, -R21 ;  /* 0x000000ffff15c224 */ /* 0x000fe200078e0a15 */
[C---:B------:R-:W-:Y:S01]  /*1fb0*/  ISETP.GT.U32.AND P4, PT, R2.reuse, R8, PT ;  /* 0x000000080200720c */ /* 0x040fe20003f84070 */
[----:B------:R-:W-:Y:S02]  /*1fc0*/  IMAD.MOV R4, RZ, RZ, -R4 ;  /* 0x000000ffff047224 */ /* 0x000fe400078e0a04 */
[----:B------:R-:W-:Y:S01]  /*1fd0*/  @!P2 IMAD.MOV R15, RZ, RZ, -R15 ;  /* 0x000000ffff0fa224 */ /* 0x000fe200078e0a0f */
[C---:B------:R-:W-:Y:S01]  /*1fe0*/  ISETP.GT.U32.AND P2, PT, R2.reuse, R7, PT ;  /* 0x000000070200720c */ /* 0x040fe20003f44070 */
[----:B------:R-:W-:Y:S01]  /*1ff0*/  VIADD R3, R11, 0xdf ;  /* 0x000000df0b037836 */ /* 0x000fe20000000000 */
[----:B------:R-:W-:Y:S01]  /*2000*/  STL [R1+0x11c], R21 ;  /* 0x00011c1501007387 */ /* 0x000fe20000100800 */
[----:B------:R-:W-:-:S02]  /*2010*/  IMAD R4, R2, R4, R18 ;  /* 0x0000000402047224 */ /* 0x000fc400078e0212 */
[--C-:B------:R-:W-:Y:S01]  /*2020*/  @!P6 IMAD.IADD R6, R6, 0x1, -R2.reuse ;  /* 0x000000010606e824 */ /* 0x100fe200078e0a02 */
[----:B------:R-:W-:Y:S01]  /*2030*/  IABS R16, R3 ;  /* 0x0000000300107213 */ /* 0x000fe20000000000 */
[----:B------:R-:W-:Y:S01]  /*2040*/  IMAD.MOV.U32 R17, RZ, RZ, R9 ;  /* 0x000000ffff117224 */ /* 0x000fe200078e0009 */
[----:B------:R-:W-:Y:S01]  /*2050*/  ISETP.GT.U32.AND P6, PT, R2, R4, PT ;  /* 0x000000040200720c */ /* 0x000fe20003fc4070 */
[----:B------:R-:W-:Y:S01]  /*2060*/  @!P4 IMAD.IADD R8, R8, 0x1, -R2 ;  /* 0x000000010808c824 */ /* 0x000fe200078e0a02 */
[----:B------:R-:W-:Y:S01]  /*2070*/  ISETP.GE.AND P4, PT, R14, RZ, PT ;  /* 0x000000ff0e00720c */ /* 0x000fe20003f86270 */
[----:B------:R-:W-:-:S04]  /*2080*/  IMAD.HI.U32 R9, R19, R16, RZ ;  /* 0x0000001013097227 */ /* 0x000fc800078e00ff */
[----:B------:R-:W-:Y:S01]  /*2090*/  @!P0 IMAD.MOV R17, RZ, RZ, -R17 ;  /* 0x000000ffff118224 */ /* 0x000fe200078e0a11 */
[----:B------:R-:W-:Y:S01]  /*20a0*/  ISETP.GE.AND P0, PT, R13, RZ, PT ;  /* 0x000000ff0d00720c */ /* 0x000fe20003f06270 */
[----:B------:R-:W-:Y:S02]  /*20b0*/  @!P2 IMAD.IADD R7, R7, 0x1, -R2 ;  /* 0x000000010707a824 */ /* 0x000fe400078e0a02 */
[----:B------:R-:W-:Y:S01]  /*20c0*/  IMAD.MOV R9, RZ, RZ, -R9 ;  /* 0x000000ffff097224 */ /* 0x000fe200078e0a09 */
[----:B------:R-:W-:Y:S01]  /*20d0*/  STL [R1+0x124], R17 ;  /* 0x0001241101007387 */ /* 0x000fe20000100800 */
[----:B------:R-:W-:Y:S01]  /*20e0*/  VIADD R13, R11, 0xde ;  /* 0x000000de0b0d7836 */ /* 0x000fe20000000000 */
[----:B------:R-:W-:Y:S01]  /*20f0*/  ISETP.GT.U32.AND P2, PT, R2, R7, PT ;  /* 0x000000070200720c */ /* 0x000fe20003f44070 */
[----:B------:R-:W-:Y:S01]  /*2100*/  IMAD.MOV.U32 R12, RZ, RZ, R8 ;  /* 0x000000ffff0c7224 */ /* 0x000fe200078e0008 */
[----:B------:R0:W-:Y:S01]  /*2110*/  STL [R1+0x130], R15 ;  /* 0x0001300f01007387 */ /* 0x0001e20000100800 */
[----:B------:R-:W-:Y:S01]  /*2120*/  @!P5 IMAD.IADD R5, R5, 0x1, -R2 ;  /* 0x000000010505d824 */ /* 0x000fe200078e0a02 */
[----:B------:R-:W-:Y:S01]  /*2130*/  ISETP.GE.AND P5, PT, R0, RZ, PT ;  /* 0x000000ff0000720c */ /* 0x000fe20003fa6270 */
[C---:B------:R-:W-:Y:S01]  /*2140*/  IMAD R0, R2.reuse, R9, R16 ;  /* 0x0000000902007224 */ /* 0x040fe200078e0210 */
[----:B------:R-:W-:Y:S01]  /*2150*/  IABS R16, R13 ;  /* 0x0000000d00107213 */ /* 0x000fe20000000000 */
[----:B------:R-:W-:Y:S01]  /*2160*/  @!P1 IMAD.MOV R12, RZ, RZ, -R12 ;  /* 0x000000ffff0c9224 */ /* 0x000fe200078e0a0c */
[----:B------:R-:W-:Y:S01]  /*2170*/  ISETP.GT.U32.AND P1, PT, R2, R6, PT ;  /* 0x000000060200720c */ /* 0x000fe20003f24070 */
[----:B------:R-:W-:-:S02]  /*2180*/  @!P6 IMAD.IADD R4, R4, 0x1, -R2 ;  /* 0x000000010404e824 */ /* 0x000fc400078e0a02 */
[----:B------:R-:W-:Y:S01]  /*2190*/  IMAD.HI.U32 R18, R19, R16, RZ ;  /* 0x0000001013127227 */ /* 0x000fe200078e00ff */
[----:B------:R1:W-:Y:S02]  /*21a0*/  STL [R1+0x16c], R12 ;  /* 0x00016c0c01007387 */ /* 0x0003e40000100800 */
[C---:B------:R-:W-:Y:S01]  /*21b0*/  ISETP.GT.U32.AND P6, PT, R2.reuse, R4, PT ;  /* 0x000000040200720c */ /* 0x040fe20003fc4070 */
[----:B------:R-:W-:Y:S02]  /*21c0*/  IMAD.MOV R18, RZ, RZ, -R18 ;  /* 0x000000ffff127224 */ /* 0x000fe400078e0a12 */
[----:B------:R-:W-:Y:S01]  /*21d0*/  @!P2 IMAD.IADD R7, R7, 0x1, -R2 ;  /* 0x000000010707a824 */ /* 0x000fe200078e0a02 */
[----:B------:R-:W-:Y:S01]  /*21e0*/  ISETP.GE.AND P2, PT, R3, RZ, PT ;  /* 0x000000ff0300720c */ /* 0x000fe20003f46270 */
[----:B------:R-:W-:Y:S02]  /*21f0*/  IMAD R3, R2, R18, R16 ;  /* 0x0000001202037224 */ /* 0x000fe400078e0210 */
[----:B------:R-:W-:Y:S01]  /*2200*/  @!P1 IMAD.IADD R6, R6, 0x1, -R2 ;  /* 0x0000000106069824 */ /* 0x000fe200078e0a02 */
[----:B------:R-:W-:Y:S01]  /*2210*/  ISETP.GT.U32.AND P1, PT, R2, R0, PT ;  /* 0x000000000200720c */ /* 0x000fe20003f24070 */
[----:B------:R-:W-:-:S02]  /*2220*/  VIADD R14, R11, 0xdd ;  /* 0x000000dd0b0e7836 */ /* 0x000fc40000000000 */
[C---:B0-----:R-:W-:Y:S02]  /*2230*/  VIADD R15, R11.reuse, 0xdc ;  /* 0x000000dc0b0f7836 */ /* 0x041fe40000000000 */
[----:B------:R-:W-:Y:S01]  /*2240*/  @!P6 IMAD.IADD R4, R4, 0x1, -R2 ;  /* 0x000000010404e824 */ /* 0x000fe200078e0a02 */
[----:B------:R-:W-:Y:S01]  /*2250*/  ISETP.GT.U32.AND P6, PT, R2, R3, PT ;  /* 0x000000030200720c */ /* 0x000fe20003fc4070 */
[----:B-1----:R-:W-:Y:S01]  /*2260*/  VIADD R12, R11, 0xdb ;  /* 0x000000db0b0c7836 */ /* 0x002fe20000000000 */
[----:B------:R-:W-:Y:S01]  /*2270*/  IABS R17, R14 ;  /* 0x0000000e00117213 */ /* 0x000fe20000000000 */
[----:B------:R-:W-:Y:S01]  /*2280*/  IMAD.MOV.U32 R22, RZ, RZ, R5 ;  /* 0x000000ffff167224 */ /* 0x000fe200078e0005 */
[----:B------:R-:W-:Y:S01]  /*2290*/  IABS R9, R15 ;  /* 0x0000000f00097213 */ /* 0x000fe20000000000 */
[----:B------:R-:W-:Y:S01]  /*22a0*/  IMAD.MOV.U32 R21, RZ, RZ, R6 ;  /* 0x000000ffff157224 */ /* 0x000fe200078e0006 */
[----:B------:R-:W-:Y:S01]  /*22b0*/  IABS R8, R12 ;  /* 0x0000000c00087213 */ /* 0x000fe20000000000 */
[----:B------:R-:W-:-:S04]  /*22c0*/  IMAD.HI.U32 R16, R19, R17, RZ ;  /* 0x0000001113107227 */ /* 0x000fc800078e00ff */
[----:B------:R-:W-:Y:S01]  /*22d0*/  @!P1 IMAD.IADD R0, R0, 0x1, -R2 ;  /* 0x0000000100009824 */ /* 0x000fe200078e0a02 */
[----:B------:R-:W-:Y:S01]  /*22e0*/  ISETP.GE.AND P1, PT, R13, RZ, PT ;  /* 0x000000ff0d00720c */ /* 0x000fe20003f26270 */
[----:B------:R-:W-:-:S04]  /*22f0*/  IMAD.HI.U32 R20, R19, R9, RZ ;  /* 0x0000000913147227 */ /* 0x000fc800078e00ff */
[----:B------:R-:W-:Y:S02]  /*2300*/  IMAD.MOV R16, RZ, RZ, -R16 ;  /* 0x000000ffff107224 */ /* 0x000fe400078e0a10 */
[----:B------:R-:W-:Y:S01]  /*2310*/  @!P6 IMAD.IADD R3, R3, 0x1, -R2 ;  /* 0x000000010303e824 */ /* 0x000fe200078e0a02 */
[----:B------:R-:W-:Y:S01]  /*2320*/  ISETP.GT.U32.AND P6, PT, R2, R0, PT ;  /* 0x000000000200720c */ /* 0x000fe20003fc4070 */
[----:B------:R-:W-:-:S04]  /*2330*/  IMAD.HI.U32 R18, R19, R8, RZ ;  /* 0x0000000813127227 */ /* 0x000fc800078e00ff */
[----:B------:R-:W-:Y:S02]  /*2340*/  IMAD.MOV R20, RZ, RZ, -R20 ;  /* 0x000000ffff147224 */ /* 0x000fe400078e0a14 */
[C---:B------:R-:W-:Y:S02]  /*2350*/  IMAD R16, R2.reuse, R16, R17 ;  /* 0x0000001002107224 */ /* 0x040fe400078e0211 */
[----:B------:R-:W-:Y:S02]  /*2360*/  IMAD.MOV R18, RZ, RZ, -R18 ;  /* 0x000000ffff127224 */ /* 0x000fe400078e0a12 */
[C---:B------:R-:W-:Y:S02]  /*2370*/  IMAD R9, R2.reuse, R20, R9 ;  /* 0x0000001402097224 */ /* 0x040fe400078e0209 */
[----:B------:R-:W-:Y:S01]  /*2380*/  @!P3 IMAD.MOV R22, RZ, RZ, -R22 ;  /* 0x000000ffff16b224 */ /* 0x000fe200078e0a16 */
[----:B------:R-:W-:Y:S01]  /*2390*/  ISETP.GT.U32.AND P3, PT, R2, R16, PT ;  /* 0x000000100200720c */ /* 0x000fe20003f64070 */
[----:B------:R-:W-:-:S02]  /*23a0*/  VIADD R13, R11, 0xda ;  /* 0x000000da0b0d7836 */ /* 0x000fc40000000000 */
[----:B------:R-:W-:Y:S01]  /*23b0*/  @!P0 IMAD.MOV R21, RZ, RZ, -R21 ;  /* 0x000000ffff158224 */ /* 0x000fe200078e0a15 */
[C---:B------:R-:W-:Y:S01]  /*23c0*/  ISETP.GT.U32.AND P0, PT, R2.reuse, R3, PT ;  /* 0x000000030200720c */ /* 0x040fe20003f04070 */
[C---:B------:R-:W-:Y:S01]  /*23d0*/  IMAD R8, R2.reuse, R18, R8 ;  /* 0x0000001202087224 */ /* 0x040fe200078e0208 */
[----:B------:R-:W-:Y:S01]  /*23e0*/  IABS R5, R13 ;  /* 0x0000000d00057213 */ /* 0x000fe20000000000 */
[----:B------:R-:W-:Y:S01]  /*23f0*/  @!P4 IMAD.MOV R7, RZ, RZ, -R7 ;  /* 0x000000ffff07c224 */ /* 0x000fe200078e0a07 */
[----:B------:R-:W-:Y:S01]  /*2400*/  ISETP.GT.U32.AND P4, PT, R2, R9, PT ;  /* 0x000000090200720c */ /* 0x000fe20003f84070 */
[----:B------:R-:W-:Y:S01]  /*2410*/  @!P6 IMAD.IADD R0, R0, 0x1, -R2 ;  /* 0x000000010000e824 */ /* 0x000fe200078e0a02 */
[----:B------:R-:W-:Y:S01]  /*2420*/  ISETP.GT.U32.AND P6, PT, R2, R8, PT ;  /* 0x000000080200720c */ /* 0x000fe20003fc4070 */
[----:B------:R-:W-:Y:S01]  /*2430*/  IMAD.MOV.U32 R18, RZ, RZ, R4 ;  /* 0x000000ffff127224 */ /* 0x000fe200078e0004 */
[----:B------:R-:W-:Y:S01]  /*2440*/  STL [R1+0x170], R22 ;  /* 0x0001701601007387 */ /* 0x000fe20000100800 */
[----:B------:R-:W-:-:S03]  /*2450*/  IMAD.HI.U32 R4, R19, R5, RZ ;  /* 0x0000000513047227 */ /* 0x000fc600078e00ff */
[----:B------:R-:W-:Y:S01]  /*2460*/  STL [R1+0x1a4], R21 ;  /* 0x0001a41501007387 */ /* 0x000fe20000100800 */
[----:B------:R-:W-:Y:S02]  /*2470*/  VIADD R17, R11, 0xd9 ;  /* 0x000000d90b117836 */ /* 0x000fe40000000000 */
[----:B------:R-:W-:Y:S01]  /*2480*/  @!P3 IMAD.IADD R16, R16, 0x1, -R2 ;  /* 0x000000011010b824 */ /* 0x000fe200078e0a02 */
[----:B------:R0:W-:Y:S01]  /*2490*/  STL [R1+0x1ac], R7 ;  /* 0x0001ac0701007387 */ /* 0x0001e20000100800 */
[----:B------:R-:W-:Y:S01]  /*24a0*/  IMAD.MOV R4, RZ, RZ, -R4 ;  /* 0x000000ffff047224 */ /* 0x000fe200078e0a04 */
[----:B------:R-:W-:Y:S01]  /*24b0*/  IABS R6, R17 ;  /* 0x0000001100067213 */ /* 0x000fe20000000000 */
[--C-:B------:R-:W-:Y:S01]  /*24c0*/  @!P0 IMAD.IADD R3, R3, 0x1, -R2.reuse ;  /* 0x0000000103038824 */ /* 0x100fe200078e0a02 */
[----:B------:R-:W-:Y:S01]  /*24d0*/  ISETP.GE.AND P0, PT, R15, RZ, PT ;  /* 0x000000ff0f00720c */ /* 0x000fe20003f06270 */
[----:B------:R-:W-:Y:S01]  /*24e0*/  @!P4 IMAD.IADD R9, R9, 0x1, -R2 ;  /* 0x000000010909c824 */ /* 0x000fe200078e0a02 */
[C---:B------:R-:W-:Y:S01]  /*24f0*/  ISETP.GT.U32.AND P4, PT, R2.reuse, R16, PT ;  /* 0x000000100200720c */ /* 0x040fe20003f84070 */
[----:B------:R-:W-:Y:S01]  /*2500*/  IMAD R5, R2, R4, R5 ;  /* 0x0000000402057224 */ /* 0x000fe200078e0205 */
[----:B------:R-:W-:Y:S01]  /*2510*/  ISETP.GE.AND P3, PT, R12, RZ, PT ;  /* 0x000000ff0c00720c */ /* 0x000fe20003f66270 */
[----:B------:R-:W-:-:S02]  /*2520*/  IMAD.MOV.U32 R4, RZ, RZ, R3 ;  /* 0x000000ffff047224 */ /* 0x000fc400078e0003 */
[----:B------:R-:W-:Y:S01]  /*2530*/  @!P5 IMAD.MOV R18, RZ, RZ, -R18 ;  /* 0x000000ffff12d224 */ /* 0x000fe200078e0a12 */
[----:B------:R-:W-:Y:S01]  /*2540*/  ISETP.GE.AND P5, PT, R14, RZ, PT ;  /* 0x000000ff0e00720c */ /* 0x000fe20003fa6270 */
[----:B------:R-:W-:Y:S01]  /*2550*/  @!P6 IMAD.IADD R8, R8, 0x1, -R2 ;  /* 0x000000010808e824 */ /* 0x000fe200078e0a02 */
[C---:B------:R-:W-:Y:S01]  /*2560*/  ISETP.GT.U32.AND P6, PT, R2.reuse, R9, PT ;  /* 0x000000090200720c */ /* 0x040fe20003fc4070 */
[----:B0-----:R-:W-:Y:S01]  /*2570*/  IMAD.HI.U32 R7, R19, R6, RZ ;  /* 0x0000000613077227 */ /* 0x001fe200078e00ff */
[----:B------:R0:W-:Y:S03]  /*2580*/  STL [R1+0x1b0], R18 ;  /* 0x0001b01201007387 */ /* 0x0001e60000100800 */
[----:B------:R-:W-:Y:S01]  /*2590*/  @!P1 IMAD.MOV R4, RZ, RZ, -R4 ;  /* 0x000000ffff049224 */ /* 0x000fe200078e0a04 */
[----:B------:R-:W-:Y:S01]  /*25a0*/  ISETP.GT.U32.AND P1, PT, R2, R5, PT ;  /* 0x000000050200720c */ /* 0x000fe20003f24070 */
[----:B------:R-:W-:-:S02]  /*25b0*/  IMAD.MOV R7, RZ, RZ, -R7 ;  /* 0x000000ffff077224 */ /* 0x000fc400078e0a07 */
[----:B------:R-:W-:Y:S01]  /*25c0*/  @!P4 IMAD.IADD R16, R16, 0x1, -R2 ;  /* 0x000000011010c824 */ /* 0x000fe200078e0a02 */
[----:B------:R-:W-:Y:S01]  /*25d0*/  ISETP.GE.AND P4, PT, R13, RZ, PT ;  /* 0x000000ff0d00720c */ /* 0x000fe20003f86270 */
[C---:B------:R-:W-:Y:S02]  /*25e0*/  IMAD R6, R2.reuse, R7, R6 ;  /* 0x0000000702067224 */ /* 0x040fe400078e0206 */
[----:B0-----:R-:W-:Y:S02]  /*25f0*/  IMAD.MOV.U32 R18, RZ, RZ, R0 ;  /* 0x000000ffff127224 */ /* 0x001fe400078e0000 */
[C---:B------:R-:W-:Y:S02]  /*2600*/  VIADD R0, R11.reuse, 0xd8 ;  /* 0x000000d80b007836 */ /* 0x040fe40000000000 */
[----:B------:R-:W-:Y:S01]  /*2610*/  @!P2 IMAD.MOV R18, RZ, RZ, -R18 ;  /* 0x000000ffff12a224 */ /* 0x000fe200078e0a12 */
[C---:B------:R-:W-:Y:S01]  /*2620*/  ISETP.GT.U32.AND P2, PT, R2.reuse, R8, PT ;  /* 0x000000080200720c */ /* 0x040fe20003f44070 */
[----:B------:R-:W-:Y:S01]  /*2630*/  VIADD R3, R11, 0xd7 ;  /* 0x000000d70b037836 */ /* 0x000fe20000000000 */
[----:B------:R-:W-:Y:S01]  /*2640*/  IABS R7, R0 ;  /* 0x0000000000077213 */ /* 0x000fe20000000000 */
[----:B------:R-:W-:Y:S01]  /*2650*/  @!P6 IMAD.IADD R9, R9, 0x1, -R2 ;  /* 0x000000010909e824 */ /* 0x000fe200078e0a02 */
[----:B------:R-:W-:Y:S01]  /*2660*/  STL [R1+0x1b4], R18 ;  /* 0x0001b41201007387 */ /* 0x000fe20000100800 */
[----:B------:R-:W-:Y:S01]  /*2670*/  IMAD.MOV.U32 R15, RZ, RZ, R16 ;  /* 0x000000ffff0f7224 */ /* 0x000fe200078e0010 */
[----:B------:R-:W-:Y:S01]  /*2680*/  ISETP.GT.U32.AND P6, PT, R2, R6, PT ;  /* 0x000000060200720c */ /* 0x000fe20003fc4070 */
[----:B------:R-:W-:Y:S01]  /*2690*/  IMAD.HI.U32 R14, R19, R7, RZ ;  /* 0x00000007130e7227 */ /* 0x000fe200078e00ff */
[----:B------:R0:W-:Y:S03]  /*26a0*/  STL [R1+0x1b8], R4 ;  /* 0x0001b80401007387 */ /* 0x0001e60000100800 */
[----:B------:R-:W-:Y:S01]  /*26b0*/  @!P1 IMAD.IADD R5, R5, 0x1, -R2 ;  /* 0x0000000105059824 */ /* 0x000fe200078e0a02 */
[----:B------:R-:W-:Y:S01]  /*26c0*/  ISETP.GE.AND P1, PT, R0, RZ, PT ;  /* 0x000000ff0000720c */ /* 0x000fe20003f26270 */
[----:B------:R-:W-:-:S02]  /*26d0*/  @!P5 IMAD.MOV R15, RZ, RZ, -R15 ;  /* 0x000000ffff0fd224 */ /* 0x000fc400078e0a0f */
[----:B------:R-:W-:Y:S01]  /*26e0*/  VIADD R12, R11, 0xd6 ;  /* 0x000000d60b0c7836 */ /* 0x000fe20000000000 */
[C---:B------:R-:W-:Y:S01]  /*26f0*/  ISETP.GT.U32.AND P5, PT, R2.reuse, R5, PT ;  /* 0x000000050200720c */ /* 0x040fe20003fa4070 */
[----:B------:R-:W-:Y:S01]  /*2700*/  IMAD.MOV R14, RZ, RZ, -R14 ;  /* 0x000000ffff0e7224 */ /* 0x000fe200078e0a0e */
[----:B0-----:R-:W-:Y:S01]  /*2710*/  IABS R4, R3 ;  /* 0x0000000300047213 */ /* 0x001fe20000000000 */
[----:B------:R0:W-:Y:S01]  /*2720*/  STL [R1+0x1bc], R15 ;  /* 0x0001bc0f01007387 */ /* 0x0001e20000100800 */
[----:B------:R-:W-:Y:S01]  /*2730*/  IABS R0, R12 ;  /* 0x0000000c00007213 */ /* 0x000fe20000000000 */
[----:B------:R-:W-:Y:S02]  /*2740*/  IMAD R7, R2, R14, R7 ;  /* 0x0000000e02077224 */ /* 0x000fe400078e0207 */
[----:B------:R-:W-:-:S04]  /*2750*/  IMAD.HI.U32 R13, R19, R4, RZ ;  /* 0x00000004130d7227 */ /* 0x000fc800078e00ff */
[----:B------:R-:W-:Y:S02]  /*2760*/  IMAD.MOV R13, RZ, RZ, -R13 ;  /* 0x000000ffff0d7224 */ /* 0x000fe400078e0a0d */
[----:B0-----:R-:W-:Y:S02]  /*2770*/  IMAD.MOV.U32 R15, RZ, RZ, R9 ;  /* 0x000000ffff0f7224 */ /* 0x001fe400078e0009 */
[----:B------:R-:W-:Y:S02]  /*2780*/  @!P6 IMAD.IADD R6, R6, 0x1, -R2 ;  /* 0x000000010606e824 */ /* 0x000fe400078e0a02 */
[----:B------:R-:W-:Y:S01]  /*2790*/  @!P0 IMAD.MOV R15, RZ, RZ, -R15 ;  /* 0x000000ffff0f8224 */ /* 0x000fe200078e0a0f */
[C---:B------:R-:W-:Y:S01]  /*27a0*/  ISETP.GT.U32.AND P0, PT, R2.reuse, R7, PT ;  /* 0x000000070200720c */ /* 0x040fe20003f04070 */
[C---:B------:R-:W-:Y:S01]  /*27b0*/  IMAD R9, R2.reuse, R13, R4 ;  /* 0x0000000d02097224 */ /* 0x040fe200078e0204 */
[----:B------:R-:W-:Y:S01]  /*27c0*/  ISETP.GT.U32.AND P6, PT, R2, R6, PT ;  /* 0x000000060200720c */ /* 0x000fe20003fc4070 */
[----:B------:R-:W-:Y:S01]  /*27d0*/  IMAD.HI.U32 R4, R19, R0, RZ ;  /* 0x0000000013047227 */ /* 0x000fe200078e00ff */
[----:B------:R-:W-:Y:S03]  /*27e0*/  STL [R1+0x1c0], R15 ;  /* 0x0001c00f01007387 */ /* 0x000fe60000100800 */
[----:B------:R-:W-:-:S02]  /*27f0*/  IMAD.MOV R4, RZ, RZ, -R4 ;  /* 0x000000ffff047224 */ /* 0x000fc400078e0a04 */
[--C-:B------:R-:W-:Y:S01]  /*2800*/  @!P5 IMAD.IADD R5, R5, 0x1, -R2.reuse ;  /* 0x000000010505d824 */ /* 0x100fe200078e0a02 */
[----:B------:R-:W-:Y:S01]  /*2810*/  ISETP.GT.U32.AND P5, PT, R2, R9, PT ;  /* 0x000000090200720c */ /* 0x000fe20003fa4070 */
[----:B------:R-:W-:Y:S01]  /*2820*/  @!P2 IMAD.IADD R8, R8, 0x1, -R2 ;  /* 0x000000010808a824 */ /* 0x000fe200078e0a02 */
[----:B------:R-:W-:Y:S01]  /*2830*/  ISETP.GE.AND P2, PT, R17, RZ, PT ;  /* 0x000000ff1100720c */ /* 0x000fe20003f46270 */
[----:B------:R-:W-:Y:S02]  /*2840*/  IMAD R4, R2, R4, R0 ;  /* 0x0000000402047224 */ /* 0x000fe400078e0200 */
[----:B------:R-:W-:Y:S02]  /*2850*/  IMAD.MOV.U32 R14, RZ, RZ, R5 ;  /* 0x000000ffff0e7224 */ /* 0x000fe400078e0005 */
[----:B------:R-:W-:Y:S01]  /*2860*/  @!P3 IMAD.MOV R8, RZ, RZ, -R8 ;  /* 0x000000ffff08b224 */ /* 0x000fe200078e0a08 */
[----:B------:R-:W-:Y:S01]  /*2870*/  ISETP.GE.AND P3, PT, R3, RZ, PT ;  /* 0x000000ff0300720c */ /* 0x000fe20003f66270 */
[----:B------:R-:W-:-:S02]  /*2880*/  @!P0 IMAD.IADD R7, R7, 0x1, -R2 ;  /* 0x0000000107078824 */ /* 0x000fc400078e0a02 */
[----:B------:R-:W-:Y:S01]  /*2890*/  @!P4 IMAD.MOV R14, RZ, RZ, -R14 ;  /* 0x000000ffff0ec224 */ /* 0x000fe200078e0a0e */
[----:B------:R-:W-:Y:S01]  /*28a0*/  ISETP.GT.U32.AND P4, PT, R2, R4, PT ;  /* 0x000000040200720c */ /* 0x000fe20003f84070 */
[----:B------:R0:W-:Y:S01]  /*28b0*/  STL [R1+0x1c4], R8 ;  /* 0x0001c40801007387 */ /* 0x0001e20000100800 */
[----:B------:R-:W-:Y:S01]  /*28c0*/  @!P6 IMAD.IADD R6, R6, 0x1, -R2 ;  /* 0x000000010606e824 */ /* 0x000fe200078e0a02 */
[----:B------:R-:W-:Y:S01]  /*28d0*/  ISETP.GT.U32.AND P0, PT, R2, R7, PT ;  /* 0x000000070200720c */ /* 0x000fe20003f04070 */
[C---:B------:R-:W-:Y:S01]  /*28e0*/  VIADD R3, R11.reuse, 0xd4 ;  /* 0x000000d40b037836 */ /* 0x040fe20000000000 */
[----:B------:R1:W-:Y:S01]  /*28f0*/  STL [R1+0x1c8], R14 ;  /* 0x0001c80e01007387 */ /* 0x0003e20000100800 */
[----:B------:R-:W-:Y:S01]  /*2900*/  IMAD.MOV.U32 R13, RZ, RZ, R6 ;  /* 0x000000ffff0d7224 */ /* 0x000fe200078e0006 */
[----:B------:R-:W-:Y:S01]  /*2910*/  ISETP.GE.AND P6, PT, R12, RZ, PT ;  /* 0x000000ff0c00720c */ /* 0x000fe20003fc6270 */
[----:B------:R-:W-:Y:S01]  /*2920*/  VIADD R12, R11, 0xd3 ;  /* 0x000000d30b0c7836 */ /* 0x000fe20000000000 */
[----:B------:R-:W-:Y:S01]  /*2930*/  IABS R21, R3 ;  /* 0x0000000300157213 */ /* 0x000fe20000000000 */
[----:B------:R-:W-:-:S02]  /*2940*/  @!P2 IMAD.MOV R13, RZ, RZ, -R13 ;  /* 0x000000ffff0da224 */ /* 0x000fc400078e0a0d */
[----:B0-----:R-:W-:Y:S01]  /*2950*/  VIADD R8, R11, 0xd5 ;  /* 0x000000d50b087836 */ /* 0x001fe20000000000 */
[----:B------:R-:W-:Y:S01]  /*2960*/  IABS R0, R12 ;  /* 0x0000000c00007213 */ /* 0x000fe20000000000 */
[--C-:B------:R-:W-:Y:S01]  /*2970*/  @!P4 IMAD.IADD R4, R4, 0x1, -R2.reuse ;  /* 0x000000010404c824 */ /* 0x100fe200078e0a02 */
[----:B------:R-:W-:Y:S01]  /*2980*/  STL [R1+0x1cc], R13 ;  /* 0x0001cc0d01007387 */ /* 0x000fe20000100800 */
[----:B------:R-:W-:Y:S01]  /*2990*/  @!P0 IMAD.IADD R7, R7, 0x1, -R2 ;  /* 0x0000000107078824 */ /* 0x000fe200078e0a02 */
[----:B------:R-:W-:Y:S01]  /*29a0*/  IABS R20, R8 ;  /* 0x0000000800147213 */ /* 0x000fe20000000000 */
[C---:B------:R-:W-:Y:S01]  /*29b0*/  IMAD.HI.U32 R5, R19.reuse, R21, RZ ;  /* 0x0000001513057227 */ /* 0x040fe200078e00ff */
[----:B------:R-:W-:Y:S02]  /*29c0*/  ISETP.GE.AND P2, PT, R8, RZ, PT ;  /* 0x000000ff0800720c */ /* 0x000fe40003f46270 */
[----:B------:R-:W-:Y:S01]  /*29d0*/  ISETP.GT.U32.AND P4, PT, R2, R4, PT ;  /* 0x000000040200720c */ /* 0x000fe20003f84070 */
[----:B------:R-:W-:Y:S01]  /*29e0*/  IMAD.HI.U32 R8, R19, R20, RZ ;  /* 0x0000001413087227 */ /* 0x000fe200078e00ff */
[----:B------:R-:W-:-:S03]  /*29f0*/  ISETP.GE.AND P0, PT, R3, RZ, PT ;  /* 0x000000ff0300720c */ /* 0x000fc60003f06270 */
[----:B------:R-:W-:Y:S02]  /*2a00*/  IMAD.MOV R8, RZ, RZ, -R8 ;  /* 0x000000ffff087224 */ /* 0x000fe400078e0a08 */
[----:B-1----:R-:W-:Y:S02]  /*2a10*/  IMAD.MOV.U32 R14, RZ, RZ, R7 ;  /* 0x000000ffff0e7224 */ /* 0x002fe400078e0007 */
[C---:B------:R-:W-:Y:S02]  /*2a20*/  IMAD R20, R2.reuse, R8, R20 ;  /* 0x0000000802147224 */ /* 0x040fe400078e0214 */
[----:B------:R-:W-:Y:S02]  /*2a30*/  @!P5 IMAD.IADD R9, R9, 0x1, -R2 ;  /* 0x000000010909d824 */ /* 0x000fe400078e0a02 */
[----:B------:R-:W-:Y:S02]  /*2a40*/  IMAD.MOV R5, RZ, RZ, -R5 ;  /* 0x000000ffff057224 */ /* 0x000fe400078e0a05 */
[----:B------:R-:W-:Y:S01]  /*2a50*/  @!P1 IMAD.MOV R14, RZ, RZ, -R14 ;  /* 0x000000ffff0e9224 */ /* 0x000fe200078e0a0e */
[C---:B------:R-:W-:Y:S01]  /*2a60*/  ISETP.GT.U32.AND P1, PT, R2.reuse, R20, PT ;  /* 0x000000140200720c */ /* 0x040fe20003f24070 */
[C---:B------:R-:W-:Y:S01]  /*2a70*/  IMAD R21, R2.reuse, R5, R21 ;  /* 0x0000000502157224 */ /* 0x040fe200078e0215 */
[----:B------:R-:W-:Y:S01]  /*2a80*/  ISETP.GT.U32.AND P5, PT, R2, R9, PT ;  /* 0x000000090200720c */ /* 0x000fe20003fa4070 */
[----:B------:R-:W-:Y:S01]  /*2a90*/  @!P4 IMAD.IADD R4, R4, 0x1, -R2 ;  /* 0x000000010404c824 */ /* 0x000fe200078e0a02 */
[----:B------:R0:W-:Y:S01]  /*2aa0*/  STL [R1+0x1d0], R14 ;  /* 0x0001d00e01007387 */ /* 0x0001e20000100800 */
[----:B------:R-:W-:Y:S01]  /*2ab0*/  IMAD.HI.U32 R6, R19, R0, RZ ;  /* 0x0000000013067227 */ /* 0x000fe200078e00ff */
[----:B------:R-:W-:-:S03]  /*2ac0*/  ISETP.GT.U32.AND P4, PT, R2, R21, PT ;  /* 0x000000150200720c */ /* 0x000fc60003f84070 */
[----:B------:R-:W-:Y:S02]  /*2ad0*/  IMAD.MOV R3, RZ, RZ, -R6 ;  /* 0x000000ffff037224 */ /* 0x000fe400078e0a06 */
[----:B------:R-:W-:Y:S02]  /*2ae0*/  VIADD R6, R11, 0xd1 ;  /* 0x000000d10b067836 */ /* 0x000fe40000000000 */
[----:B------:R-:W-:Y:S02]  /*2af0*/  @!P1 IMAD.IADD R20, R20, 0x1, -R2 ;  /* 0x0000000114149824 */ /* 0x000fe400078e0a02 */
[C---:B------:R-:W-:Y:S01]  /*2b00*/  IMAD R0, R2.reuse, R3, R0 ;  /* 0x0000000302007224 */ /* 0x040fe200078e0200 */
[----:B0-----:R-:W-:Y:S01]  /*2b10*/  IABS R14, R6 ;  /* 0x00000006000e7213 */ /* 0x001fe20000000000 */
[----:B------:R-:W-:Y:S01]  /*2b20*/  @!P5 IMAD.IADD R9, R9, 0x1, -R2 ;  /* 0x000000010909d824 */ /* 0x000fe200078e0a02 */
[----:B------:R-:W-:Y:S01]  /*2b30*/  ISETP.GT.U32.AND P1, PT, R2, R20, PT ;  /* 0x000000140200720c */ /* 0x000fe20003f24070 */
[----:B------:R-:W-:Y:S01]  /*2b40*/  VIADD R3, R11, 0xd2 ;  /* 0x000000d20b037836 */ /* 0x000fe20000000000 */
[----:B------:R-:W-:Y:S01]  /*2b50*/  ISETP.GE.AND P5, PT, R12, RZ, PT ;  /* 0x000000ff0c00720c */ /* 0x000fe20003fa6270 */
[----:B------:R-:W-:-:S02]  /*2b60*/  IMAD.MOV.U32 R13, RZ, RZ, R9 ;  /* 0x000000ffff0d7224 */ /* 0x000fc400078e0009 */
[----:B------:R-:W-:Y:S01]  /*2b70*/  @!P4 IMAD.IADD R21, R21, 0x1, -R2 ;  /* 0x000000011515c824 */ /* 0x000fe200078e0a02 */
[----:B------:R-:W-:Y:S01]  /*2b80*/  IABS R9, R3 ;  /* 0x0000000300097213 */ /* 0x000fe20000000000 */
[----:B------:R-:W-:Y:S02]  /*2b90*/  IMAD.MOV.U32 R17, RZ, RZ, R4 ;  /* 0x000000ffff117224 */ /* 0x000fe400078e0004 */
[----:B------:R-:W-:Y:S01]  /*2ba0*/  IMAD.HI.U32 R5, R19, R14, RZ ;  /* 0x0000000e13057227 */ /* 0x000fe200078e00ff */
[----:B------:R-:W-:-:S03]  /*2bb0*/  ISETP.GT.U32.AND P4, PT, R2, R21, PT ;  /* 0x000000150200720c */ /* 0x000fc60003f84070 */
[----:B------:R-:W-:-:S04]  /*2bc0*/  IMAD.HI.U32 R12, R19, R9, RZ ;  /* 0x00000009130c7227 */ /* 0x000fc800078e00ff */
[----:B------:R-:W-:Y:S01]  /*2bd0*/  @!P6 IMAD.MOV R17, RZ, RZ, -R17 ;  /* 0x000000ffff11e224 */ /* 0x000fe200078e0a11 */
[----:B------:R-:W-:Y:S01]  /*2be0*/  ISETP.GT.U32.AND P6, PT, R2, R0, PT ;  /* 0x000000000200720c */ /* 0x000fe20003fc4070 */
[----:B------:R-:W-:Y:S02]  /*2bf0*/  IMAD.MOV R12, RZ, RZ, -R12 ;  /* 0x000000ffff0c7224 */ /* 0x000fe400078e0a0c */
[----:B------:R-:W-:Y:S01]  /*2c00*/  @!P1 IMAD.IADD R20, R20, 0x1, -R2 ;  /* 0x0000000114149824 */ /* 0x000fe200078e0a02 */
[----:B------:R-:W-:Y:S01]  /*2c10*/  ISETP.GE.AND P1, PT, R6, RZ, PT ;  /* 0x000000ff0600720c */ /* 0x000fe20003f26270 */
[----:B------:R-:W-:Y:S02]  /*2c20*/  VIADD R8, R11, 0xcf ;  /* 0x000000cf0b087836 */ /* 0x000fe40000000000 */
[----:B------:R-:W-:Y:S02]  /*2c30*/  IMAD.MOV R5, RZ, RZ, -R5 ;  /* 0x000000ffff057224 */ /* 0x000fe400078e0a05 */
[C---:B------:R-:W-:Y:S01]  /*2c40*/  IMAD R6, R2.reuse, R12, R9 ;  /* 0x0000000c02067224 */ /* 0x040fe200078e0209 */
[----:B------:R-:W-:Y:S01]  /*2c50*/  IABS R15, R8 ;  /* 0x00000008000f7213 */ /* 0x000fe20000000000 */
[----:B------:R-:W-:-:S02]  /*2c60*/  IMAD R14, R2, R5, R14 ;  /* 0x00000005020e7224 */ /* 0x000fc400078e020e */
[--C-:B------:R-:W-:Y:S01]  /*2c70*/  @!P4 IMAD.IADD R21, R21, 0x1, -R2.reuse ;  /* 0x000000011515c824 */ /* 0x100fe200078e0a02 */
[----:B------:R-:W-:Y:S01]  /*2c80*/  ISETP.GT.U32.AND P4, PT, R2, R6, PT ;  /* 0x000000060200720c */ /* 0x000fe20003f84070 */
[----:B------:R-:W-:Y:S01]  /*2c90*/  @!P3 IMAD.MOV R13, RZ, RZ, -R13 ;  /* 0x000000ffff0db224 */ /* 0x000fe200078e0a0d */
[----:B------:R-:W-:Y:S01]  /*2ca0*/  ISETP.GE.AND P3, PT, R3, RZ, PT ;  /* 0x000000ff0300720c */ /* 0x000fe20003f66270 */
[----:B------:R-:W-:Y:S01]  /*2cb0*/  @!P6 IMAD.IADD R0, R0, 0x1, -R2 ;  /* 0x000000010000e824 */ /* 0x000fe200078e0a02 */
[----:B------:R-:W-:Y:S01]  /*2cc0*/  ISETP.GT.U32.AND P6, PT, R2, R14, PT ;  /* 0x0000000e0200720c */ /* 0x000fe20003fc4070 */
[----:B------:R-:W-:Y:S01]  /*2cd0*/  IMAD.HI.U32 R3, R19, R15, RZ ;  /* 0x0000000f13037227 */ /* 0x000fe200078e00ff */
[----:B------:R-:W-:Y:S03]  /*2ce0*/  STL [R1+0x1d4], R13 ;  /* 0x0001d40d01007387 */ /* 0x000fe60000100800 */
[----:B------:R-:W-:Y:S01]  /*2cf0*/  VIADD R16, R11, 0xd0 ;  /* 0x000000d00b107836 */ /* 0x000fe20000000000 */
[----:B------:R0:W-:Y:S01]  /*2d00*/  STL [R1+0x1d8], R17 ;  /* 0x0001d81101007387 */ /* 0x0001e20000100800 */
[----:B------:R-:W-:-:S02]  /*2d10*/  IMAD.MOV R3, RZ, RZ, -R3 ;  /* 0x000000ffff037224 */ /* 0x000fc400078e0a03 */
[C---:B------:R-:W-:Y:S01]  /*2d20*/  VIADD R9, R11.reuse, 0xce ;  /* 0x000000ce0b097836 */ /* 0x040fe20000000000 */
[----:B------:R-:W-:Y:S01]  /*2d30*/  IABS R7, R16 ;  /* 0x0000001000077213 */ /* 0x000fe20000000000 */
[----:B------:R-:W-:Y:S02]  /*2d40*/  IMAD R15, R2, R3, R15 ;  /* 0x00000003020f7224 */ /* 0x000fe400078e020f */
[----:B------:R-:W-:Y:S01]  /*2d50*/  VIADD R5, R11, 0xcd ;  /* 0x000000cd0b057836 */ /* 0x000fe20000000000 */
[----:B------:R-:W-:Y:S01]  /*2d60*/  IABS R3, R9 ;  /* 0x0000000900037213 */ /* 0x000fe20000000000 */
[----:B------:R-:W-:Y:S01]  /*2d70*/  @!P4 IMAD.IADD R6, R6, 0x1, -R2 ;  /* 0x000000010606c824 */ /* 0x000fe200078e0a02 */
[----:B------:R-:W-:Y:S01]  /*2d80*/  ISETP.GT.U32.AND P4, PT, R2, R0, PT ;  /* 0x000000000200720c */ /* 0x000fe20003f84070 */
[----:B------:R-:W-:Y:S01]  /*2d90*/  IMAD.MOV.U32 R23, RZ, RZ, R20 ;  /* 0x000000ffff177224 */ /* 0x000fe200078e0014 */
[----:B0-----:R-:W-:Y:S01]  /*2da0*/  IABS R17, R5 ;  /* 0x0000000500117213 */ /* 0x001fe20000000000 */
[----:B------:R-:W-:-:S02]  /*2db0*/  @!P6 IMAD.IADD R14, R14, 0x1, -R2 ;  /* 0x000000010e0ee824 */ /* 0x000fc400078e0a02 */
[----:B------:R-:W-:Y:S01]  /*2dc0*/  @!P2 IMAD.MOV R23, RZ, RZ, -R23 ;  /* 0x000000ffff17a224 */ /* 0x000fe200078e0a17 */
[C---:B------:R-:W-:Y:S01]  /*2dd0*/  ISETP.GT.U32.AND P2, PT, R2.reuse, R6, PT ;  /* 0x000000060200720c */ /* 0x040fe20003f44070 */
[C---:B------:R-:W-:Y:S01]  /*2de0*/  IMAD.HI.U32 R13, R19.reuse, R7, RZ ;  /* 0x00000007130d7227 */ /* 0x040fe200078e00ff */
[----:B------:R-:W-:Y:S02]  /*2df0*/  ISETP.GT.U32.AND P6, PT, R2, R14, PT ;  /* 0x0000000e0200720c */ /* 0x000fe40003fc4070 */
[----:B------:R0:W-:Y:S01]  /*2e00*/  STL [R1+0x1e0], R23 ;  /* 0x0001e01701007387 */ /* 0x0001e20000100800 */
[----:B------:R-:W-:-:S04]  /*2e10*/  IMAD.HI.U32 R22, R19, R3, RZ ;  /* 0x0000000313167227 */ /* 0x000fc800078e00ff */
[----:B------:R-:W-:Y:S02]  /*2e20*/  IMAD.MOV R4, RZ, RZ, -R13 ;  /* 0x000000ffff047224 */ /* 0x000fe400078e0a0d */
[----:B------:R-:W-:-:S04]  /*2e30*/  IMAD.HI.U32 R20, R19, R17, RZ ;  /* 0x0000001113147227 */ /* 0x000fc800078e00ff */
[----:B------:R-:W-:Y:S02]  /*2e40*/  IMAD.MOV R22, RZ, RZ, -R22 ;  /* 0x000000ffff167224 */ /* 0x000fe400078e0a16 */
[C---:B------:R-:W-:Y:S02]  /*2e50*/  IMAD R7, R2.reuse, R4, R7 ;  /* 0x0000000402077224 */ /* 0x040fe400078e0207 */
[----:B------:R-:W-:Y:S02]  /*2e60*/  IMAD.MOV R20, RZ, RZ, -R20 ;  /* 0x000000ffff147224 */ /* 0x000fe400078e0a14 */
[C---:B------:R-:W-:Y:S02]  /*2e70*/  IMAD R3, R2.reuse, R22, R3 ;  /* 0x0000001602037224 */ /* 0x040fe400078e0203 */
[----:B------:R-:W-:Y:S01]  /*2e80*/  @!P0 IMAD.MOV R21, RZ, RZ, -R21 ;  /* 0x000000ffff158224 */ /* 0x000fe200078e0a15 */
[----:B------:R-:W-:Y:S01]  /*2e90*/  ISETP.GT.U32.AND P0, PT, R2, R7, PT ;  /* 0x000000070200720c */ /* 0x000fe20003f04070 */
[--C-:B------:R-:W-:Y:S01]  /*2ea0*/  @!P4 IMAD.IADD R0, R0, 0x1, -R2.reuse ;  /* 0x000000010000c824 */ /* 0x100fe200078e0a02 */
[C---:B------:R-:W-:Y:S01]  /*2eb0*/  ISETP.GT.U32.AND P4, PT, R2.reuse, R15, PT ;  /* 0x0000000f0200720c */ /* 0x040fe20003f84070 */
[----:B------:R-:W-:Y:S01]  /*2ec0*/  IMAD R17, R2, R20, R17 ;  /* 0x0000001402117224 */ /* 0x000fe200078e0211 */
[----:B------:R1:W-:Y:S01]  /*2ed0*/  STL [R1+0x1e4], R21 ;  /* 0x0001e41501007387 */ /* 0x0003e20000100800 */
[--C-:B------:R-:W-:Y:S01]  /*2ee0*/  @!P2 IMAD.IADD R6, R6, 0x1, -R2.reuse ;  /* 0x000000010606a824 */ /* 0x100fe200078e0a02 */
[----:B------:R-:W-:Y:S01]  /*2ef0*/  ISETP.GT.U32.AND P2, PT, R2, R3, PT ;  /* 0x000000030200720c */ /* 0x000fe20003f44070 */
[----:B------:R-:W-:Y:S01]  /*2f00*/  @!P6 IMAD.IADD R14, R14, 0x1, -R2 ;  /* 0x000000010e0ee824 */ /* 0x000fe200078e0a02 */
[----:B------:R-:W-:Y:S01]  /*2f10*/  ISETP.GT.U32.AND P6, PT, R2, R17, PT ;  /* 0x000000110200720c */ /* 0x000fe20003fc4070 */
[----:B------:R-:W-:-:S02]  /*2f20*/  VIADD R13, R11, 0xcb ;  /* 0x000000cb0b0d7836 */ /* 0x000fc40000000000 */
[----:B------:R-:W-:Y:S02]  /*2f30*/  IMAD.MOV.U32 R24, RZ, RZ, R0 ;  /* 0x000000ffff187224 */ /* 0x000fe400078e0000 */
[--C-:B------:R-:W-:Y:S01]  /*2f40*/  @!P0 IMAD.IADD R7, R7, 0x1, -R2.reuse ;  /* 0x0000000107078824 */ /* 0x100fe200078e0a02 */
[----:B------:R-:W-:Y:S01]  /*2f50*/  IABS R12, R13 ;  /* 0x0000000d000c7213 */ /* 0x000fe20000000000 */
[--C-:B------:R-:W-:Y:S01]  /*2f60*/  @!P4 IMAD.IADD R15, R15, 0x1, -R2.reuse ;  /* 0x000000010f0fc824 */ /* 0x100fe200078e0a02 */
[----:B------:R-:W-:Y:S01]  /*2f70*/  ISETP.GE.AND P4, PT, R8, RZ, PT ;  /* 0x000000ff0800720c */ /* 0x000fe20003f86270 */
[----:B------:R-:W-:Y:S01]  /*2f80*/  VIADD R4, R11, 0xcc ;  /* 0x000000cc0b047836 */ /* 0x000fe20000000000 */
[----:B------:R-:W-:Y:S01]  /*2f90*/  ISETP.GE.AND P0, PT, R16, RZ, PT ;  /* 0x000000ff1000720c */ /* 0x000fe20003f06270 */
[----:B------:R-:W-:Y:S01]  /*2fa0*/  @!P2 IMAD.IADD R3, R3, 0x1, -R2 ;  /* 0x000000010303a824 */ /* 0x000fe200078e0a02 */
[C---:B------:R-:W-:Y:S01]  /*2fb0*/  ISETP.GT.U32.AND P2, PT, R2.reuse, R7, PT ;  /* 0x000000070200720c */ /* 0x040fe20003f44070 */
[----:B0-----:R-:W-:Y:S01]  /*2fc0*/  IMAD.MOV.U32 R23, RZ, RZ, R6 ;  /* 0x000000ffff177224 */ /* 0x001fe200078e0006 */
[----:B------:R-:W-:Y:S01]  /*2fd0*/  IABS R18, R4 ;  /* 0x0000000400127213 */ /* 0x000fe20000000000 */
[----:B------:R-:W-:Y:S01]  /*2fe0*/  @!P6 IMAD.IADD R17, R17, 0x1, -R2 ;  /* 0x000000011111e824 */ /* 0x000fe200078e0a02 */
[C---:B------:R-:W-:Y:S01]  /*2ff0*/  ISETP.GT.U32.AND P6, PT, R2.reuse, R15, PT ;  /* 0x0000000f0200720c */ /* 0x040fe20003fc4070 */
[----:B------:R-:W-:Y:S01]  /*3000*/  @!P5 IMAD.MOV R24, RZ, RZ, -R24 ;  /* 0x000000ffff18d224 */ /* 0x000fe200078e0a18 */
[----:B------:R-:W-:Y:S01]  /*3010*/  ISETP.GT.U32.AND P5, PT, R2, R3, PT ;  /* 0x000000030200720c */ /* 0x000fe20003fa4070 */
[----:B------:R-:W-:-:S03]  /*3020*/  IMAD.HI.U32 R22, R19, R12, RZ ;  /* 0x0000000c13167227 */ /* 0x000fc600078e00ff */
[----:B------:R-:W-:Y:S01]  /*3030*/  STL [R1+0x1e8], R24 ;  /* 0x0001e81801007387 */ /* 0x000fe20000100800 */
[----:B------:R-:W-:Y:S01]  /*3040*/  @!P3 IMAD.MOV R23, RZ, RZ, -R23 ;  /* 0x000000ffff17b224 */ /* 0x000fe200078e0a17 */
[----:B------:R-:W-:Y:S01]  /*3050*/  ISETP.GT.U32.AND P3, PT, R2, R17, PT ;  /* 0x000000110200720c */ /* 0x000fe20003f64070 */
[----:B------:R-:W-:Y:S02]  /*3060*/  IMAD.MOV R22, RZ, RZ, -R22 ;  /* 0x000000ffff167224 */ /* 0x000fe400078e0a16 */
[----:B------:R-:W-:Y:S01]  /*3070*/  VIADD R8, R11, 0xca ;  /* 0x000000ca0b087836 */ /* 0x000fe20000000000 */
[----:B------:R-:W-:Y:S01]  /*3080*/  STL [R1+0x1ec], R23 ;  /* 0x0001ec1701007387 */ /* 0x000fe20000100800 */
[----:B-1----:R-:W-:-:S03]  /*3090*/  IMAD.HI.U32 R21, R19, R18, RZ ;  /* 0x0000001213157227 */ /* 0x002fc600078e00ff */
[----:B------:R-:W-:Y:S01]  /*30a0*/  IABS R0, R8 ;  /* 0x0000000800007213 */ /* 0x000fe20000000000 */
[C---:B------:R-:W-:Y:S02]  /*30b0*/  IMAD R12, R2.reuse, R22, R12 ;  /* 0x00000016020c7224 */ /* 0x040fe400078e020c */
[----:B------:R-:W-:Y:S02]  /*30c0*/  VIADD R16, R11, 0xc9 ;  /* 0x000000c90b107836 */ /* 0x000fe40000000000 */
[----:B------:R-:W-:Y:S02]  /*30d0*/  IMAD.MOV R21, RZ, RZ, -R21 ;  /* 0x000000ffff157224 */ /* 0x000fe400078e0a15 */
[--C-:B------:R-:W-:Y:S01]  /*30e0*/  @!P2 IMAD.IADD R7, R7, 0x1, -R2.reuse ;  /* 0x000000010707a824 */ /* 0x100fe200078e0a02 */
[----:B------:R-:W-:Y:S01]  /*30f0*/  IABS R6, R16 ;  /* 0x0000001000067213 */ /* 0x000fe20000000000 */
[--C-:B------:R-:W-:Y:S01]  /*3100*/  @!P6 IMAD.IADD R15, R15, 0x1, -R2.reuse ;  /* 0x000000010f0fe824 */ /* 0x100fe200078e0a02 */
[----:B------:R-:W-:Y:S01]  /*3110*/  ISETP.GE.AND P2, PT, R9, RZ, PT ;  /* 0x000000ff0900720c */ /* 0x000fe20003f46270 */
[----:B------:R-:W-:Y:S01]  /*3120*/  @!P5 IMAD.IADD R3, R3, 0x1, -R2 ;  /* 0x000000010303d824 */ /* 0x000fe200078e0a02 */
[C---:B------:R-:W-:Y:S01]  /*3130*/  ISETP.GT.U32.AND P6, PT, R2.reuse, R12, PT ;  /* 0x0000000c0200720c */ /* 0x040fe20003fc4070 */
[----:B------:R-:W-:Y:S01]  /*3140*/  IMAD R18, R2, R21, R18 ;  /* 0x0000001502127224 */ /* 0x000fe200078e0212 */
[----:B------:R-:W-:Y:S01]  /*3150*/  ISETP.GE.AND P5, PT, R5, RZ, PT ;  /* 0x000000ff0500720c */ /* 0x000fe20003fa6270 */
[----:B------:R-:W-:-:S04]  /*3160*/  IMAD.HI.U32 R5, R19, R0, RZ ;  /* 0x0000000013057227 */ /* 0x000fc800078e00ff */
[----:B------:R-:W-:Y:S01]  /*3170*/  @!P3 IMAD.IADD R17, R17, 0x1, -R2 ;  /* 0x000000011111b824 */ /* 0x000fe200078e0a02 */
[----:B------:R-:W-:Y:S01]  /*3180*/  ISETP.GE.AND P3, PT, R4, RZ, PT ;  /* 0x000000ff0400720c */ /* 0x000fe20003f66270 */
[----:B------:R-:W-:-:S04]  /*3190*/  IMAD.HI.U32 R4, R19, R6, RZ ;  /* 0x0000000613047227 */ /* 0x000fc800078e00ff */
[----:B------:R-:W-:Y:S02]  /*31a0*/  IMAD.MOV R5, RZ, RZ, -R5 ;  /* 0x000000ffff057224 */ /* 0x000fe400078e0a05 */
[----:B------:R-:W-:Y:S01]  /*31b0*/  @!P1 IMAD.MOV R14, RZ, RZ, -R14 ;  /* 0x000000ffff0e9224 */ /* 0x000fe200078e0a0e */
[C---:B------:R-:W-:Y:S01]  /*31c0*/  ISETP.GT.U32.AND P1, PT, R2.reuse, R18, PT ;  /* 0x000000120200720c */ /* 0x040fe20003f24070 */
[----:B------:R-:W-:Y:S02]  /*31d0*/  IMAD.MOV R4, RZ, RZ, -R4 ;  /* 0x000000ffff047224 */ /* 0x000fe400078e0a04 */
[----:B------:R-:W-:Y:S01]  /*31e0*/  IMAD R0, R2, R5, R0 ;  /* 0x0000000502007224 */ /* 0x000fe200078e0200 */
[----:B------:R0:W-:Y:S01]  /*31f0*/  STL [R1+0x1f8], R14 ;  /* 0x0001f80e01007387 */ /* 0x0001e20000100800 */
[----:B------:R-:W-:Y:S02]  /*3200*/  IMAD.MOV.U32 R20, RZ, RZ, R7 ;  /* 0x000000ffff147224 */ /* 0x000fe400078e0007 */
[----:B------:R-:W-:Y:S01]  /*3210*/  @!P6 IMAD.IADD R12, R12, 0x1, -R2 ;  /* 0x000000010c0ce824 */ /* 0x000fe200078e0a02 */
[----:B------:R-:W-:Y:S01]  /*3220*/  ISETP.GE.AND P6, PT, R8, RZ, PT ;  /* 0x000000ff0800720c */ /* 0x000fe20003fc6270 */
[----:B------:R-:W-:-:S02]  /*3230*/  IMAD R4, R2, R4, R6 ;  /* 0x0000000402047224 */ /* 0x000fc400078e0206 */
[----:B------:R-:W-:Y:S02]  /*3240*/  IMAD.MOV.U32 R7, RZ, RZ, R17 ;  /* 0x000000ffff077224 */ /* 0x000fe400078e0011 */
[----:B------:R-:W-:Y:S01]  /*3250*/  @!P2 IMAD.MOV R3, RZ, RZ, -R3 ;  /* 0x000000ffff03a224 */ /* 0x000fe200078e0a03 */
[C---:B------:R-:W-:Y:S01]  /*3260*/  ISETP.GT.U32.AND P2, PT, R2.reuse, R0, PT ;  /* 0x000000000200720c */ /* 0x040fe20003f44070 */
[----:B0-----:R-:W-:Y:S02]  /*3270*/  IMAD.MOV.U32 R14, RZ, RZ, R15 ;  /* 0x000000ffff0e7224 */ /* 0x001fe400078e000f */
[----:B------:R-:W-:Y:S01]  /*3280*/  @!P5 IMAD.MOV R7, RZ, RZ, -R7 ;  /* 0x000000ffff07d224 */ /* 0x000fe200078e0a07 */
[C---:B------:R-:W-:Y:S01]  /*3290*/  ISETP.GT.U32.AND P5, PT, R2.reuse, R4, PT ;  /* 0x000000040200720c */ /* 0x040fe20003fa4070 */
[----:B------:R-:W-:Y:S01]  /*32a0*/  @!P4 IMAD.MOV R14, RZ, RZ, -R14 ;  /* 0x000000ffff0ec224 */ /* 0x000fe200078e0a0e */
[----:B------:R-:W-:Y:S01]  /*32b0*/  ISETP.GT.U32.AND P4, PT, R2, R12, PT ;  /* 0x0000000c0200720c */ /* 0x000fe20003f84070 */
[----:B------:R-:W-:Y:S01]  /*32c0*/  @!P1 IMAD.IADD R18, R18, 0x1, -R2 ;  /* 0x0000000112129824 */ /* 0x000fe200078e0a02 */
[----:B------:R-:W-:Y:S01]  /*32d0*/  ISETP.GE.AND P1, PT, R13, RZ, PT ;  /* 0x000000ff0d00720c */ /* 0x000fe20003f26270 */
[----:B------:R-:W-:-:S02]  /*32e0*/  VIADD R5, R11, 0xc8 ;  /* 0x000000c80b057836 */ /* 0x000fc40000000000 */
[----:B------:R-:W-:Y:S01]  /*32f0*/  @!P0 IMAD.MOV R20, RZ, RZ, -R20 ;  /* 0x000000ffff148224 */ /* 0x000fe200078e0a14 */
[----:B------:R-:W-:Y:S01]  /*3300*/  ISETP.GT.U32.AND P0, PT, R2, R18, PT ;  /* 0x000000120200720c */ /* 0x000fe20003f04070 */
[--C-:B------:R-:W-:Y:S01]  /*3310*/  @!P2 IMAD.IADD R0, R0, 0x1, -R2.reuse ;  /* 0x000000010000a824 */ /* 0x100fe200078e0a02 */
[----:B------:R-:W-:Y:S01]  /*3320*/  IABS R8, R5 ;  /* 0x0000000500087213 */ /* 0x000fe20000000000 */
[----:B------:R-:W-:Y:S01]  /*3330*/  VIADD R13, R11, 0xc5 ;  /* 0x000000c50b0d7836 */ /* 0x000fe20000000000 */
[----:B------:R-:W-:Y:S01]  /*3340*/  STL [R1+0x1fc], R20 ;  /* 0x0001fc1401007387 */ /* 0x000fe20000100800 */
[--C-:B------:R-:W-:Y:S01]  /*3350*/  @!P5 IMAD.IADD R4, R4, 0x1, -R2.reuse ;  /* 0x000000010404d824 */ /* 0x100fe200078e0a02 */
[----:B------:R-:W-:Y:S01]  /*3360*/  ISETP.GT.U32.AND P5, PT, R2, R0, PT ;  /* 0x000000000200720c */ /* 0x000fe20003fa4070 */
[----:B------:R-:W-:Y:S01]  /*3370*/  @!P4 IMAD.IADD R12, R12, 0x1, -R2 ;  /* 0x000000010c0cc824 */ /* 0x000fe200078e0a02 */
[----:B------:R-:W-:Y:S01]  /*3380*/  ISETP.GE.AND P4, PT, R5, RZ, PT ;  /* 0x000000ff0500720c */ /* 0x000fe20003f86270 */
[----:B------:R-:W-:Y:S01]  /*3390*/  STL [R1+0x200], R14 ;  /* 0x0002000e01007387 */ /* 0x000fe20000100800 */
[----:B------:R-:W-:-:S03]  /*33a0*/  IMAD.HI.U32 R5, R19, R8, RZ ;  /* 0x0000000813057227 */ /* 0x000fc600078e00ff */
[----:B------:R0:W-:Y:S01]  /*33b0*/  STL [R1+0x204], R3 ;  /* 0x0002040301007387 */ /* 0x0001e20000100800 */
[----:B------:R-:W-:Y:S02]  /*33c0*/  IMAD.MOV R5, RZ, RZ, -R5 ;  /* 0x000000ffff057224 */ /* 0x000fe400078e0a05 */
[----:B------:R-:W-:Y:S01]  /*33d0*/  @!P0 IMAD.IADD R18, R18, 0x1, -R2 ;  /* 0x0000000112128824 */ /* 0x000fe200078e0a02 */
[----:B------:R1:W-:Y:S01]  /*33e0*/  STL [R1+0x20c], R7 ;  /* 0x00020c0701007387 */ /* 0x0003e20000100800 */
[----:B------:R-:W-:Y:S01]  /*33f0*/  IMAD R8, R2, R5, R8 ;  /* 0x0000000502087224 */ /* 0x000fe200078e0208 */
[----:B------:R-:W-:Y:S01]  /*3400*/  ISETP.GE.AND P0, PT, R16, RZ, PT ;  /* 0x000000ff1000720c */ /* 0x000fe20003f06270 */
[----:B------:R-:W-:Y:S02]  /*3410*/  @!P5 IMAD.IADD R0, R0, 0x1, -R2 ;  /* 0x000000010000d824 */ /* 0x000fe400078e0a02 */
[C---:B------:R-:W-:Y:S01]  /*3420*/  VIADD R5, R11.reuse, 0xc3 ;  /* 0x000000c30b057836 */ /* 0x040fe20000000000 */
[----:B------:R-:W-:Y:S01]  /*3430*/  ISETP.GT.U32.AND P5, PT, R2, R8, PT ;  /* 0x000000080200720c */ /* 0x000fe20003fa4070 */
[----:B0-----:R-:W-:-:S02]  /*3440*/  VIADD R3, R11, 0xc7 ;  /* 0x000000c70b037836 */ /* 0x001fc40000000000 */
[----:B------:R-:W-:Y:S02]  /*3450*/  IMAD.MOV.U32 R14, RZ, RZ, R0 ;  /* 0x000000ffff0e7224 */ /* 0x000fe400078e0000 */
[----:B-1----:R-:W-:Y:S01]  /*3460*/  IMAD.MOV.U32 R7, RZ, RZ, R18 ;  /* 0x000000ffff077224 */ /* 0x002fe200078e0012 */
[----:B------:R-:W-:Y:S01]  /*3470*/  IABS R6, R3 ;  /* 0x0000000300067213 */ /* 0x000fe20000000000 */
[----:B------:R-:W-:Y:S01]  /*3480*/  @!P6 IMAD.MOV R14, RZ, RZ, -R14 ;  /* 0x000000ffff0ee224 */ /* 0x000fe200078e0a0e */
[----:B------:R-:W-:Y:S01]  /*3490*/  ISETP.GE.AND P2, PT, R3, RZ, PT ;  /* 0x000000ff0300720c */ /* 0x000fe20003f46270 */
[----:B------:R-:W-:Y:S01]  /*34a0*/  @!P3 IMAD.MOV R7, RZ, RZ, -R7 ;  /* 0x000000ffff07b224 */ /* 0x000fe200078e0a07 */
[----:B------:R-:W-:Y:S01]  /*34b0*/  ISETP.GT.U32.AND P3, PT, R2, R4, PT ;  /* 0x000000040200720c */ /* 0x000fe20003f64070 */
[----:B------:R-:W-:-:S03]  /*34c0*/  IMAD.HI.U32 R3, R19, R6, RZ ;  /* 0x0000000613037227 */ /* 0x000fc600078e00ff */
[----:B------:R0:W-:Y:S01]  /*34d0*/  STL [R1+0x210], R7 ;  /* 0x0002100701007387 */ /* 0x0001e20000100800 */
[----:B------:R-:W-:Y:S02]  /*34e0*/  IMAD.MOV R3, RZ, RZ, -R3 ;  /* 0x000000ffff037224 */ /* 0x000fe400078e0a03 */
[----:B------:R-:W-:Y:S02]  /*34f0*/  @!P5 IMAD.IADD R8, R8, 0x1, -R2 ;  /* 0x000000010808d824 */ /* 0x000fe400078e0a02 */
[C---:B------:R-:W-:Y:S02]  /*3500*/  IMAD R6, R2.reuse, R3, R6 ;  /* 0x0000000302067224 */ /* 0x040fe400078e0206 */
[----:B------:R-:W-:Y:S01]  /*3510*/  VIADD R3, R11, 0xc4 ;  /* 0x000000c40b037836 */ /* 0x000fe20000000000 */
[----:B------:R-:W-:Y:S01]  /*3520*/  ISETP.GT.U32.AND P5, PT, R2, R8, PT ;  /* 0x000000080200720c */ /* 0x000fe20003fa4070 */
[----:B------:R-:W-:Y:S01]  /*3530*/  @!P3 IMAD.IADD R4, R4, 0x1, -R2 ;  /* 0x000000010404b824 */ /* 0x000fe200078e0a02 */
[----:B------:R-:W-:Y:S01]  /*3540*/  ISETP.GT.U32.AND P6, PT, R2, R6, PT ;  /* 0x000000060200720c */ /* 0x000fe20003fc4070 */
[----:B0-----:R-:W-:Y:S01]  /*3550*/  IMAD.MOV.U32 R7, RZ, RZ, R12 ;  /* 0x000000ffff077224 */ /* 0x001fe200078e000c */
[----:B------:R-:W-:Y:S01]  /*3560*/  ISETP.GE.AND P3, PT, R13, RZ, PT ;  /* 0x000000ff0d00720c */ /* 0x000fe20003f66270 */
[----:B------:R-:W-:Y:S01]  /*3570*/  VIADD R12, R11, 0xc6 ;  /* 0x000000c60b0c7836 */ /* 0x000fe20000000000 */
[----:B------:R-:W-:Y:S01]  /*3580*/  IABS R13, R13 ;  /* 0x0000000d000d7213 */ /* 0x000fe20000000000 */
[----:B------:R-:W-:-:S02]  /*3590*/  @!P1 IMAD.MOV R7, RZ, RZ, -R7 ;  /* 0x000000ffff079224 */ /* 0x000fc400078e0a07 */
[----:B------:R-:W-:Y:S01]  /*35a0*/  IMAD.MOV.U32 R9, RZ, RZ, R4 ;  /* 0x000000ffff097224 */ /* 0x000fe200078e0004 */
[----:B------:R-:W-:Y:S01]  /*35b0*/  ISETP.GE.AND P1, PT, R12, RZ, PT ;  /* 0x000000ff0c00720c */ /* 0x000fe20003f26270 */
[----:B------:R-:W-:Y:S01]  /*35c0*/  IMAD.HI.U32 R4, R19, R13, RZ ;  /* 0x0000000d13047227 */ /* 0x000fe200078e00ff */
[----:B------:R-:W-:Y:S01]  /*35d0*/  IABS R12, R12 ;  /* 0x0000000c000c7213 */ /* 0x000fe20000000000 */
[----:B------:R0:W-:Y:S02]  /*35e0*/  STL [R1+0x214], R7 ;  /* 0x0002140701007387 */ /* 0x0001e40000100800 */
[----:B------:R-:W-:Y:S01]  /*35f0*/  @!P0 IMAD.MOV R9, RZ, RZ, -R9 ;  /* 0x000000ffff098224 */ /* 0x000fe200078e0a09 */
[----:B------:R-:W-:Y:S01]  /*3600*/  ISETP.GE.AND P0, PT, R3, RZ, PT ;  /* 0x000000ff0300720c */ /* 0x000fe20003f06270 */
[----:B------:R-:W-:Y:S01]  /*3610*/  @!P6 IMAD.IADD R6, R6, 0x1, -R2 ;  /* 0x000000010606e824 */ /* 0x000fe200078e0a02 */
[----:B------:R-:W-:Y:S01]  /*3620*/  IABS R3, R3 ;  /* 0x0000000300037213 */ /* 0x000fe20000000000 */
[----:B------:R-:W-:Y:S01]  /*3630*/  IMAD.MOV R4, RZ, RZ, -R4 ;  /* 0x000000ffff047224 */ /* 0x000fe200078e0a04 */
[----:B------:R-:W-:Y:S01]  /*3640*/  STL [R1+0x218], R14 ;  /* 0x0002180e01007387 */ /* 0x000fe20000100800 */
[----:B------:R-:W-:Y:S01]  /*3650*/  @!P5 IMAD.IADD R8, R8, 0x1, -R2 ;  /* 0x000000010808d824 */ /* 0x000fe200078e0a02 */
[----:B------:R-:W-:Y:S01]  /*3660*/  ISETP.GT.U32.AND P6, PT, R2, R6, PT ;  /* 0x000000060200720c */ /* 0x000fe20003fc4070 */
[----:B0-----:R-:W-:Y:S01]  /*3670*/  IMAD.HI.U32 R7, R19, R12, RZ ;  /* 0x0000000c13077227 */ /* 0x001fe200078e00ff */
[----:B------:R0:W-:Y:S03]  /*3680*/  STL [R1+0x21c], R9 ;  /* 0x00021c0901007387 */ /* 0x0001e60000100800 */
[----:B------:R-:W-:-:S02]  /*3690*/  IMAD.MOV R0, RZ, RZ, -R7 ;  /* 0x000000ffff007224 */ /* 0x000fc400078e0a07 */
[C---:B------:R-:W-:Y:S02]  /*36a0*/  IMAD R13, R2.reuse, R4, R13 ;  /* 0x00000004020d7224 */ /* 0x040fe400078e020d */
[----:B------:R-:W-:Y:S01]  /*36b0*/  IMAD R12, R2, R0, R12 ;  /* 0x00000000020c7224 */ /* 0x000fe200078e020c */
[----:B------:R-:W-:Y:S01]  /*36c0*/  IABS R0, R5 ;  /* 0x0000000500007213 */ /* 0x000fe20000000000 */
[----:B------:R-:W-:-:S03]  /*36d0*/  IMAD.HI.U32 R4, R19, R3, RZ ;  /* 0x0000000313047227 */ /* 0x000fc600078e00ff */
[----:B------:R-:W-:Y:S01]  /*36e0*/  ISETP.GT.U32.AND P5, PT, R2, R12, PT ;  /* 0x0000000c0200720c */ /* 0x000fe20003fa4070 */
[----:B------:R-:W-:Y:S02]  /*36f0*/  IMAD.MOV R4, RZ, RZ, -R4 ;  /* 0x000000ffff047224 */ /* 0x000fe400078e0a04 */
[----:B0-----:R-:W-:Y:S02]  /*3700*/  IMAD.MOV.U32 R9, RZ, RZ, R8 ;  /* 0x000000ffff097224 */ /* 0x001fe400078e0008 */
[----:B------:R-:W-:-:S04]  /*3710*/  IMAD.HI.U32 R7, R19, R0, RZ ;  /* 0x0000000013077227 */ /* 0x000fc800078e00ff */
[C---:B------:R-:W-:Y:S02]  /*3720*/  IMAD R3, R2.reuse, R4, R3 ;  /* 0x0000000402037224 */ /* 0x040fe400078e0203 */
[----:B------:R-:W-:Y:S01]  /*3730*/  @!P4 IMAD.MOV R9, RZ, RZ, -R9 ;  /* 0x000000ffff09c224 */ /* 0x000fe200078e0a09 */
[----:B------:R-:W-:Y:S01]  /*3740*/  ISETP.GT.U32.AND P4, PT, R2, R13, PT ;  /* 0x0000000d0200720c */ /* 0x000fe20003f84070 */
[----:B------:R-:W-:Y:S02]  /*3750*/  IMAD.MOV R7, RZ, RZ, -R7 ;  /* 0x000000ffff077224 */ /* 0x000fe400078e0a07 */
[----:B------:R-:W-:Y:S01]  /*3760*/  @!P6 IMAD.IADD R6, R6, 0x1, -R2 ;  /* 0x000000010606e824 */ /* 0x000fe200078e0a02 */
[C---:B------:R-:W-:Y:S01]  /*3770*/  ISETP.GT.U32.AND P6, PT, R2.reuse, R3, PT ;  /* 0x000000030200720c */ /* 0x040fe20003fc4070 */
[----:B------:R-:W-:Y:S01]  /*3780*/  IMAD R0, R2, R7, R0 ;  /* 0x0000000702007224 */ /* 0x000fe200078e0200 */
[----:B------:R0:W-:Y:S01]  /*3790*/  STL [R1+0x220], R9 ;  /* 0x0002200901007387 */ /* 0x0001e20000100800 */
[----:B------:R-:W-:-:S02]  /*37a0*/  @!P5 IMAD.IADD R12, R12, 0x1, -R2 ;  /* 0x000000010c0cd824 */ /* 0x000fc400078e0a02 */
[C---:B------:R-:W-:Y:S01]  /*37b0*/  VIADD R15, R11.reuse, 0xc1 ;  /* 0x000000c10b0f7836 */ /* 0x040fe20000000000 */
[C---:B------:R-:W-:Y:S01]  /*37c0*/  ISETP.GT.U32.AND P5, PT, R2.reuse, R0, PT ;  /* 0x000000000200720c */ /* 0x040fe20003fa4070 */
[----:B------:R-:W-:Y:S02]  /*37d0*/  VIADD R16, R11, 0xc2 ;  /* 0x000000c20b107836 */ /* 0x000fe40000000000 */
[----:B------:R-:W-:Y:S01]  /*37e0*/  @!P4 IMAD.IADD R13, R13, 0x1, -R2 ;  /* 0x000000010d0dc824 */ /* 0x000fe200078e0a02 */
[----:B------:R-:W-:Y:S01]  /*37f0*/  IABS R8, R15 ;  /* 0x0000000f00087213 */ /* 0x000fe20000000000 */
[----:B------:R-:W-:Y:S01]  /*3800*/  IMAD.MOV.U32 R18, RZ, RZ, R6 ;  /* 0x000000ffff127224 */ /* 0x000fe200078e0006 */
[----:B------:R-:W-:Y:S01]  /*3810*/  IABS R14, R16 ;  /* 0x00000010000e7213 */ /* 0x000fe20000000000 */
[----:B------:R-:W-:Y:S01]  /*3820*/  @!P6 IMAD.IADD R3, R3, 0x1, -R2 ;  /* 0x000000010303e824 */ /* 0x000fe200078e0a02 */
[C---:B------:R-:W-:Y:S01]  /*3830*/  ISETP.GT.U32.AND P6, PT, R2.reuse, R13, PT ;  /* 0x0000000d0200720c */ /* 0x040fe20003fc4070 */
[----:B------:R-:W-:Y:S01]  /*3840*/  IMAD.HI.U32 R17, R19, R8, RZ ;  /* 0x0000000813117227 */ /* 0x000fe200078e00ff */
[----:B------:R-:W-:-:S03]  /*3850*/  ISETP.GT.U32.AND P4, PT, R2, R12, PT ;  /* 0x0000000c0200720c */ /* 0x000fc60003f84070 */
[----:B------:R-:W-:Y:S01]  /*3860*/  @!P5 IMAD.IADD R0, R0, 0x1, -R2 ;  /* 0x000000010000d824 */ /* 0x000fe200078e0a02 */
[----:B------:R-:W-:Y:S01]  /*3870*/  ISETP.GT.U32.AND P5, PT, R2, R3, PT ;  /* 0x000000030200720c */ /* 0x000fe20003fa4070 */
[----:B------:R-:W-:Y:S02]  /*3880*/  IMAD.MOV R17, RZ, RZ, -R17 ;  /* 0x000000ffff117224 */ /* 0x000fe400078e0a11 */
[----:B------:R-:W-:-:S04]  /*3890*/  IMAD.HI.U32 R4, R19, R14, RZ ;  /* 0x0000000e13047227 */ /* 0x000fc800078e00ff */
[----:B------:R-:W-:Y:S01]  /*38a0*/  @!P6 IMAD.IADD R13, R13, 0x1, -R2 ;  /* 0x000000010d0de824 */ /* 0x000fe200078e0a02 */
[----:B------:R-:W-:Y:S01]  /*38b0*/  ISETP.GE.AND P6, PT, R5, RZ, PT ;  /* 0x000000ff0500720c */ /* 0x000fe20003fc6270 */
[C---:B------:R-:W-:Y:S02]  /*38c0*/  IMAD R5, R2.reuse, R17, R8 ;  /* 0x0000001102057224 */ /* 0x040fe400078e0208 */
[----:B------:R-:W-:Y:S02]  /*38d0*/  IMAD.MOV R4, RZ, RZ, -R4 ;  /* 0x000000ffff047224 */ /* 0x000fe400078e0a04 */
[----:B------:R-:W-:Y:S01]  /*38e0*/  @!P2 IMAD.MOV R18, RZ, RZ, -R18 ;  /* 0x000000ffff12a224 */ /* 0x000fe200078e0a12 */
[C---:B------:R-:W-:Y:S01]  /*38f0*/  ISETP.GT.U32.AND P2, PT, R2.reuse, R0, PT ;  /* 0x000000000200720c */ /* 0x040fe20003f44070 */
[----:B------:R-:W-:Y:S01]  /*3900*/  @!P5 IMAD.IADD R3, R3, 0x1, -R2 ;  /* 0x000000010303d824 */ /* 0x000fe200078e0a02 */
[C---:B------:R-:W-:Y:S01]  /*3910*/  ISETP.GT.U32.AND P5, PT, R2.reuse, R5, PT ;  /* 0x000000050200720c */ /* 0x040fe20003fa4070 */
[----:B------:R-:W-:Y:S01]  /*3920*/  IMAD R14, R2, R4, R14 ;  /* 0x00000004020e7224 */ /* 0x000fe200078e020e */
[----:B------:R1:W-:Y:S01]  /*3930*/  STL [R1+0x224], R18 ;  /* 0x0002241201007387 */ /* 0x0003e20000100800 */
[----:B------:R-:W-:-:S02]  /*3940*/  @!P4 IMAD.IADD R12, R12, 0x1, -R2 ;  /* 0x000000010c0cc824 */ /* 0x000fc400078e0a02 */
[C---:B------:R-:W-:Y:S01]  /*3950*/  VIADD R8, R11.reuse, 0xbe ;  /* 0x000000be0b087836 */ /* 0x040fe20000000000 */
[----:B------:R-:W-:Y:S01]  /*3960*/  ISETP.GT.U32.AND P4, PT, R2, R14, PT ;  /* 0x0000000e0200720c */ /* 0x000fe20003f84070 */
[----:B0-----:R-:W-:Y:S02]  /*3970*/  VIADD R9, R11, 0xc0 ;  /* 0x000000c00b097836 */ /* 0x001fe40000000000 */
[----:B------:R-:W-:Y:S02]  /*3980*/  IMAD.MOV.U32 R21, RZ, RZ, R12 ;  /* 0x000000ffff157224 */ /* 0x000fe400078e000c */
[--C-:B------:R-:W-:Y:S01]  /*3990*/  @!P2 IMAD.IADD R0, R0, 0x1, -R2.reuse ;  /* 0x000000010000a824 */ /* 0x100fe200078e0a02 */
[----:B------:R-:W-:Y:S01]  /*39a0*/  ISETP.GE.AND P2, PT, R16, RZ, PT ;  /* 0x000000ff1000720c */ /* 0x000fe20003f46270 */
[--C-:B------:R-:W-:Y:S01]  /*39b0*/  @!P5 IMAD.IADD R5, R5, 0x1, -R2.reuse ;  /* 0x000000010505d824 */ /* 0x100fe200078e0a02 */
[----:B------:R-:W-:Y:S01]  /*39c0*/  IABS R16, R8 ;  /* 0x0000000800107213 */ /* 0x000fe20000000000 */
[----:B------:R-:W-:Y:S01]  /*39d0*/  VIADD R4, R11, 0xbf ;  /* 0x000000bf0b047836 */ /* 0x000fe20000000000 */
[----:B------:R-:W-:Y:S01]  /*39e0*/  IABS R7, R9 ;  /* 0x0000000900077213 */ /* 0x000fe20000000000 */
[----:B------:R-:W-:Y:S01]  /*39f0*/  @!P1 IMAD.MOV R21, RZ, RZ, -R21 ;  /* 0x000000ffff159224 */ /* 0x000fe200078e0a15 */
[----:B------:R-:W-:Y:S01]  /*3a00*/  ISETP.GT.U32.AND P5, PT, R2, R5, PT ;  /* 0x000000050200720c */ /* 0x000fe20003fa4070 */
[----:B------:R-:W-:Y:S01]  /*3a10*/  @!P4 IMAD.IADD R14, R14, 0x1, -R2 ;  /* 0x000000010e0ec824 */ /* 0x000fe200078e0a02 */
[----:B------:R-:W-:Y:S01]  /*3a20*/  IABS R6, R4 ;  /* 0x0000000400067213 */ /* 0x000fe20000000000 */
[----:B------:R-:W-:Y:S01]  /*3a30*/  IMAD.HI.U32 R12, R19, R16, RZ ;  /* 0x00000010130c7227 */ /* 0x000fe200078e00ff */
[----:B------:R-:W-:Y:S01]  /*3a40*/  STL [R1+0x22c], R21 ;  /* 0x00022c1501007387 */ /* 0x000fe20000100800 */
[----:B------:R-:W-:-:S02]  /*3a50*/  ISETP.GE.AND P4, PT, R15, RZ, PT ;  /* 0x000000ff0f00720c */ /* 0x000fc40003f86270 */
[----:B------:R-:W-:Y:S01]  /*3a60*/  IMAD.MOV R12, RZ, RZ, -R12 ;  /* 0x000000ffff0c7224 */ /* 0x000fe200078e0a0c */
[----:B------:R-:W-:Y:S01]  /*3a70*/  ISETP.GT.U32.AND P1, PT, R2, R14, PT ;  /* 0x0000000e0200720c */ /* 0x000fe20003f24070 */
[----:B------:R-:W-:-:S04]  /*3a80*/  IMAD.HI.U32 R17, R19, R7, RZ ;  /* 0x0000000713117227 */ /* 0x000fc800078e00ff */
[C---:B------:R-:W-:Y:S02]  /*3a90*/  IMAD R16, R2.reuse, R12, R16 ;  /* 0x0000000c02107224 */ /* 0x040fe400078e0210 */
[----:B------:R-:W-:Y:S02]  /*3aa0*/  IMAD.MOV.U32 R20, RZ, RZ, R13 ;  /* 0x000000ffff147224 */ /* 0x000fe400078e000d */
[----:B------:R-:W-:Y:S01]  /*3ab0*/  @!P5 IMAD.IADD R5, R5, 0x1, -R2 ;  /* 0x000000010505d824 */ /* 0x000fe200078e0a02 */
[----:B------:R-:W-:Y:S01]  /*3ac0*/  ISETP.GT.U32.AND P5, PT, R2, R16, PT ;  /* 0x000000100200720c */ /* 0x000fe20003fa4070 */
[----:B-1----:R-:W-:-:S04]  /*3ad0*/  IMAD.HI.U32 R18, R19, R6, RZ ;  /* 0x0000000613127227 */ /* 0x002fc800078e00ff */
[----:B------:R-:W-:Y:S02]  /*3ae0*/  IMAD.MOV R17, RZ, RZ, -R17 ;  /* 0x000000ffff117224 */ /* 0x000fe400078e0a11 */
[----:B------:R-:W-:Y:S02]  /*3af0*/  @!P3 IMAD.MOV R20, RZ, RZ, -R20 ;  /* 0x000000ffff14b224 */ /* 0x000fe400078e0a14 */
[----:B------:R-:W-:Y:S01]  /*3b00*/  @!P0 IMAD.MOV R3, RZ, RZ, -R3 ;  /* 0x000000ffff038224 */ /* 0x000fe200078e0a03 */
[----:B------:R-:W-:Y:S01]  /*3b10*/  ISETP.GE.AND P0, PT, R9, RZ, PT ;  /* 0x000000ff0900720c */ /* 0x000fe20003f06270 */
[----:B------:R-:W-:Y:S01]  /*3b20*/  @!P6 IMAD.MOV R0, RZ, RZ, -R0 ;  /* 0x000000ffff00e224 */ /* 0x000fe200078e0a00 */
[----:B------:R-:W-:Y:S01]  /*3b30*/  STL [R1+0x230], R20 ;  /* 0x0002301401007387 */ /* 0x000fe20000100800 */
[----:B------:R-:W-:Y:S02]  /*3b40*/  IMAD.MOV R18, RZ, RZ, -R18 ;  /* 0x000000ffff127224 */ /* 0x000fe400078e0a12 */
[----:B------:R-:W-:Y:S01]  /*3b50*/  IMAD R7, R2, R17, R7 ;  /* 0x0000001102077224 */ /* 0x000fe200078e0207 */
[----:B------:R0:W-:Y:S01]  /*3b60*/  STL [R1+0x234], R3 ;  /* 0x0002340301007387 */ /* 0x0001e20000100800 */
[----:B------:R-:W-:Y:S01]  /*3b70*/  @!P1 IMAD.IADD R14, R14, 0x1, -R2 ;  /* 0x000000010e0e9824 */ /* 0x000fe200078e0a02 */
[----:B------:R-:W-:Y:S01]  /*3b80*/  ISETP.GE.AND P1, PT, R4, RZ, PT ;  /* 0x000000ff0400720c */ /* 0x000fe20003f26270 */
[C---:B------:R-:W-:Y:S01]  /*3b90*/  IMAD R6, R2.reuse, R18, R6 ;  /* 0x0000001202067224 */ /* 0x040fe200078e0206 */
[----:B------:R1:W-:Y:S01]  /*3ba0*/  STL [R1+0x23c], R0 ;  /* 0x00023c0001007387 */ /* 0x0003e20000100800 */
[----:B------:R-:W-:Y:S01]  /*3bb0*/  ISETP.GT.U32.AND P3, PT, R2, R7, PT ;  /* 0x000000070200720c */ /* 0x000fe20003f64070 */
[----:B------:R-:W-:-:S02]  /*3bc0*/  IMAD.MOV.U32 R9, RZ, RZ, R14 ;  /* 0x000000ffff097224 */ /* 0x000fc400078e000e */
[C---:B------:R-:W-:Y:S01]  /*3bd0*/  VIADD R15, R11.reuse, 0xbd ;  /* 0x000000bd0b0f7836 */ /* 0x040fe20000000000 */
[----:B------:R-:W-:Y:S01]  /*3be0*/  ISETP.GT.U32.AND P6, PT, R2, R6, PT ;  /* 0x000000060200720c */ /* 0x000fe20003fc4070 */
[----:B------:R-:W-:Y:S02]  /*3bf0*/  @!P2 IMAD.MOV R9, RZ, RZ, -R9 ;  /* 0x000000ffff09a224 */ /* 0x000fe400078e0a09 */
[--C-:B------:R-:W-:Y:S01]  /*3c00*/  @!P5 IMAD.IADD R16, R16, 0x1, -R2.reuse ;  /* 0x000000011010d824 */ /* 0x100fe200078e0a02 */
[----:B0-----:R-:W-:Y:S01]  /*3c10*/  IABS R3, R15 ;  /* 0x0000000f00037213 */ /* 0x001fe20000000000 */
[C---:B-1----:R-:W-:Y:S01]  /*3c20*/  VIADD R0, R11.reuse, 0xbc ;  /* 0x000000bc0b007836 */ /* 0x042fe20000000000 */
[----:B------:R0:W-:Y:S01]  /*3c30*/  STL [R1+0x240], R9 ;  /* 0x0002400901007387 */ /* 0x0001e20000100800 */
[----:B------:R-:W-:Y:S01]  /*3c40*/  VIADD R12, R11, 0xba ;  /* 0x000000ba0b0c7836 */ /* 0x000fe20000000000 */
[----:B------:R-:W-:Y:S01]  /*3c50*/  ISETP.GT.U32.AND P5, PT, R2, R16, PT ;  /* 0x000000100200720c */ /* 0x000fe20003fa4070 */
[----:B------:R-:W-:Y:S01]  /*3c60*/  IMAD.MOV.U32 R4, RZ, RZ, R3 ;  /* 0x000000ffff047224 */ /* 0x000fe200078e0003 */
[----:B------:R-:W-:Y:S01]  /*3c70*/  IABS R13, R0 ;  /* 0x00000000000d7213 */ /* 0x000fe20000000000 */
[----:B------:R-:W-:Y:S01]  /*3c80*/  @!P3 IMAD.IADD R7, R7, 0x1, -R2 ;  /* 0x000000010707b824 */ /* 0x000fe200078e0a02 */
[----:B------:R-:W-:Y:S01]  /*3c90*/  ISETP.GE.AND P3, PT, R8, RZ, PT ;  /* 0x000000ff0800720c */ /* 0x000fe20003f66270 */
[----:B------:R-:W-:-:S04]  /*3ca0*/  IMAD.HI.U32 R14, R19, R4, RZ ;  /* 0x00000004130e7227 */ /* 0x000fc800078e00ff */
[----:B0-----:R-:W-:-:S04]  /*3cb0*/  IMAD.HI.U32 R9, R19, R13, RZ ;  /* 0x0000000d13097227 */ /* 0x001fc800078e00ff */
[----:B------:R-:W-:Y:S02]  /*3cc0*/  IMAD.MOV R17, RZ, RZ, -R9 ;  /* 0x000000ffff117224 */ /* 0x000fe400078e0a09 */
[----:B------:R-:W-:Y:S01]  /*3cd0*/  @!P6 IMAD.IADD R6, R6, 0x1, -R2 ;  /* 0x000000010606e824 */ /* 0x000fe200078e0a02 */
[C---:B------:R-:W-:Y:S01]  /*3ce0*/  ISETP.GT.U32.AND P6, PT, R2.reuse, R7, PT ;  /* 0x000000070200720c */ /* 0x040fe20003fc4070 */
[C---:B------:R-:W-:Y:S02]  /*3cf0*/  IMAD R13, R2.reuse, R17, R13 ;  /* 0x00000011020d7224 */ /* 0x040fe400078e020d */
[----:B------:R-:W-:Y:S01]  /*3d00*/  IMAD.MOV R14, RZ, RZ, -R14 ;  /* 0x000000ffff0e7224 */ /* 0x000fe200078e0a0e */
[----:B------:R-:W-:Y:S01]  /*3d10*/  ISETP.GT.U32.AND P2, PT, R2, R6, PT ;  /* 0x000000060200720c */ /* 0x000fe20003f44070 */
[----:B------:R-:W-:Y:S01]  /*3d20*/  @!P5 IMAD.IADD R16, R16, 0x1, -R2 ;  /* 0x000000011010d824 */ /* 0x000fe200078e0a02 */
[C---:B------:R-:W-:Y:S01]  /*3d30*/  ISETP.GT.U32.AND P5, PT, R2.reuse, R13, PT ;  /* 0x0000000d0200720c */ /* 0x040fe20003fa4070 */
[----:B------:R-:W-:Y:S01]  /*3d40*/  IMAD R4, R2, R14, R4 ;  /* 0x0000000e02047224 */ /* 0x000fe200078e0204 */
[----:B------:R-:W-:Y:S01]  /*3d50*/  IABS R14, R12 ;  /* 0x0000000c000e7213 */ /* 0x000fe20000000000 */
[----:B------:R-:W-:-:S02]  /*3d60*/  VIADD R3, R11, 0xbb ;  /* 0x000000bb0b037836 */ /* 0x000fc40000000000 */
[----:B------:R-:W-:Y:S02]  /*3d70*/  IMAD.MOV.U32 R21, RZ, RZ, R5 ;  /* 0x000000ffff157224 */ /* 0x000fe400078e0005 */
[----:B------:R-:W-:Y:S01]  /*3d80*/  @!P6 IMAD.IADD R7, R7, 0x1, -R2 ;  /* 0x000000010707e824 */ /* 0x000fe200078e0a02 */
[----:B------:R-:W-:Y:S01]  /*3d90*/  ISETP.GT.U32.AND P6, PT, R2, R4, PT ;  /* 0x000000040200720c */ /* 0x000fe20003fc4070 */
[----:B------:R-:W-:Y:S01]  /*3da0*/  IMAD.MOV.U32 R9, RZ, RZ, R14 ;  /* 0x000000ffff097224 */ /* 0x000fe200078e000e */
[----:B------:R-:W-:Y:S01]  /*3db0*/  IABS R8, R3 ;  /* 0x0000000300087213 */ /* 0x000fe20000000000 */
[----:B------:R-:W-:Y:S02]  /*3dc0*/  VIADD R14, R11, 0xb9 ;  /* 0x000000b90b0e7836 */ /* 0x000fe40000000000 */
[--C-:B------:R-:W-:Y:S01]  /*3dd0*/  @!P2 IMAD.IADD R6, R6, 0x1, -R2.reuse ;  /* 0x000000010606a824 */ /* 0x100fe200078e0a02 */
[----:B------:R-:W-:Y:S01]  /*3de0*/  ISETP.GE.AND P2, PT, R15, RZ, PT ;  /* 0x000000ff0f00720c */ /* 0x000fe20003f46270 */
[----:B------:R-:W-:Y:S01]  /*3df0*/  @!P5 IMAD.IADD R13, R13, 0x1, -R2 ;  /* 0x000000010d0dd824 */ /* 0x000fe200078e0a02 */
[----:B------:R-:W-:Y:S01]  /*3e00*/  IABS R15, R14 ;  /* 0x0000000e000f7213 */ /* 0x000fe20000000000 */
[----:B------:R-:W-:-:S02]  /*3e10*/  @!P4 IMAD.MOV R21, RZ, RZ, -R21 ;  /* 0x000000ffff15c224 */ /* 0x000fc400078e0a15 */
[C---:B------:R-:W-:Y:S01]  /*3e20*/  IMAD.HI.U32 R17, R19.reuse, R8, RZ ;  /* 0x0000000813117227 */ /* 0x040fe200078e00ff */
[----:B------:R-:W-:Y:S02]  /*3e30*/  ISETP.GT.U32.AND P4, PT, R2, R13, PT ;  /* 0x0000000d0200720c */ /* 0x000fe40003f84070 */
[----:B------:R-:W-:Y:S01]  /*3e40*/  STL [R1+0x258], R21 ;  /* 0x0002581501007387 */ /* 0x000fe20000100800 */
[----:B------:R-:W-:-:S04]  /*3e50*/  IMAD.HI.U32 R5, R19, R15, RZ ;  /* 0x0000000f13057227 */ /* 0x000fc800078e00ff */
[----:B------:R-:W-:Y:S02]  /*3e60*/  IMAD.MOV R17, RZ, RZ, -R17 ;  /* 0x000000ffff117224 */ /* 0x000fe400078e0a11 */
[----:B------:R-:W-:Y:S01]  /*3e70*/  @!P6 IMAD.IADD R4, R4, 0x1, -R2 ;  /* 0x000000010404e824 */ /* 0x000fe200078e0a02 */
[----:B------:R-:W-:Y:S01]  /*3e80*/  ISETP.GE.AND P6, PT, R0, RZ, PT ;  /* 0x000000ff0000720c */ /* 0x000fe20003fc6270 */
[----:B------:R-:W-:Y:S02]  /*3e90*/  IMAD.MOV R5, RZ, RZ, -R5 ;  /* 0x000000ffff057224 */ /* 0x000fe400078e0a05 */
[C---:B------:R-:W-:Y:S01]  /*3ea0*/  IMAD R8, R2.reuse, R17, R8 ;  /* 0x0000001102087224 */ /* 0x040fe200078e0208 */
[----:B------:R-:W-:Y:S01]  /*3eb0*/  ISETP.GT.U32.AND P5, PT, R2, R4, PT ;  /* 0x000000040200720c */ /* 0x000fe20003fa4070 */
[----:B------:R-:W-:Y:S02]  /*3ec0*/  IMAD.MOV.U32 R20, RZ, RZ, R7 ;  /* 0x000000ffff147224 */ /* 0x000fe400078e0007 */
[----:B------:R-:W-:-:S04]  /*3ed0*/  IMAD.HI.U32 R18, R19, R9, RZ ;  /* 0x0000000913127227 */ /* 0x000fc800078e00ff */
[C---:B------:R-:W-:Y:S02]  /*3ee0*/  IMAD R5, R2.reuse, R5, R15 ;  /* 0x0000000502057224 */ /* 0x040fe400078e020f */
[----:B------:R-:W-:Y:S01]  /*3ef0*/  @!P0 IMAD.MOV R20, RZ, RZ, -R20 ;  /* 0x000000ffff148224 */ /* 0x000fe200078e0a14 */
[C---:B------:R-:W-:Y:S01]  /*3f00*/  ISETP.GT.U32.AND P0, PT, R2.reuse, R8, PT ;  /* 0x000000080200720c */ /* 0x040fe20003f04070 */
[----:B------:R-:W-:Y:S02]  /*3f10*/  IMAD.MOV R18, RZ, RZ, -R18 ;  /* 0x000000ffff127224 */ /* 0x000fe400078e0a12 */
[----:B------:R-:W-:Y:S01]  /*3f20*/  IMAD.MOV.U32 R7, RZ, RZ, R6 ;  /* 0x000000ffff077224 */ /* 0x000fe200078e0006 */
[----:B------:R-:W-:Y:S01]  /*3f30*/  STL [R1+0x25c], R20 ;  /* 0x00025c1401007387 */ /* 0x000fe20000100800 */
[----:B------:R-:W-:Y:S01]  /*3f40*/  @!P4 IMAD.IADD R13, R13, 0x1, -R2 ;  /* 0x000000010d0dc824 */ /* 0x000fe200078e0a02 */
[----:B------:R-:W-:Y:S01]  /*3f50*/  ISETP.GT.U32.AND P4, PT, R2, R5, PT ;  /* 0x000000050200720c */ /* 0x000fe20003f84070 */
[----:B------:R-:W-:-:S02]  /*3f60*/  VIADD R0, R11, 0xb8 ;  /* 0x000000b80b007836 */ /* 0x000fc40000000000 */
[----:B------:R-:W-:Y:S02]  /*3f70*/  IMAD.MOV.U32 R6, RZ, RZ, R16 ;  /* 0x000000ffff067224 */ /* 0x000fe400078e0010 */
[C---:B------:R-:W-:Y:S01]  /*3f80*/  IMAD R18, R2.reuse, R18, R9 ;  /* 0x0000001202127224 */ /* 0x040fe200078e0209 */
[----:B------:R-:W-:Y:S01]  /*3f90*/  IABS R9, R0 ;  /* 0x0000000000097213 */ /* 0x000fe20000000000 */
[----:B------:R-:W-:Y:S01]  /*3fa0*/  @!P1 IMAD.MOV R7, RZ, RZ, -R7 ;  /* 0x000000ffff079224 */ /* 0x000fe200078e0a07 */
[----:B------:R-:W-:Y:S01]  /*3fb0*/  ISETP.GE.AND P1, PT, R3, RZ, PT ;  /* 0x000000ff0300720c */ /* 0x000fe20003f26270 */
[----:B------:R-:W-:Y:S01]  /*3fc0*/  @!P3 IMAD.MOV R6, RZ, RZ, -R6 ;  /* 0x000000ffff06b224 */ /* 0x000fe200078e0a06 */
[----:B------:R-:W-:Y:S01]  /*3fd0*/  ISETP.GT.U32.AND P3, PT, R2, R18, PT ;  /* 0x000000120200720c */ /* 0x000fe20003f64070 */
[--C-:B------:R-:W-:Y:S01]  /*3fe0*/  @!P5 IMAD.IADD R4, R4, 0x1, -R2.reuse ;  /* 0x000000010404d824 */ /* 0x100fe200078e0a02 */
[----:B------:R0:W-:Y:S01]  /*3ff0*/  STL [R1+0x260], R7 ;  /* 0x0002600701007387 */ /* 0x0001e20000100800 */
[----:B------:R-:W-:Y:S01]  /*4000*/  @!P0 IMAD.IADD R8, R8, 0x1, -R2 ;  /* 0x0000000108088824 */ /* 0x000fe200078e0a02 */
[----:B------:R-:W-:Y:S01]  /*4010*/  ISETP.GE.AND P5, PT, R12, RZ, PT ;  /* 0x000000ff0c00720c */ /* 0x000fe20003fa6270 */
[----:B------:R-:W-:Y:S01]  /*4020*/  IMAD.MOV.U32 R15, RZ, RZ, R4 ;  /* 0x000000ffff0f7224 */ /* 0x000fe200078e0004 */
[----:B------:R1:W-:Y:S01]  /*4030*/  STL [R1+0x274], R6 ;  /* 0x0002740601007387 */ /* 0x0003e20000100800 */
[--C-:B------:R-:W-:Y:S01]  /*4040*/  @!P4 IMAD.IADD R5, R5, 0x1, -R2.reuse ;  /* 0x000000010505c824 */ /* 0x100fe200078e0a02 */
[----:B------:R-:W-:Y:S01]  /*4050*/  ISETP.GE.AND P0, PT, R14, RZ, PT ;  /* 0x000000ff0e00720c */ /* 0x000fe20003f06270 */
[----:B------:R-:W-:Y:S01]  /*4060*/  @!P2 IMAD.MOV R15, RZ, RZ, -R15 ;  /* 0x000000ffff0fa224 */ /* 0x000fe200078e0a0f */
[C---:B------:R-:W-:Y:S01]  /*4070*/  ISETP.GT.U32.AND P2, PT, R2.reuse, R8, PT ;  /* 0x000000080200720c */ /* 0x040fe20003f44070 */
[----:B------:R-:W-:Y:S01]  /*4080*/  @!P6 IMAD.MOV R13, RZ, RZ, -R13 ;  /* 0x000000ffff0de224 */ /* 0x000fe200078e0a0d */
[----:B------:R-:W-:Y:S01]  /*4090*/  ISETP.GT.U32.AND P4, PT, R2, R5, PT ;  /* 0x000000050200720c */ /* 0x000fe20003f84070 */
[----:B0-----:R-:W-:Y:S01]  /*40a0*/  VIADD R7, R11, 0xb7 ;  /* 0x000000b70b077836 */ /* 0x001fe20000000000 */
[----:B------:R-:W-:Y:S01]  /*40b0*/  ISETP.GE.AND P6, PT, R0, RZ, PT ;  /* 0x000000ff0000720c */ /* 0x000fe20003fc6270 */
[----:B------:R-:W-:Y:S01]  /*40c0*/  @!P3 IMAD.IADD R18, R18, 0x1, -R2 ;  /* 0x000000011212b824 */ /* 0x000fe200078e0a02 */
[----:B------:R0:W-:Y:S01]  /*40d0*/  STL [R1+0x27c], R15 ;  /* 0x00027c0f01007387 */ /* 0x0001e20000100800 */
[----:B-1----:R-:W-:Y:S01]  /*40e0*/  IMAD.HI.U32 R6, R19, R9, RZ ;  /* 0x0000000913067227 */ /* 0x002fe200078e00ff */
[----:B------:R-:W-:-:S02]  /*40f0*/  IABS R12, R7 ;  /* 0x00000007000c7213 */ /* 0x000fc40000000000 */
[----:B------:R-:W-:Y:S01]  /*4100*/  ISETP.GT.U32.AND P3, PT, R2, R18, PT ;  /* 0x000000120200720c */ /* 0x000fe20003f64070 */
[----:B------:R-:W-:Y:S01]  /*4110*/  IMAD.MOV R6, RZ, RZ, -R6 ;  /* 0x000000ffff067224 */ /* 0x000fe200078e0a06 */
[----:B------:R1:W-:Y:S01]  /*4120*/  STL [R1+0x280], R13 ;  /* 0x0002800d01007387 */ /* 0x0003e20000100800 */
[----:B------:R-:W-:Y:S02]  /*4130*/  @!P2 IMAD.IADD R8, R8, 0x1, -R2 ;  /* 0x000000010808a824 */ /* 0x000fe400078e0a02 */
[----:B------:R-:W-:Y:S02]  /*4140*/  IMAD R4, R2, R6, R9 ;  /* 0x0000000602047224 */ /* 0x000fe400078e0209 */
[----:B------:R-:W-:-:S03]  /*4150*/  IMAD.HI.U32 R9, R19, R12, RZ ;  /* 0x0000000c13097227 */ /* 0x000fc600078e00ff */
[C---:B------:R-:W-:Y:S01]  /*4160*/  ISETP.GT.U32.AND P2, PT, R2.reuse, R4, PT ;  /* 0x000000040200720c */ /* 0x040fe20003f44070 */
[----:B------:R-:W-:Y:S02]  /*4170*/  IMAD.MOV R9, RZ, RZ, -R9 ;  /* 0x000000ffff097224 */ /* 0x000fe400078e0a09 */
[----:B------:R-:W-:Y:S02]  /*4180*/  VIADD R3, R11, 0xb6 ;  /* 0x000000b60b037836 */ /* 0x000fe40000000000 */
[C---:B------:R-:W-:Y:S02]  /*4190*/  IMAD R0, R2.reuse, R9, R12 ;  /* 0x0000000902007224 */ /* 0x040fe400078e020c */
[----:B------:R-:W-:Y:S01]  /*41a0*/  @!P4 IMAD.IADD R5, R5, 0x1, -R2 ;  /* 0x000000010505c824 */ /* 0x000fe200078e0a02 */
[----:B------:R-:W-:Y:S01]  /*41b0*/  IABS R6, R3 ;  /* 0x0000000300067213 */ /* 0x000fe20000000000 */
[----:B0-----:R-:W-:Y:S01]  /*41c0*/  IMAD.MOV.U32 R15, RZ, RZ, R8 ;  /* 0x000000ffff0f7224 */ /* 0x001fe200078e0008 */
[----:B------:R-:W-:Y:S01]  /*41d0*/  ISETP.GT.U32.AND P4, PT, R2, R0, PT ;  /* 0x000000000200720c */ /* 0x000fe20003f84070 */
[----:B------:R-:W-:Y:S01]  /*41e0*/  @!P3 IMAD.IADD R18, R18, 0x1, -R2 ;  /* 0x000000011212b824 */ /* 0x000fe200078e0a02 */
[----:B------:R-:W-:Y:S01]  /*41f0*/  ISETP.GE.AND P3, PT, R7, RZ, PT ;  /* 0x000000ff0700720c */ /* 0x000fe20003f66270 */
[----:B------:R-:W-:-:S02]  /*4200*/  @!P1 IMAD.MOV R15, RZ, RZ, -R15 ;  /* 0x000000ffff0f9224 */ /* 0x000fc400078e0a0f */
[----:B------:R-:W-:Y:S02]  /*4210*/  VIADD R7, R11, 0xb5 ;  /* 0x000000b50b077836 */ /* 0x000fe40000000000 */
[----:B------:R-:W-:Y:S01]  /*4220*/  IMAD.HI.U32 R12, R19, R6, RZ ;  /* 0x00000006130c7227 */ /* 0x000fe200078e00ff */
[----:B------:R0:W-:Y:S02]  /*4230*/  STL [R1+0x2a0], R15 ;  /* 0x0002a00f01007387 */ /* 0x0001e40000100800 */
[----:B-1----:R-:W-:Y:S01]  /*4240*/  IABS R13, R7 ;  /* 0x00000007000d7213 */ /* 0x002fe20000000000 */
[----:B------:R-:W-:Y:S02]  /*4250*/  IMAD.MOV R12, RZ, RZ, -R12 ;  /* 0x000000ffff0c7224 */ /* 0x000fe400078e0a0c */
[--C-:B------:R-:W-:Y:S02]  /*4260*/  @!P4 IMAD.IADD R0, R0, 0x1, -R2.reuse ;  /* 0x000000010000c824 */ /* 0x100fe400078e0a02 */
[----:B------:R-:W-:Y:S01]  /*4270*/  @!P2 IMAD.IADD R4, R4, 0x1, -R2 ;  /* 0x000000010404a824 */ /* 0x000fe200078e0a02 */
[----:B------:R-:W-:Y:S01]  /*4280*/  ISETP.GE.AND P2, PT, R3, RZ, PT ;  /* 0x000000ff0300720c */ /* 0x000fe20003f46270 */
[C---:B------:R-:W-:Y:S01]  /*4290*/  IMAD R6, R2.reuse, R12, R6 ;  /* 0x0000000c02067224 */ /* 0x040fe200078e0206 */
[C---:B------:R-:W-:Y:S01]  /*42a0*/  ISETP.GT.U32.AND P4, PT, R2.reuse, R0, PT ;  /* 0x000000000200720c */ /* 0x040fe20003f84070 */
[----:B0-----:R-:W-:Y:S01]  /*42b0*/  IMAD.MOV.U32 R15, RZ, RZ, R18 ;  /* 0x000000ffff0f7224 */ /* 0x001fe200078e0012 */
[C---:B------:R-:W-:Y:S01]  /*42c0*/  ISETP.GT.U32.AND P1, PT, R2.reuse, R4, PT ;  /* 0x000000040200720c */ /* 0x040fe20003f24070 */
[----:B------:R-:W-:Y:S01]  /*42d0*/  @!P0 IMAD.MOV R5, RZ, RZ, -R5 ;  /* 0x000000ffff058224 */ /* 0x000fe200078e0a05 */
[----:B------:R-:W-:Y:S01]  /*42e0*/  ISETP.GE.AND P0, PT, R7, RZ, PT ;  /* 0x000000ff0700720c */ /* 0x000fe20003f06270 */
[----:B------:R-:W-:Y:S01]  /*42f0*/  @!P5 IMAD.MOV R15, RZ, RZ, -R15 ;  /* 0x000000ffff0fd224 */ /* 0x000fe200078e0a0f */
[----:B------:R-:W-:Y:S01]  /*4300*/  ISETP.GT.U32.AND P5, PT, R2, R6, PT ;  /* 0x000000060200720c */ /* 0x000fe20003fa4070 */
[----:B------:R-:W-:-:S02]  /*4310*/  VIADD R9, R11, 0xb4 ;  /* 0x000000b40b097836 */ /* 0x000fc40000000000 */
[----:B------:R-:W-:Y:S01]  /*4320*/  IMAD.HI.U32 R3, R19, R13, RZ ;  /* 0x0000000d13037227 */ /* 0x000fe200078e00ff */
[----:B------:R-:W-:Y:S02]  /*4330*/  STL [R1+0x29c], R15 ;  /* 0x00029c0f01007387 */ /* 0x000fe40000100800 */
[----:B------:R-:W-:Y:S01]  /*4340*/  IABS R14, R9 ;  /* 0x00000009000e7213 */ /* 0x000fe20000000000 */
[--C-:B------:R-:W-:Y:S01]  /*4350*/  @!P4 IMAD.IADD R0, R0, 0x1, -R2.reuse ;  /* 0x000000010000c824 */ /* 0x100fe200078e0a02 */
[----:B------:R0:W-:Y:S01]  /*4360*/  STL [R1+0x2a4], R5 ;  /* 0x0002a40501007387 */ /* 0x0001e20000100800 */
[----:B------:R-:W-:Y:S01]  /*4370*/  @!P1 IMAD.IADD R4, R4, 0x1, -R2 ;  /* 0x0000000104049824 */ /* 0x000fe200078e0a02 */
[----:B------:R-:W-:Y:S01]  /*4380*/  ISETP.GE.AND P1, PT, R9, RZ, PT ;  /* 0x000000ff0900720c */ /* 0x000fe20003f26270 */
[----:B------:R-:W-:-:S04]  /*4390*/  IMAD.HI.U32 R8, R19, R14, RZ ;  /* 0x0000000e13087227 */ /* 0x000fc800078e00ff */
[----:B------:R-:W-:Y:S02]  /*43a0*/  IMAD.MOV R8, RZ, RZ, -R8 ;  /* 0x000000ffff087224 */ /* 0x000fe400078e0a08 */
[----:B------:R-:W-:Y:S02]  /*43b0*/  @!P5 IMAD.IADD R6, R6, 0x1, -R2 ;  /* 0x000000010606d824 */ /* 0x000fe400078e0a02 */
[----:B0-----:R-:W-:Y:S02]  /*43c0*/  IMAD.MOV R5, RZ, RZ, -R3 ;  /* 0x000000ffff057224 */ /* 0x001fe400078e0a03 */
[C---:B------:R-:W-:Y:S01]  /*43d0*/  IMAD R14, R2.reuse, R8, R14 ;  /* 0x00000008020e7224 */ /* 0x040fe200078e020e */
[C---:B------:R-:W-:Y:S01]  /*43e0*/  ISETP.GT.U32.AND P5, PT, R2.reuse, R6, PT ;  /* 0x000000060200720c */ /* 0x040fe20003fa4070 */
[----:B------:R-:W-:Y:S02]  /*43f0*/  IMAD R13, R2, R5, R13 ;  /* 0x00000005020d7224 */ /* 0x000fe400078e020d */
[----:B------:R-:W-:-:S02]  /*4400*/  IMAD.MOV.U32 R15, RZ, RZ, R4 ;  /* 0x000000ffff0f7224 */ /* 0x000fc400078e0004 */
[----:B------:R-:W-:Y:S01]  /*4410*/  IMAD.MOV.U32 R12, RZ, RZ, R0 ;  /* 0x000000ffff0c7224 */ /* 0x000fe200078e0000 */
[C---:B------:R-:W-:Y:S01]  /*4420*/  ISETP.GT.U32.AND P4, PT, R2.reuse, R13, PT ;  /* 0x0000000d0200720c */ /* 0x040fe20003f84070 */
[----:B------:R-:W-:Y:S01]  /*4430*/  @!P6 IMAD.MOV R15, RZ, RZ, -R15 ;  /* 0x000000ffff0fe224 */ /* 0x000fe200078e0a0f */
[----:B------:R-:W-:Y:S01]  /*4440*/  ISETP.GT.U32.AND P6, PT, R2, R14, PT ;  /* 0x0000000e0200720c */ /* 0x000fe20003fc4070 */
[C---:B------:R-:W-:Y:S02]  /*4450*/  VIADD R3, R11.reuse, 0xb3 ;  /* 0x000000b30b037836 */ /* 0x040fe40000000000 */
[C---:B------:R-:W-:Y:S01]  /*4460*/  VIADD R7, R11.reuse, 0xb2 ;  /* 0x000000b20b077836 */ /* 0x040fe20000000000 */
[----:B------:R-:W-:Y:S01]  /*4470*/  STL [R1+0x298], R15 ;  /* 0x0002980f01007387 */ /* 0x000fe20000100800 */
[----:B------:R-:W-:Y:S01]  /*4480*/  @!P3 IMAD.MOV R12, RZ, RZ, -R12 ;  /* 0x000000ffff0cb224 */ /* 0x000fe200078e0a0c */
[----:B------:R-:W-:Y:S01]  /*4490*/  IABS R8, R3 ;  /* 0x0000000300087213 */ /* 0x000fe20000000000 */
[--C-:B------:R-:W-:Y:S01]  /*44a0*/  @!P5 IMAD.IADD R6, R6, 0x1, -R2.reuse ;  /* 0x000000010606d824 */ /* 0x100fe200078e0a02 */
[----:B------:R-:W-:Y:S01]  /*44b0*/  IABS R9, R7 ;  /* 0x0000000700097213 */ /* 0x000fe20000000000 */
[----:B------:R-:W-:Y:S01]  /*44c0*/  VIADD R5, R11, 0xb1 ;  /* 0x000000b10b057836 */ /* 0x000fe20000000000 */
[----:B------:R0:W-:Y:S01]  /*44d0*/  STL [R1+0x294], R12 ;  /* 0x0002940c01007387 */ /* 0x0001e20000100800 */
[--C-:B------:R-:W-:Y:S01]  /*44e0*/  @!P4 IMAD.IADD R13, R13, 0x1, -R2.reuse ;  /* 0x000000010d0dc824 */ /* 0x100fe200078e0a02 */
[----:B------:R-:W-:Y:S01]  /*44f0*/  ISETP.GE.AND P3, PT, R3, RZ, PT ;  /* 0x000000ff0300720c */ /* 0x000fe20003f66270 */
[----:B------:R-:W-:Y:S01]  /*4500*/  @!P6 IMAD.IADD R14, R14, 0x1, -R2 ;  /* 0x000000010e0ee824 */ /* 0x000fe200078e0a02 */
[----:B------:R-:W-:Y:S01]  /*4510*/  IABS R4, R5 ;  /* 0x0000000500047213 */ /* 0x000fe20000000000 */
[----:B------:R-:W-:Y:S01]  /*4520*/  IMAD.HI.U32 R0, R19, R8, RZ ;  /* 0x0000000813007227 */ /* 0x000fe200078e00ff */
[----:B------:R-:W-:-:S02]  /*4530*/  ISETP.GT.U32.AND P4, PT, R2, R13, PT ;  /* 0x0000000d0200720c */ /* 0x000fc40003f84070 */
[----:B------:R-:W-:Y:S01]  /*4540*/  ISETP.GT.U32.AND P6, PT, R2, R14, PT ;  /* 0x0000000e0200720c */ /* 0x000fe20003fc4070 */
[----:B------:R-:W-:Y:S01]  /*4550*/  IMAD.HI.U32 R3, R19, R9, RZ ;  /* 0x0000000913037227 */ /* 0x000fe200078e00ff */
[----:B------:R-:W-:-:S03]  /*4560*/  ISETP.GE.AND P5, PT, R7, RZ, PT ;  /* 0x000000ff0700720c */ /* 0x000fc60003fa6270 */
[----:B0-----:R-:W-:Y:S02]  /*4570*/  IMAD.MOV.U32 R12, RZ, RZ, R6 ;  /* 0x000000ffff0c7224 */ /* 0x001fe400078e0006 */
[----:B------:R-:W-:Y:S02]  /*4580*/  IMAD.MOV R0, RZ, RZ, -R0 ;  /* 0x000000ffff007224 */ /* 0x000fe400078e0a00 */
[----:B------:R-:W-:Y:S01]  /*4590*/  @!P2 IMAD.MOV R12, RZ, RZ, -R12 ;  /* 0x000000ffff0ca224 */ /* 0x000fe200078e0a0c */
[----:B------:R-:W-:Y:S01]  /*45a0*/  ISETP.GE.AND P2, PT, R5, RZ, PT ;  /* 0x000000ff0500720c */ /* 0x000fe20003f46270 */
[----:B------:R-:W-:Y:S02]  /*45b0*/  IMAD.MOV R3, RZ, RZ, -R3 ;  /* 0x000000ffff037224 */ /* 0x000fe400078e0a03 */
[----:B------:R-:W-:Y:S01]  /*45c0*/  @!P4 IMAD.IADD R13, R13, 0x1, -R2 ;  /* 0x000000010d0dc824 */ /* 0x000fe200078e0a02 */
[----:B------:R0:W-:Y:S01]  /*45d0*/  STL [R1+0x290], R12 ;  /* 0x0002900c01007387 */ /* 0x0001e20000100800 */
[----:B------:R-:W-:-:S02]  /*45e0*/  IMAD R0, R2, R0, R8 ;  /* 0x0000000002007224 */ /* 0x000fc400078e0208 */
[C---:B------:R-:W-:Y:S02]  /*45f0*/  IMAD R3, R2.reuse, R3, R9 ;  /* 0x0000000302037224 */ /* 0x040fe400078e0209 */
[----:B------:R-:W-:Y:S01]  /*4600*/  IMAD.HI.U32 R7, R19, R4, RZ ;  /* 0x0000000413077227 */ /* 0x000fe200078e00ff */
[----:B------:R-:W-:-:S03]  /*4610*/  ISETP.GT.U32.AND P4, PT, R2, R0, PT ;  /* 0x000000000200720c */ /* 0x000fc60003f84070 */
[----:B------:R-:W-:Y:S02]  /*4620*/  IMAD.MOV R7, RZ, RZ, -R7 ;  /* 0x000000ffff077224 */ /* 0x000fe400078e0a07 */
[----:B0-----:R-:W-:Y:S02]  /*4630*/  IMAD.MOV.U32 R12, RZ, RZ, R13 ;  /* 0x000000ffff0c7224 */ /* 0x001fe400078e000d */
[----:B------:R-:W-:Y:S02]  /*4640*/  @!P6 IMAD.IADD R14, R14, 0x1, -R2 ;  /* 0x000000010e0ee824 */ /* 0x000fe400078e0a02 */
[----:B------:R-:W-:Y:S01]  /*4650*/  @!P0 IMAD.MOV R12, RZ, RZ, -R12 ;  /* 0x000000ffff0c8224 */ /* 0x000fe200078e0a0c */
[C---:B------:R-:W-:Y:S01]  /*4660*/  ISETP.GT.U32.AND P0, PT, R2.reuse, R3, PT ;  /* 0x000000030200720c */ /* 0x040fe20003f04070 */
[----:B------:R-:W-:Y:S02]  /*4670*/  IMAD R4, R2, R7, R4 ;  /* 0x0000000702047224 */ /* 0x000fe400078e0204 */
[----:B------:R-:W-:Y:S01]  /*4680*/  IMAD.MOV.U32 R16, RZ, RZ, R14 ;  /* 0x000000ffff107224 */ /* 0x000fe200078e000e */
[----:B------:R0:W-:Y:S01]  /*4690*/  STL [R1+0x2d4], R12 ;  /* 0x0002d40c01007387 */ /* 0x0001e20000100800 */
[----:B------:R-:W-:-:S02]  /*46a0*/  VIADD R8, R11, 0xb0 ;  /* 0x000000b00b087836 */ /* 0x000fc40000000000 */
[----:B------:R-:W-:Y:S01]  /*46b0*/  @!P1 IMAD.MOV R16, RZ, RZ, -R16 ;  /* 0x000000ffff109224 */ /* 0x000fe200078e0a10 */
[----:B------:R-:W-:Y:S01]  /*46c0*/  ISETP.GT.U32.AND P1, PT, R2, R4, PT ;  /* 0x000000040200720c */ /* 0x000fe20003f24070 */
[--C-:B------:R-:W-:Y:S01]  /*46d0*/  @!P4 IMAD.IADD R0, R0, 0x1, -R2.reuse ;  /* 0x000000010000c824 */ /* 0x100fe200078e0a02 */
[----:B------:R-:W-:Y:S01]  /*46e0*/  ISETP.GE.AND P6, PT, R8, RZ, PT ;  /* 0x000000ff0800720c */ /* 0x000fe20003fc6270 */
[----:B------:R-:W-:Y:S01]  /*46f0*/  VIADD R7, R11, 0xad ;  /* 0x000000ad0b077836 */ /* 0x000fe20000000000 */
[----:B------:R-:W-:Y:S01]  /*4700*/  IABS R8, R8 ;  /* 0x0000000800087213 */ /* 0x000fe20000000000 */
[--C-:B------:R-:W-:Y:S01]  /*4710*/  @!P0 IMAD.IADD R3, R3, 0x1, -R2.reuse ;  /* 0x0000000103038824 */ /* 0x100fe200078e0a02 */
[C---:B------:R-:W-:Y:S01]  /*4720*/  ISETP.GT.U32.AND P4, PT, R2.reuse, R0, PT ;  /* 0x000000000200720c */ /* 0x040fe20003f84070 */
[----:B------:R-:W-:Y:S01]  /*4730*/  VIADD R5, R11, 0xaf ;  /* 0x000000af0b057836 */ /* 0x000fe20000000000 */
[----:B------:R-:W-:Y:S01]  /*4740*/  IABS R13, R7 ;  /* 0x00000007000d7213 */ /* 0x000fe20000000000 */
[----:B------:R-:W-:Y:S01]  /*4750*/  IMAD.HI.U32 R14, R19, R8, RZ ;  /* 0x00000008130e7227 */ /* 0x000fe200078e00ff */
[----:B------:R-:W-:Y:S01]  /*4760*/  ISETP.GT.U32.AND P0, PT, R2, R3, PT ;  /* 0x000000030200720c */ /* 0x000fe20003f04070 */
[----:B------:R1:W-:Y:S01]  /*4770*/  STL [R1+0x2dc], R16 ;  /* 0x0002dc1001007387 */ /* 0x0003e20000100800 */
[----:B------:R-:W-:Y:S01]  /*4780*/  IABS R9, R5 ;  /* 0x0000000500097213 */ /* 0x000fe20000000000 */
[----:B------:R-:W-:-:S02]  /*4790*/  @!P1 IMAD.IADD R4, R4, 0x1, -R2 ;  /* 0x0000000104049824 */ /* 0x000fc400078e0a02 */
[----:B------:R-:W-:Y:S02]  /*47a0*/  IMAD.MOV R14, RZ, RZ, -R14 ;  /* 0x000000ffff0e7224 */ /* 0x000fe400078e0a0e */
[----:B------:R-:W-:Y:S01]  /*47b0*/  IMAD.HI.U32 R15, R19, R9, RZ ;  /* 0x00000009130f7227 */ /* 0x000fe200078e00ff */
[----:B------:R-:W-:-:S03]  /*47c0*/  ISETP.GT.U32.AND P1, PT, R2, R4, PT ;  /* 0x000000040200720c */ /* 0x000fc60003f24070 */
[----:B------:R-:W-:Y:S01]  /*47d0*/  @!P4 IMAD.IADD R0, R0, 0x1, -R2 ;  /* 0x000000010000c824 */ /* 0x000fe200078e0a02 */
[----:B------:R-:W-:Y:S01]  /*47e0*/  ISETP.GE.AND P4, PT, R5, RZ, PT ;  /* 0x000000ff0500720c */ /* 0x000fe20003f86270 */
[C---:B------:R-:W-:Y:S02]  /*47f0*/  IMAD R8, R2.reuse, R14, R8 ;  /* 0x0000000e02087224 */ /* 0x040fe400078e0208 */
[----:B------:R-:W-:Y:S02]  /*4800*/  @!P0 IMAD.IADD R3, R3, 0x1, -R2 ;  /* 0x0000000103038824 */ /* 0x000fe400078e0a02 */
[----:B------:R-:W-:Y:S01]  /*4810*/  IMAD.MOV.U32 R18, RZ, RZ, R0 ;  /* 0x000000ffff127224 */ /* 0x000fe200078e0000 */
[----:B------:R-:W-:Y:S01]  /*4820*/  ISETP.GT.U32.AND P0, PT, R2, R8, PT ;  /* 0x000000080200720c */ /* 0x000fe20003f04070 */
[----:B------:R-:W-:Y:S02]  /*4830*/  IMAD.MOV.U32 R17, RZ, RZ, R3 ;  /* 0x000000ffff117224 */ /* 0x000fe400078e0003 */
[----:B------:R-:W-:-:S04]  /*4840*/  IMAD.HI.U32 R5, R19, R13, RZ ;  /* 0x0000000d13057227 */ /* 0x000fc800078e00ff */
[----:B------:R-:W-:Y:S02]  /*4850*/  @!P3 IMAD.MOV R18, RZ, RZ, -R18 ;  /* 0x000000ffff12b224 */ /* 0x000fe400078e0a12 */
[----:B------:R-:W-:Y:S02]  /*4860*/  @!P5 IMAD.MOV R17, RZ, RZ, -R17 ;  /* 0x000000ffff11d224 */ /* 0x000fe400078e0a11 */
[----:B------:R-:W-:Y:S01]  /*4870*/  IMAD.MOV R5, RZ, RZ, -R5 ;  /* 0x000000ffff057224 */ /* 0x000fe200078e0a05 */
[----:B------:R-:W-:Y:S01]  /*4880*/  STL [R1+0x308], R18 ;  /* 0x0003081201007387 */ /* 0x000fe20000100800 */
[----:B------:R-:W-:Y:S02]  /*4890*/  @!P1 IMAD.IADD R4, R4, 0x1, -R2 ;  /* 0x0000000104049824 */ /* 0x000fe400078e0a02 */
[----:B------:R-:W-:Y:S01]  /*48a0*/  VIADD R6, R11, 0xae ;  /* 0x000000ae0b067836 */ /* 0x000fe20000000000 */
[----:B------:R3:W-:Y:S01]  /*48b0*/  STL [R1+0x30c], R17 ;  /* 0x00030c1101007387 */ /* 0x0007e20000100800 */
[----:B------:R-:W-:-:S02]  /*48c0*/  IMAD.MOV R15, RZ, RZ, -R15 ;  /* 0x000000ffff0f7224 */ /* 0x000fc400078e0a0f */
[C---:B------:R-:W-:Y:S01]  /*48d0*/  IMAD R13, R2.reuse, R5, R13 ;  /* 0x00000005020d7224 */ /* 0x040fe200078e020d */
[----:B0-----:R-:W-:Y:S01]  /*48e0*/  IABS R12, R6 ;  /* 0x00000006000c7213 */ /* 0x001fe20000000000 */
[----:B------:R-:W-:Y:S01]  /*48f0*/  IMAD R9, R2, R15, R9 ;  /* 0x0000000f02097224 */ /* 0x000fe200078e0209 */
[----:B------:R-:W-:Y:S01]  /*4900*/  ISETP.GE.AND P5, PT, R6, RZ, PT ;  /* 0x000000ff0600720c */ /* 0x000fe20003fa6270 */
[----:B------:R-:W-:Y:S02]  /*4910*/  @!P0 IMAD.IADD R8, R8, 0x1, -R2 ;  /* 0x0000000108088824 */ /* 0x000fe400078e0a02 */
[----:B-1----:R-:W-:Y:S01]  /*4920*/  IMAD.HI.U32 R16, R19, R12, RZ ;  /* 0x0000000c13107227 */ /* 0x002fe200078e00ff */
[C---:B------:R-:W-:Y:S02]  /*4930*/  ISETP.GT.U32.AND P3, PT, R2.reuse, R9, PT ;  /* 0x000000090200720c */ /* 0x040fe40003f64070 */
[----:B------:R-:W-:Y:S01]  /*4940*/  ISETP.GT.U32.AND P0, PT, R2, R8, PT ;  /* 0x000000080200720c */ /* 0x000fe20003f04070 */
[----:B---3--:R-:W-:-:S02]  /*4950*/  IMAD.MOV.U32 R17, RZ, RZ, R4 ;  /* 0x000000ffff117224 */ /* 0x008fc400078e0004 */
[----:B------:R-:W-:Y:S02]  /*4960*/  IMAD.MOV R16, RZ, RZ, -R16 ;  /* 0x000000ffff107224 */ /* 0x000fe400078e0a10 */
[----:B------:R-:W-:Y:S01]  /*4970*/  @!P2 IMAD.MOV R17, RZ, RZ, -R17 ;  /* 0x000000ffff11a224 */ /* 0x000fe200078e0a11 */
[C---:B------:R-:W-:Y:S01]  /*4980*/  ISETP.GT.U32.AND P2, PT, R2.reuse, R13, PT ;  /* 0x0000000d0200720c */ /* 0x040fe20003f44070 */
[C---:B------:R-:W-:Y:S02]  /*4990*/  VIADD R5, R11.reuse, 0xab ;  /* 0x000000ab0b057836 */ /* 0x040fe40000000000 */
[C---:B------:R-:W-:Y:S01]  /*49a0*/  IMAD R12, R2.reuse, R16, R12 ;  /* 0x00000010020c7224 */ /* 0x040fe200078e020c */
[----:B------:R0:W-:Y:S01]  /*49b0*/  STL [R1+0x304], R17 ;  /* 0x0003041101007387 */ /* 0x0001e20000100800 */
[----:B------:R-:W-:Y:S01]  /*49c0*/  VIADD R0, R11, 0xac ;  /* 0x000000ac0b007836 */ /* 0x000fe20000000000 */
[----:B------:R-:W-:Y:S01]  /*49d0*/  IABS R14, R5 ;  /* 0x00000005000e7213 */ /* 0x000fe20000000000 */
[--C-:B------:R-:W-:Y:S01]  /*49e0*/  @!P3 IMAD.IADD R9, R9, 0x1, -R2.reuse ;  /* 0x000000010909b824 */ /* 0x100fe200078e0a02 */
[----:B------:R-:W-:Y:S01]  /*49f0*/  ISETP.GT.U32.AND P1, PT, R2, R12, PT ;  /* 0x0000000c0200720c */ /* 0x000fe20003f24070 */
[--C-:B------:R-:W-:Y:S01]  /*4a00*/  @!P0 IMAD.IADD R8, R8, 0x1, -R2.reuse ;  /* 0x0000000108088824 */ /* 0x100fe200078e0a02 */
[----:B------:R-:W-:Y:S01]  /*4a10*/  IABS R3, R0 ;  /* 0x0000000000037213 */ /* 0x000fe20000000000 */
[----:B------:R-:W-:Y:S01]  /*4a20*/  VIADD R6, R11, 0xaa ;  /* 0x000000aa0b067836 */ /* 0x000fe20000000000 */
[----:B------:R-:W-:Y:S01]  /*4a30*/  ISETP.GE.AND P0, PT, R7, RZ, PT ;  /* 0x000000ff0700720c */ /* 0x000fe20003f06270 */
[----:B------:R-:W-:Y:S01]  /*4a40*/  @!P2 IMAD.IADD R13, R13, 0x1, -R2 ;  /* 0x000000010d0da824 */ /* 0x000fe200078e0a02 */
[----:B------:R-:W-:Y:S01]  /*4a50*/  ISETP.GT.U32.AND P3, PT, R2, R9, PT ;  /* 0x000000090200720c */ /* 0x000fe20003f64070 */
[----:B------:R-:W-:Y:S01]  /*4a60*/  IMAD.HI.U32 R7, R19, R14, RZ ;  /* 0x0000000e13077227 */ /* 0x000fe200078e00ff */
[----:B------:R-:W-:-:S02]  /*4a70*/  IABS R4, R6 ;  /* 0x0000000600047213 */ /* 0x000fc40000000000 */
[----:B------:R-:W-:Y:S01]  /*4a80*/  ISETP.GT.U32.AND P2, PT, R2, R13, PT ;  /* 0x0000000d0200720c */ /* 0x000fe20003f44070 */
[----:B------:R-:W-:-:S04]  /*4a90*/  IMAD.HI.U32 R15, R19, R3, RZ ;  /* 0x00000003130f7227 */ /* 0x000fc800078e00ff */
[----:B------:R-:W-:Y:S02]  /*4aa0*/  IMAD.MOV R7, RZ, RZ, -R7 ;  /* 0x000000ffff077224 */ /* 0x000fe400078e0a07 */
[----:B------:R-:W-:Y:S02]  /*4ab0*/  IMAD.MOV R15, RZ, RZ, -R15 ;  /* 0x000000ffff0f7224 */ /* 0x000fe400078e0a0f */
[----:B------:R-:W-:Y:S02]  /*4ac0*/  IMAD R14, R2, R7, R14 ;  /* 0x00000007020e7224 */ /* 0x000fe400078e020e */
[--C-:B------:R-:W-:Y:S02]  /*4ad0*/  @!P1 IMAD.IADD R12, R12, 0x1, -R2.reuse ;  /* 0x000000010c0c9824 */ /* 0x100fe400078e0a02 */
[C---:B------:R-:W-:Y:S02]  /*4ae0*/  IMAD R3, R2.reuse, R15, R3 ;  /* 0x0000000f02037224 */ /* 0x040fe400078e0203 */
[--C-:B------:R-:W-:Y:S01]  /*4af0*/  @!P2 IMAD.IADD R13, R13, 0x1, -R2.reuse ;  /* 0x000000010d0da824 */ /* 0x100fe200078e0a02 */
[C---:B------:R-:W-:Y:S01]  /*4b00*/  ISETP.GT.U32.AND P2, PT, R2.reuse, R14, PT ;  /* 0x0000000e0200720c */ /* 0x040fe20003f44070 */
[----:B------:R-:W-:Y:S01]  /*4b10*/  @!P3 IMAD.IADD R9, R9, 0x1, -R2 ;  /* 0x000000010909b824 */ /* 0x000fe200078e0a02 */
[C---:B------:R-:W-:Y:S01]  /*4b20*/  ISETP.GT.U32.AND P1, PT, R2.reuse, R12, PT ;  /* 0x0000000c0200720c */ /* 0x040fe20003f24070 */
[----:B0-----:R-:W-:Y:S01]  /*4b30*/  IMAD.MOV.U32 R17, RZ, RZ, R8 ;  /* 0x000000ffff117224 */ /* 0x001fe200078e0008 */
[----:B------:R-:W-:Y:S01]  /*4b40*/  ISETP.GT.U32.AND P3, PT, R2, R3, PT ;  /* 0x000000030200720c */ /* 0x000fe20003f64070 */
[----:B------:R-:W-:-:S04]  /*4b50*/  IMAD.HI.U32 R8, R19, R4, RZ ;  /* 0x0000000413087227 */ /* 0x000fc800078e00ff */
[----:B------:R-:W-:Y:S01]  /*4b60*/  @!P6 IMAD.MOV R17, RZ, RZ, -R17 ;  /* 0x000000ffff11e224 */ /* 0x000fe200078e0a11 */
[----:B------:R-:W-:Y:S01]  /*4b70*/  ISETP.GE.AND P6, PT, R0, RZ, PT ;  /* 0x000000ff0000720c */ /* 0x000fe20003fc6270 */
[----:B------:R-:W-:Y:S02]  /*4b80*/  VIADD R0, R11, 0xa9 ;  /* 0x000000a90b007836 */ /* 0x000fe40000000000 */
[----:B------:R-:W-:Y:S01]  /*4b90*/  IMAD.MOV.U32 R16, RZ, RZ, R9 ;  /* 0x000000ffff107224 */ /* 0x000fe200078e0009 */
[----:B------:R-:W-:Y:S01]  /*4ba0*/  STL [R1+0x328], R17 ;  /* 0x0003281101007387 */ /* 0x000fe20000100800 */
[----:B------:R-:W-:Y:S01]  /*4bb0*/  IMAD.MOV R8, RZ, RZ, -R8 ;  /* 0x000000ffff087224 */ /* 0x000fe200078e0a08 */
[----:B------:R-:W-:Y:S01]  /*4bc0*/  IABS R7, R0 ;  /* 0x0000000000077213 */ /* 0x000fe20000000000 */
[--C-:B------:R-:W-:Y:S02]  /*4bd0*/  @!P2 IMAD.IADD R14, R14, 0x1, -R2.reuse ;  /* 0x000000010e0ea824 */ /* 0x100fe400078e0a02 */
[--C-:B------:R-:W-:Y:S01]  /*4be0*/  @!P1 IMAD.IADD R12, R12, 0x1, -R2.reuse ;  /* 0x000000010c0c9824 */ /* 0x100fe200078e0a02 */
[----:B------:R-:W-:Y:S01]  /*4bf0*/  ISETP.GE.AND P1, PT, R6, RZ, PT ;  /* 0x000000ff0600720c */ /* 0x000fe20003f26270 */
[----:B------:R-:W-:Y:S01]  /*4c00*/  @!P3 IMAD.IADD R3, R3, 0x1, -R2 ;  /* 0x000000010303b824 */ /* 0x000fe200078e0a02 */
[C---:B------:R-:W-:Y:S01]  /*4c10*/  ISETP.GT.U32.AND P2, PT, R2.reuse, R14, PT ;  /* 0x0000000e0200720c */ /* 0x040fe20003f44070 */
[----:B------:R-:W-:Y:S01]  /*4c20*/  @!P4 IMAD.MOV R16, RZ, RZ, -R16 ;  /* 0x000000ffff10c224 */ /* 0x000fe200078e0a10 */
[----:B------:R-:W-:Y:S01]  /*4c30*/  ISETP.GE.AND P4, PT, R5, RZ, PT ;  /* 0x000000ff0500720c */ /* 0x000fe20003f86270 */
[C---:B------:R-:W-:Y:S01]  /*4c40*/  IMAD R6, R2.reuse, R8, R4 ;  /* 0x0000000802067224 */ /* 0x040fe200078e0204 */
[----:B------:R-:W-:Y:S01]  /*4c50*/  ISETP.GT.U32.AND P3, PT, R2, R3, PT ;  /* 0x000000030200720c */ /* 0x000fe20003f64070 */
[----:B------:R-:W-:Y:S01]  /*4c60*/  IMAD.MOV.U32 R15, RZ, RZ, R12 ;  /* 0x000000ffff0f7224 */ /* 0x000fe200078e000c */
[----:B------:R0:W-:Y:S01]  /*4c70*/  STL [R1+0x324], R16 ;  /* 0x0003241001007387 */ /* 0x0001e20000100800 */
[----:B------:R-:W-:-:S02]  /*4c80*/  VIADD R4, R11, 0xa8 ;  /* 0x000000a80b047836 */ /* 0x000fc40000000000 */
[----:B------:R-:W-:-:S04]  /*4c90*/  IMAD.HI.U32 R12, R19, R7, RZ ;  /* 0x00000007130c7227 */ /* 0x000fc800078e00ff */
[----:B------:R-:W-:Y:S02]  /*4ca0*/  IMAD.MOV R12, RZ, RZ, -R12 ;  /* 0x000000ffff0c7224 */ /* 0x000fe400078e0a0c */
[----:B------:R-:W-:Y:S01]  /*4cb0*/  @!P5 IMAD.MOV R15, RZ, RZ, -R15 ;  /* 0x000000ffff0fd224 */ /* 0x000fe200078e0a0f */
[----:B0-----:R-:W-:Y:S01]  /*4cc0*/  IABS R16, R4 ;  /* 0x0000000400107213 */ /* 0x001fe20000000000 */
[----:B------:R-:W-:Y:S01]  /*4cd0*/  IMAD R7, R2, R12, R7 ;  /* 0x0000000c02077224 */ /* 0x000fe200078e0207 */
[----:B------:R-:W-:Y:S01]  /*4ce0*/  ISETP.GE.AND P5, PT, R0, RZ, PT ;  /* 0x000000ff0000720c */ /* 0x000fe20003fa6270 */
[----:B------:R-:W-:Y:S01]  /*4cf0*/  IMAD.MOV.U32 R9, RZ, RZ, R13 ;  /* 0x000000ffff097224 */ /* 0x000fe200078e000d */
[----:B------:R0:W-:Y:S01]  /*4d00*/  STL [R1+0x354], R15 ;  /* 0x0003540f01007387 */ /* 0x0001e20000100800 */
[----:B------:R-:W-:-:S04]  /*4d10*/  IMAD.HI.U32 R0, R19, R16, RZ ;  /* 0x0000001013007227 */ /* 0x000fc800078e00ff */
[--C-:B------:R-:W-:Y:S01]  /*4d20*/  @!P2 IMAD.IADD R14, R14, 0x1, -R2.reuse ;  /* 0x000000010e0ea824 */ /* 0x100fe200078e0a02 */
[C---:B------:R-:W-:Y:S01]  /*4d30*/  ISETP.GT.U32.AND P2, PT, R2.reuse, R7, PT ;  /* 0x000000070200720c */ /* 0x040fe20003f44070 */
[----:B------:R-:W-:Y:S01]  /*4d40*/  @!P3 IMAD.IADD R3, R3, 0x1, -R2 ;  /* 0x000000010303b824 */ /* 0x000fe200078e0a02 */
[----:B------:R-:W-:Y:S01]  /*4d50*/  ISETP.GT.U32.AND P3, PT, R2, R6, PT ;  /* 0x000000060200720c */ /* 0x000fe20003f64070 */
[----:B------:R-:W-:Y:S02]  /*4d60*/  IMAD.MOV R0, RZ, RZ, -R0 ;  /* 0x000000ffff007224 */ /* 0x000fe400078e0a00 */
[----:B------:R-:W-:Y:S01]  /*4d70*/  @!P0 IMAD.MOV R9, RZ, RZ, -R9 ;  /* 0x000000ffff098224 */ /* 0x000fe200078e0a09 */
[----:B------:R-:W-:Y:S01]  /*4d80*/  ISETP.GE.AND P0, PT, R4, RZ, PT ;  /* 0x000000ff0400720c */ /* 0x000fe20003f06270 */
[----:B------:R-:W-:Y:S02]  /*4d90*/  VIADD R5, R11, 0xa7 ;  /* 0x000000a70b057836 */ /* 0x000fe40000000000 */
[----:B------:R-:W-:Y:S01]  /*4da0*/  IMAD R16, R2, R0, R16 ;  /* 0x0000000002107224 */ /* 0x000fe200078e0210 */
[----:B------:R1:W-:Y:S01]  /*4db0*/  STL [R1+0x384], R9 ;  /* 0x0003840901007387 */ /* 0x0003e20000100800 */
[----:B0-----:R-:W-:Y:S01]  /*4dc0*/  IMAD.MOV.U32 R15, RZ, RZ, R3 ;  /* 0x000000ffff0f7224 */ /* 0x001fe200078e0003 */
[----:B------:R-:W-:Y:S01]  /*4dd0*/  IABS R8, R5 ;  /* 0x0000000500087213 */ /* 0x000fe20000000000 */
[----:B------:R-:W-:-:S02]  /*4de0*/  @!P2 IMAD.IADD R7, R7, 0x1, -R2 ;  /* 0x000000010707a824 */ /* 0x000fc400078e0a02 */
[----:B------:R-:W-:Y:S01]  /*4df0*/  @!P6 IMAD.MOV R15, RZ, RZ, -R15 ;  /* 0x000000ffff0fe224 */ /* 0x000fe200078e0a0f */
[C---:B------:R-:W-:Y:S01]  /*4e00*/  ISETP.GT.U32.AND P6, PT, R2.reuse, R16, PT ;  /* 0x000000100200720c */ /* 0x040fe20003fc4070 */
[----:B------:R-:W-:Y:S01]  /*4e10*/  IMAD.HI.U32 R12, R19, R8, RZ ;  /* 0x00000008130c7227 */ /* 0x000fe200078e00ff */
[----:B------:R-:W-:Y:S02]  /*4e20*/  ISETP.GT.U32.AND P2, PT, R2, R7, PT ;  /* 0x000000070200720c */ /* 0x000fe40003f44070 */
[----:B------:R0:W-:Y:S01]  /*4e30*/  STL [R1+0x380], R15 ;  /* 0x0003800f01007387 */ /* 0x0001e20000100800 */
[----:B-1----:R-:W-:Y:S02]  /*4e40*/  VIADD R9, R11, 0xa6 ;  /* 0x000000a60b097836 */ /* 0x002fe40000000000 */
[----:B------:R-:W-:Y:S02]  /*4e50*/  IMAD.MOV R3, RZ, RZ, -R12 ;  /* 0x000000ffff037224 */ /* 0x000fe400078e0a0c */
[----:B------:R-:W-:Y:S01]  /*4e60*/  IMAD.MOV.U32 R13, RZ, RZ, R14 ;  /* 0x000000ffff0d7224 */ /* 0x000fe200078e000e */
[----:B------:R-:W-:Y:S01]  /*4e70*/  IABS R4, R9 ;  /* 0x0000000900047213 */ /* 0x000fe20000000000 */
[----:B------:R-:W-:-:S02]  /*4e80*/  @!P3 IMAD.IADD R6, R6, 0x1, -R2 ;  /* 0x000000010606b824 */ /* 0x000fc400078e0a02 */
[----:B------:R-:W-:Y:S02]  /*4e90*/  @!P6 IMAD.IADD R16, R16, 0x1, -R2 ;  /* 0x000000011010e824 */ /* 0x000fe400078e0a02 */
[----:B------:R-:W-:Y:S01]  /*4ea0*/  IMAD.HI.U32 R0, R19, R4, RZ ;  /* 0x0000000413007227 */ /* 0x000fe200078e00ff */
[C---:B------:R-:W-:Y:S02]  /*4eb0*/  ISETP.GT.U32.AND P3, PT, R2.reuse, R6, PT ;  /* 0x000000060200720c */ /* 0x040fe40003f64070 */
[C---:B------:R-:W-:Y:S01]  /*4ec0*/  ISETP.GT.U32.AND P6, PT, R2.reuse, R16, PT ;  /* 0x000000100200720c */ /* 0x040fe20003fc4070 */
[----:B------:R-:W-:Y:S02]  /*4ed0*/  IMAD.MOV R12, RZ, RZ, -R0 ;  /* 0x000000ffff0c7224 */ /* 0x000fe400078e0a00 */
[----:B------:R-:W-:Y:S02]  /*4ee0*/  IMAD R0, R2, R3, R8 ;  /* 0x0000000302007224 */ /* 0x000fe400078e0208 */
[----:B------:R-:W-:-:S02]  /*4ef0*/  VIADD R3, R11, 0xa5 ;  /* 0x000000a50b037836 */ /* 0x000fc40000000000 */
[C---:B------:R-:W-:Y:S02]  /*4f00*/  IMAD R4, R2.reuse, R12, R4 ;  /* 0x0000000c02047224 */ /* 0x040fe400078e0204 */
[----:B------:R-:W-:Y:S01]  /*4f10*/  @!P4 IMAD.MOV R13, RZ, RZ, -R13 ;  /* 0x000000ffff0dc224 */ /* 0x000fe200078e0a0d */
[----:B------:R-:W-:Y:S01]  /*4f20*/  IABS R12, R3 ;  /* 0x00000003000c7213 */ /* 0x000fe20000000000 */
[----:B------:R-:W-:Y:S01]  /*4f30*/  @!P2 IMAD.IADD R7, R7, 0x1, -R2 ;  /* 0x000000010707a824 */ /* 0x000fe200078e0a02 */
[----:B------:R-:W-:Y:S01]  /*4f40*/  ISETP.GE.AND P4, PT, R5, RZ, PT ;  /* 0x000000ff0500720c */ /* 0x000fe20003f86270 */
[----:B------:R-:W-:Y:S01]  /*4f50*/  VIADD R5, R11, 0xa4 ;  /* 0x000000a40b057836 */ /* 0x000fe20000000000 */
[----:B------:R-:W-:Y:S01]  /*4f60*/  ISETP.GT.U32.AND P2, PT, R2, R0, PT ;  /* 0x000000000200720c */ /* 0x000fe20003f44070 */
[----:B0-----:R-:W-:Y:S01]  /*4f70*/  IMAD.HI.U32 R15, R19, R12, RZ ;  /* 0x0000000c130f7227 */ /* 0x001fe200078e00ff */
[----:B------:R0:W-:Y:S02]  /*4f80*/  STL [R1+0x37c], R13 ;  /* 0x00037c0d01007387 */ /* 0x0001e40000100800 */
[----:B------:R-:W-:Y:S01]  /*4f90*/  IABS R22, R5 ;  /* 0x0000000500167213 */ /* 0x000fe20000000000 */
[----:B------:R-:W-:-:S02]  /*4fa0*/  IMAD.MOV R15, RZ, RZ, -R15 ;  /* 0x000000ffff0f7224 */ /* 0x000fc400078e0a0f */
[----:B------:R-:W-:Y:S01]  /*4fb0*/  @!P6 IMAD.IADD R16, R16, 0x1, -R2 ;  /* 0x000000011010e824 */ /* 0x000fe200078e0a02 */
[C---:B------:R-:W-:Y:S01]  /*4fc0*/  ISETP.GT.U32.AND P6, PT, R2.reuse, R4, PT ;  /* 0x000000040200720c */ /* 0x040fe20003fc4070 */
[----:B------:R-:W-:Y:S02]  /*4fd0*/  IMAD R12, R2, R15, R12 ;  /* 0x0000000f020c7224 */ /* 0x000fe400078e020c */
[----:B------:R-:W-:-:S04]  /*4fe0*/  IMAD.HI.U32 R21, R19, R22, RZ ;  /* 0x0000001613157227 */ /* 0x000fc800078e00ff */
[C---:B------:R-:W-:Y:S02]  /*4ff0*/  VIADD R18, R11.reuse, 0xa3 ;  /* 0x000000a30b127836 */ /* 0x040fe40000000000 */
[----:B------:R-:W-:Y:S01]  /*5000*/  @!P2 IMAD.IADD R0, R0, 0x1, -R2 ;  /* 0x000000010000a824 */ /* 0x000fe200078e0a02 */
[C---:B------:R-:W-:Y:S01]  /*5010*/  ISETP.GT.U32.AND P2, PT, R2.reuse, R12, PT ;  /* 0x0000000c0200720c */ /* 0x040fe20003f44070 */
[----:B------:R-:W-:Y:S01]  /*5020*/  IMAD.MOV R21, RZ, RZ, -R21 ;  /* 0x000000ffff157224 */ /* 0x000fe200078e0a15 */
[----:B------:R-:W-:Y:S01]  /*5030*/  IABS R20, R18 ;  /* 0x0000001200147213 */ /* 0x000fe20000000000 */
[----:B0-----:R-:W-:Y:S02]  /*5040*/  VIADD R13, R11, 0xa2 ;  /* 0x000000a20b0d7836 */ /* 0x001fe40000000000 */
[----:B------:R-:W-:Y:S02]  /*5050*/  IMAD R21, R2, R21, R22 ;  /* 0x0000001502157224 */ /* 0x000fe400078e0216 */
[--C-:B------:R-:W-:Y:S01]  /*5060*/  @!P3 IMAD.IADD R6, R6, 0x1, -R2.reuse ;  /* 0x000000010606b824 */ /* 0x100fe200078e0a02 */
[----:B------:R-:W-:Y:S01]  /*5070*/  ISETP.GE.AND P3, PT, R9, RZ, PT ;  /* 0x000000ff0900720c */ /* 0x000fe20003f66270 */
[----:B------:R-:W-:Y:S01]  /*5080*/  @!P6 IMAD.IADD R4, R4, 0x1, -R2 ;  /* 0x000000010404e824 */ /* 0x000fe200078e0a02 */
[----:B------:R-:W-:Y:S01]  /*5090*/  ISETP.GT.U32.AND P6, PT, R2, R21, PT ;  /* 0x000000150200720c */ /* 0x000fe20003fc4070 */
[----:B------:R-:W-:Y:S01]  /*50a0*/  IMAD.HI.U32 R23, R19, R20, RZ ;  /* 0x0000001413177227 */ /* 0x000fe200078e00ff */
[----:B------:R-:W-:-:S03]  /*50b0*/  IABS R9, R13 ;  /* 0x0000000d00097213 */ /* 0x000fc60000000000 */
[----:B------:R-:W-:Y:S02]  /*50c0*/  VIADD R14, R11, 0xa1 ;  /* 0x000000a10b0e7836 */ /* 0x000fe40000000000 */
[----:B------:R-:W-:Y:S02]  /*50d0*/  IMAD.MOV R23, RZ, RZ, -R23 ;  /* 0x000000ffff177224 */ /* 0x000fe400078e0a17 */
[----:B------:R-:W-:Y:S01]  /*50e0*/  @!P2 IMAD.IADD R12, R12, 0x1, -R2 ;  /* 0x000000010c0ca824 */ /* 0x000fe200078e0a02 */
[----:B------:R-:W-:Y:S01]  /*50f0*/  ISETP.GT.U32.AND P2, PT, R2, R0, PT ;  /* 0x000000000200720c */ /* 0x000fe20003f44070 */
[----:B------:R-:W-:Y:S01]  /*5100*/  IMAD.HI.U32 R17, R19, R9, RZ ;  /* 0x0000000913117227 */ /* 0x000fe200078e00ff */
[----:B------:R-:W-:-:S03]  /*5110*/  IABS R8, R14 ;  /* 0x0000000e00087213 */ /* 0x000fc60000000000 */
[C---:B------:R-:W-:Y:S02]  /*5120*/  IMAD R20, R2.reuse, R23, R20 ;  /* 0x0000001702147224 */ /* 0x040fe400078e0214 */
[----:B------:R-:W-:Y:S02]  /*5130*/  IMAD.MOV.U32 R24, RZ, RZ, R6 ;  /* 0x000000ffff187224 */ /* 0x000fe400078e0006 */
[----:B------:R-:W-:Y:S02]  /*5140*/  IMAD.MOV R17, RZ, RZ, -R17 ;  /* 0x000000ffff117224 */ /* 0x000fe400078e0a11 */
[----:B------:R-:W-:Y:S01]  /*5150*/  @!P0 IMAD.MOV R16, RZ, RZ, -R16 ;  /* 0x000000ffff108224 */ /* 0x000fe200078e0a10 */
[----:B------:R-:W-:Y:S01]  /*5160*/  ISETP.GT.U32.AND P0, PT, R2, R20, PT ;  /* 0x000000140200720c */ /* 0x000fe20003f04070 */
[----:B------:R-:W-:-:S04]  /*5170*/  IMAD.HI.U32 R15, R19, R8, RZ ;  /* 0x00000008130f7227 */ /* 0x000fc800078e00ff */
[----:B------:R-:W-:Y:S01]  /*5180*/  @!P1 IMAD.MOV R24, RZ, RZ, -R24 ;  /* 0x000000ffff189224 */ /* 0x000fe200078e0a18 */
[C---:B------:R-:W-:Y:S01]  /*5190*/  ISETP.GT.U32.AND P1, PT, R2.reuse, R4, PT ;  /* 0x000000040200720c */ /* 0x040fe20003f24070 */
[----:B------:R-:W-:Y:S02]  /*51a0*/  IMAD.MOV.U32 R22, RZ, RZ, R7 ;  /* 0x000000ffff167224 */ /* 0x000fe400078e0007 */
[----:B------:R-:W-:Y:S01]  /*51b0*/  @!P6 IMAD.IADD R21, R21, 0x1, -R2 ;  /* 0x000000011515e824 */ /* 0x000fe200078e0a02 */
[C---:B------:R-:W-:Y:S01]  /*51c0*/  ISETP.GT.U32.AND P6, PT, R2.reuse, R12, PT ;  /* 0x0000000c0200720c */ /* 0x040fe20003fc4070 */
[C---:B------:R-:W-:Y:S01]  /*51d0*/  IMAD R9, R2.reuse, R17, R9 ;  /* 0x0000001102097224 */ /* 0x040fe200078e0209 */
[----:B------:R-:W-:Y:S01]  /*51e0*/  STL [R1+0x378], R24 ;  /* 0x0003781801007387 */ /* 0x000fe20000100800 */
[----:B------:R-:W-:Y:S02]  /*51f0*/  IMAD.MOV R15, RZ, RZ, -R15 ;  /* 0x000000ffff0f7224 */ /* 0x000fe400078e0a0f */
[----:B------:R-:W-:Y:S01]  /*5200*/  @!P5 IMAD.MOV R22, RZ, RZ, -R22 ;  /* 0x000000ffff16d224 */ /* 0x000fe200078e0a16 */
[----:B------:R-:W-:Y:S01]  /*5210*/  ISETP.GT.U32.AND P5, PT, R2, R21, PT ;  /* 0x000000150200720c */ /* 0x000fe20003fa4070 */
[----:B------:R-:W-:Y:S01]  /*5220*/  @!P2 IMAD.IADD R0, R0, 0x1, -R2 ;  /* 0x000000010000a824 */ /* 0x000fe200078e0a02 */
[C---:B------:R-:W-:Y:S01]  /*5230*/  ISETP.GT.U32.AND P2, PT, R2.reuse, R9, PT ;  /* 0x000000090200720c */ /* 0x040fe20003f44070 */
[----:B------:R-:W-:Y:S01]  /*5240*/  VIADD R17, R11, 0xa0 ;  /* 0x000000a00b117836 */ /* 0x000fe20000000000 */
[----:B------:R-:W-:Y:S01]  /*5250*/  STL [R1+0x374], R22 ;  /* 0x0003741601007387 */ /* 0x000fe20000100800 */
[----:B------:R-:W-:-:S02]  /*5260*/  IMAD R8, R2, R15, R8 ;  /* 0x0000000f02087224 */ /* 0x000fc400078e0208 */
[----:B------:R-:W-:Y:S01]  /*5270*/  VIADD R15, R11, 0x9f ;  /* 0x0000009f0b0f7836 */ /* 0x000fe20000000000 */
[----:B------:R-:W-:Y:S01]  /*5280*/  IABS R6, R17 ;  /* 0x0000001100067213 */ /* 0x000fe20000000000 */
[----:B------:R-:W-:Y:S01]  /*5290*/  @!P0 IMAD.IADD R20, R20, 0x1, -R2 ;  /* 0x0000000114148824 */ /* 0x000fe200078e0a02 */
[----:B------:R0:W-:Y:S01]  /*52a0*/  STL [R1+0x388], R16 ;  /* 0x0003881001007387 */ /* 0x0001e20000100800 */
[----:B------:R-:W-:Y:S01]  /*52b0*/  IMAD.MOV.U32 R23, RZ, RZ, R0 ;  /* 0x000000ffff177224 */ /* 0x000fe200078e0000 */
[----:B------:R-:W-:Y:S01]  /*52c0*/  IABS R7, R15 ;  /* 0x0000000f00077213 */ /* 0x000fe20000000000 */
[--C-:B------:R-:W-:Y:S01]  /*52d0*/  @!P1 IMAD.IADD R4, R4, 0x1, -R2.reuse ;  /* 0x0000000104049824 */ /* 0x100fe200078e0a02 */
[----:B------:R-:W-:Y:S01]  /*52e0*/  ISETP.GE.AND P1, PT, R3, RZ, PT ;  /* 0x000000ff0300720c */ /* 0x000fe20003f26270 */
[----:B------:R-:W-:Y:S01]  /*52f0*/  @!P6 IMAD.IADD R12, R12, 0x1, -R2 ;  /* 0x000000010c0ce824 */ /* 0x000fe200078e0a02 */
[----:B------:R-:W-:Y:S01]  /*5300*/  ISETP.GT.U32.AND P6, PT, R2, R8, PT ;  /* 0x000000080200720c */ /* 0x000fe20003fc4070 */
[----:B------:R-:W-:Y:S01]  /*5310*/  IMAD.HI.U32 R3, R19, R6, RZ ;  /* 0x0000000613037227 */ /* 0x000fe200078e00ff */
[----:B------:R-:W-:-:S03]  /*5320*/  ISETP.GE.AND P0, PT, R18, RZ, PT ;  /* 0x000000ff1200720c */ /* 0x000fc60003f06270 */
[----:B------:R-:W-:Y:S01]  /*5330*/  @!P4 IMAD.MOV R23, RZ, RZ, -R23 ;  /* 0x000000ffff17c224 */ /* 0x000fe200078e0a17 */
[----:B------:R-:W-:Y:S01]  /*5340*/  ISETP.GT.U32.AND P4, PT, R2, R20, PT ;  /* 0x000000140200720c */ /* 0x000fe20003f84070 */
[--C-:B------:R-:W-:Y:S01]  /*5350*/  @!P5 IMAD.IADD R21, R21, 0x1, -R2.reuse ;  /* 0x000000011515d824 */ /* 0x100fe200078e0a02 */
[----:B------:R-:W-:Y:S01]  /*5360*/  ISETP.GE.AND P5, PT, R5, RZ, PT ;  /* 0x000000ff0500720c */ /* 0x000fe20003fa6270 */
[----:B0-----:R-:W-:Y:S01]  /*5370*/  IMAD.HI.U32 R16, R19, R7, RZ ;  /* 0x0000000713107227 */ /* 0x001fe200078e00ff */
[----:B------:R-:W-:Y:S03]  /*5380*/  STL [R1+0x370], R23 ;  /* 0x0003701701007387 */ /* 0x000fe60000100800 */
[----:B------:R-:W-:Y:S01]  /*5390*/  @!P2 IMAD.IADD R9, R9, 0x1, -R2 ;  /* 0x000000010909a824 */ /* 0x000fe200078e0a02 */
[----:B------:R-:W-:Y:S01]  /*53a0*/  ISETP.GE.AND P2, PT, R13, RZ, PT ;  /* 0x000000ff0d00720c */ /* 0x000fe20003f46270 */
[----:B------:R-:W-:-:S02]  /*53b0*/  IMAD.MOV.U32 R22, RZ, RZ, R4 ;  /* 0x000000ffff167224 */ /* 0x000fc400078e0004 */
[----:B------:R-:W-:Y:S02]  /*53c0*/  IMAD.MOV R3, RZ, RZ, -R3 ;  /* 0x000000ffff037224 */ /* 0x000fe400078e0a03 */
[----:B------:R-:W-:Y:S02]  /*53d0*/  IMAD.MOV R16, RZ, RZ, -R16 ;  /* 0x000000ffff107224 */ /* 0x000fe400078e0a10 */
[----:B------:R-:W-:Y:S01]  /*53e0*/  @!P3 IMAD.MOV R22, RZ, RZ, -R22 ;  /* 0x000000ffff16b224 */ /* 0x000fe200078e0a16 */
[C---:B------:R-:W-:Y:S01]  /*53f0*/  ISETP.GT.U32.AND P3, PT, R2.reuse, R9, PT ;  /* 0x000000090200720c */ /* 0x040fe20003f64070 */
[C---:B------:R-:W-:Y:S02]  /*5400*/  IMAD R3, R2.reuse, R3, R6 ;  /* 0x0000000302037224 */ /* 0x040fe400078e0206 */
[----:B------:R-:W-:Y:S01]  /*5410*/  IMAD.MOV.U32 R6, RZ, RZ, R12 ;  /* 0x000000ffff067224 */ /* 0x000fe200078e000c */
[----:B------:R-:W-:Y:S01]  /*5420*/  STL [R1+0x36c], R22 ;  /* 0x00036c1601007387 */ /* 0x000fe20000100800 */
[----:B------:R-:W-:-:S02]  /*5430*/  IMAD R7, R2, R16, R7 ;  /* 0x0000001002077224 */ /* 0x000fc400078e0207 */
[----:B------:R-:W-:Y:S02]  /*5440*/  IMAD.MOV.U32 R5, RZ, RZ, R21 ;  /* 0x000000ffff057224 */ /* 0x000fe400078e0015 */
[----:B------:R-:W-:Y:S02]  /*5450*/  @!P6 IMAD.IADD R8, R8, 0x1, -R2 ;  /* 0x000000010808e824 */ /* 0x000fe400078e0a02 */
[----:B------:R-:W-:Y:S01]  /*5460*/  @!P1 IMAD.MOV R6, RZ, RZ, -R6 ;  /* 0x000000ffff069224 */ /* 0x000fe200078e0a06 */
[----:B------:R-:W-:Y:S01]  /*5470*/  ISETP.GT.U32.AND P1, PT, R2, R3, PT ;  /* 0x000000030200720c */ /* 0x000fe20003f24070 */
[--C-:B------:R-:W-:Y:S01]  /*5480*/  @!P4 IMAD.IADD R20, R20, 0x1, -R2.reuse ;  /* 0x000000011414c824 */ /* 0x100fe200078e0a02 */
[C---:B------:R-:W-:Y:S01]  /*5490*/  ISETP.GT.U32.AND P4, PT, R2.reuse, R7, PT ;  /* 0x000000070200720c */ /* 0x040fe20003f84070 */
[----:B------:R-:W-:Y:S01]  /*54a0*/  @!P5 IMAD.MOV R5, RZ, RZ, -R5 ;  /* 0x000000ffff05d224 */ /* 0x000fe200078e0a05 */
[----:B------:R-:W-:Y:S01]  /*54b0*/  ISETP.GT.U32.AND P6, PT, R2, R8, PT ;  /* 0x000000080200720c */ /* 0x000fe20003fc4070 */
[----:B------:R-:W-:Y:S01]  /*54c0*/  VIADD R0, R11, 0x9e ;  /* 0x0000009e0b007836 */ /* 0x000fe20000000000 */
[----:B------:R0:W-:Y:S01]  /*54d0*/  STL [R1+0x368], R6 ;  /* 0x0003680601007387 */ /* 0x0001e20000100800 */
[----:B------:R-:W-:Y:S01]  /*54e0*/  @!P3 IMAD.IADD R9, R9, 0x1, -R2 ;  /* 0x000000010909b824 */ /* 0x000fe200078e0a02 */
[----:B------:R-:W-:Y:S01]  /*54f0*/  ISETP.GE.AND P5, PT, R14, RZ, PT ;  /* 0x000000ff0e00720c */ /* 0x000fe20003fa6270 */
[----:B------:R-:W-:Y:S01]  /*5500*/  IMAD.MOV.U32 R16, RZ, RZ, R20 ;  /* 0x000000ffff107224 */ /* 0x000fe200078e0014 */
[----:B------:R1:W-:Y:S01]  /*5510*/  STL [R1+0x364], R5 ;  /* 0x0003640501007387 */ /* 0x0003e20000100800 */
[----:B------:R-:W-:Y:S01]  /*5520*/  VIADD R4, R11, 0x9d ;  /* 0x0000009d0b047836 */ /* 0x000fe20000000000 */
[----:B------:R-:W-:Y:S01]  /*5530*/  ISETP.GE.AND P3, PT, R17, RZ, PT ;  /* 0x000000ff1100720c */ /* 0x000fe20003f66270 */
[----:B------:R-:W-:-:S02]  /*5540*/  IMAD.MOV.U32 R13, RZ, RZ, R9 ;  /* 0x000000ffff0d7224 */ /* 0x000fc400078e0009 */
[----:B------:R-:W-:Y:S01]  /*5550*/  @!P1 IMAD.IADD R3, R3, 0x1, -R2 ;  /* 0x0000000103039824 */ /* 0x000fe200078e0a02 */
[----:B0-----:R-:W-:Y:S01]  /*5560*/  IABS R6, R4 ;  /* 0x0000000400067213 */ /* 0x001fe20000000000 */
[----:B------:R-:W-:Y:S01]  /*5570*/  @!P0 IMAD.MOV R16, RZ, RZ, -R16 ;  /* 0x000000ffff108224 */ /* 0x000fe200078e0a10 */
[----:B------:R-:W-:Y:S01]  /*5580*/  ISETP.GE.AND P1, PT, R0, RZ, PT ;  /* 0x000000ff0000720c */ /* 0x000fe20003f26270 */
[--C-:B------:R-:W-:Y:S01]  /*5590*/  @!P4 IMAD.IADD R7, R7, 0x1, -R2.reuse ;  /* 0x000000010707c824 */ /* 0x100fe200078e0a02 */
[----:B-1----:R-:W-:Y:S01]  /*55a0*/  IABS R5, R0 ;  /* 0x0000000000057213 */ /* 0x002fe20000000000 */
[----:B------:R-:W-:Y:S01]  /*55b0*/  @!P2 IMAD.MOV R13, RZ, RZ, -R13 ;  /* 0x000000ffff0da224 */ /* 0x000fe200078e0a0d */
[----:B------:R-:W-:Y:S01]  /*55c0*/  ISETP.GT.U32.AND P0, PT, R2, R3, PT ;  /* 0x000000030200720c */ /* 0x000fe20003f04070 */
[----:B------:R-:W-:Y:S01]  /*55d0*/  @!P6 IMAD.IADD R8, R8, 0x1, -R2 ;  /* 0x000000010808e824 */ /* 0x000fe200078e0a02 */
[----:B------:R-:W-:Y:S01]  /*55e0*/  STL [R1+0x3c8], R16 ;  /* 0x0003c81001007387 */ /* 0x000fe20000100800 */
[----:B------:R-:W-:Y:S01]  /*55f0*/  IMAD.HI.U32 R12, R19, R5, RZ ;  /* 0x00000005130c7227 */ /* 0x000fe200078e00ff */
[----:B------:R-:W-:-:S02]  /*5600*/  ISETP.GE.AND P2, PT, R4, RZ, PT ;  /* 0x000000ff0400720c */ /* 0x000fc40003f46270 */
[----:B------:R-:W-:Y:S01]  /*5610*/  ISETP.GT.U32.AND P4, PT, R2, R7, PT ;  /* 0x000000070200720c */ /* 0x000fe20003f84070 */
[----:B------:R-:W-:Y:S01]  /*5620*/  IMAD.MOV R12, RZ, RZ, -R12 ;  /* 0x000000ffff0c7224 */ /* 0x000fe200078e0a0c */
[----:B------:R0:W-:Y:S01]  /*5630*/  STL [R1+0x3d0], R13 ;  /* 0x0003d00d01007387 */ /* 0x0001e20000100800 */
[----:B------:R-:W-:Y:S01]  /*5640*/  IMAD.HI.U32 R0, R19, R6, RZ ;  /* 0x0000000613007227 */ /* 0x000fe200078e00ff */
[----:B------:R-:W-:-:S03]  /*5650*/  ISETP.GE.AND P6, PT, R15, RZ, PT ;  /* 0x000000ff0f00720c */ /* 0x000fc60003fc6270 */
[C---:B------:R-:W-:Y:S02]  /*5660*/  IMAD R4, R2.reuse, R12, R5 ;  /* 0x0000000c02047224 */ /* 0x040fe400078e0205 */
[----:B------:R-:W-:Y:S02]  /*5670*/  IMAD.MOV R0, RZ, RZ, -R0 ;  /* 0x000000ffff007224 */ /* 0x000fe400078e0a00 */
[----:B------:R-:W-:Y:S02]  /*5680*/  @!P0 IMAD.IADD R3, R3, 0x1, -R2 ;  /* 0x0000000103038824 */ /* 0x000fe400078e0a02 */
[----:B0-----:R-:W-:Y:S02]  /*5690*/  IMAD.MOV.U32 R13, RZ, RZ, R8 ;  /* 0x000000ffff0d7224 */ /* 0x001fe400078e0008 */
[C---:B------:R-:W-:Y:S02]  /*56a0*/  IMAD R6, R2.reuse, R0, R6 ;  /* 0x0000000002067224 */ /* 0x040fe400078e0206 */
[----:B------:R-:W-:Y:S01]  /*56b0*/  @!P5 IMAD.MOV R13, RZ, RZ, -R13 ;  /* 0x000000ffff0dd224 */ /* 0x000fe200078e0a0d */
[C---:B------:R-:W-:Y:S01]  /*56c0*/  ISETP.GT.U32.AND P5, PT, R2.reuse, R4, PT ;  /* 0x000000040200720c */ /* 0x040fe20003fa4070 */
[----:B------:R-:W-:Y:S01]  /*56d0*/  @!P4 IMAD.IADD R7, R7, 0x1, -R2 ;  /* 0x000000010707c824 */ /* 0x000fe200078e0a02 */
[----:B------:R-:W-:Y:S01]  /*56e0*/  ISETP.GT.U32.AND P4, PT, R2, R6, PT ;  /* 0x000000060200720c */ /* 0x000fe20003f84070 */
[C---:B------:R-:W-:Y:S01]  /*56f0*/  VIADD R8, R11.reuse, 0x9c ;  /* 0x0000009c0b087836 */ /* 0x040fe20000000000 */
[----:B------:R0:W-:Y:S01]  /*5700*/  STL [R1+0x3cc], R13 ;  /* 0x0003cc0d01007387 */ /* 0x0001e20000100800 */
[----:B------:R-:W-:-:S02]  /*5710*/  VIADD R5, R11, 0x9a ;  /* 0x0000009a0b057836 */ /* 0x000fc40000000000 */
[----:B------:R-:W-:Y:S01]  /*5720*/  VIADD R9, R11, 0x9b ;  /* 0x0000009b0b097836 */ /* 0x000fe20000000000 */
[----:B------:R-:W-:Y:S01]  /*5730*/  ISETP.GE.AND P0, PT, R8, RZ, PT ;  /* 0x000000ff0800720c */ /* 0x000fe20003f06270 */
[----:B------:R-:W-:Y:S01]  /*5740*/  @!P6 IMAD.MOV R7, RZ, RZ, -R7 ;  /* 0x000000ffff07e224 */ /* 0x000fe200078e0a07 */
[----:B------:R-:W-:Y:S02]  /*5750*/  IABS R8, R8 ;  /* 0x0000000800087213 */ /* 0x000fe40000000000 */
[----:B------:R-:W-:Y:S01]  /*5760*/  IABS R12, R5 ;  /* 0x00000005000c7213 */ /* 0x000fe20000000000 */
[--C-:B------:R-:W-:Y:S01]  /*5770*/  @!P5 IMAD.IADD R4, R4, 0x1, -R2.reuse ;  /* 0x000000010404d824 */ /* 0x100fe200078e0a02 */
[----:B------:R-:W-:Y:S01]  /*5780*/  IABS R0, R9 ;  /* 0x0000000900007213 */ /* 0x000fe20000000000 */
[----:B0-----:R-:W-:Y:S01]  /*5790*/  IMAD.MOV.U32 R13, RZ, RZ, R3 ;  /* 0x000000ffff0d7224 */ /* 0x001fe200078e0003 */
[----:B------:R-:W-:Y:S01]  /*57a0*/  ISETP.GE.AND P6, PT, R5, RZ, PT ;  /* 0x000000ff0500720c */ /* 0x000fe20003fc6270 */
[----:B------:R-:W-:Y:S01]  /*57b0*/  @!P4 IMAD.IADD R6, R6, 0x1, -R2 ;  /* 0x000000010606c824 */ /* 0x000fe200078e0a02 */
[C---:B------:R-:W-:Y:S01]  /*57c0*/  ISETP.GT.U32.AND P5, PT, R2.reuse, R4, PT ;  /* 0x000000040200720c */ /* 0x040fe20003fa4070 */
[----:B------:R-:W-:Y:S01]  /*57d0*/  @!P3 IMAD.MOV R13, RZ, RZ, -R13 ;  /* 0x000000ffff0db224 */ /* 0x000fe200078e0a0d */
[----:B------:R-:W-:Y:S01]  /*57e0*/  ISETP.GE.AND P3, PT, R9, RZ, PT ;  /* 0x000000ff0900720c */ /* 0x000fe20003f66270 */
[----:B------:R-:W-:Y:S01]  /*57f0*/  IMAD.MOV.U32 R3, RZ, RZ, R12 ;  /* 0x000000ffff037224 */ /* 0x000fe200078e000c */
[----:B------:R-:W-:Y:S01]  /*5800*/  ISETP.GT.U32.AND P4, PT, R2, R6, PT ;  /* 0x000000060200720c */ /* 0x000fe20003f84070 */
[C---:B------:R-:W-:Y:S01]  /*5810*/  IMAD.HI.U32 R12, R19.reuse, R0, RZ ;  /* 0x00000000130c7227 */ /* 0x040fe200078e00ff */
[----:B------:R0:W-:Y:S03]  /*5820*/  STL [R1+0x3c4], R13 ;  /* 0x0003c40d01007387 */ /* 0x0001e60000100800 */
[----:B------:R-:W-:Y:S01]  /*5830*/  IMAD.HI.U32 R9, R19, R3, RZ ;  /* 0x0000000313097227 */ /* 0x000fe200078e00ff */
[----:B------:R1:W-:Y:S03]  /*5840*/  STL [R1+0x3c0], R7 ;  /* 0x0003c00701007387 */ /* 0x0003e60000100800 */
[----:B------:R-:W-:-:S02]  /*5850*/  IMAD.MOV R12, RZ, RZ, -R12 ;  /* 0x000000ffff0c7224 */ /* 0x000fc400078e0a0c */
[----:B------:R-:W-:Y:S02]  /*5860*/  @!P5 IMAD.IADD R4, R4, 0x1, -R2 ;  /* 0x000000010404d824 */ /* 0x000fe400078e0a02 */
[----:B0-----:R-:W-:-:S04]  /*5870*/  IMAD.HI.U32 R13, R19, R8, RZ ;  /* 0x00000008130d7227 */ /* 0x001fc800078e00ff */
[----:B------:R-:W-:Y:S02]  /*5880*/  IMAD.MOV R13, RZ, RZ, -R13 ;  /* 0x000000ffff0d7224 */ /* 0x000fe400078e0a0d */
[----:B------:R-:W-:Y:S02]  /*5890*/  IMAD.MOV R9, RZ, RZ, -R9 ;  /* 0x000000ffff097224 */ /* 0x000fe400078e0a09 */
[C---:B------:R-:W-:Y:S02]  /*58a0*/  IMAD R5, R2.reuse, R13, R8 ;  /* 0x0000000d02057224 */ /* 0x040fe400078e0208 */
[C---:B------:R-:W-:Y:S02]  /*58b0*/  IMAD R0, R2.reuse, R12, R0 ;  /* 0x0000000c02007224 */ /* 0x040fe400078e0200 */
[C---:B------:R-:W-:Y:S01]  /*58c0*/  IMAD R3, R2.reuse, R9, R3 ;  /* 0x0000000902037224 */ /* 0x040fe200078e0203 */
[----:B------:R-:W-:Y:S01]  /*58d0*/  ISETP.GT.U32.AND P5, PT, R2, R5, PT ;  /* 0x000000050200720c */ /* 0x000fe20003fa4070 */
[----:B------:R-:W-:-:S02]  /*58e0*/  IMAD.MOV.U32 R17, RZ, RZ, R4 ;  /* 0x000000ffff117224 */ /* 0x000fc400078e0004 */
[--C-:B------:R-:W-:Y:S01]  /*58f0*/  @!P4 IMAD.IADD R6, R6, 0x1, -R2.reuse ;  /* 0x000000010606c824 */ /* 0x100fe200078e0a02 */
[C---:B------:R-:W-:Y:S01]  /*5900*/  ISETP.GT.U32.AND P4, PT, R2.reuse, R0, PT ;  /* 0x000000000200720c */ /* 0x040fe20003f84070 */
[C---:B------:R-:W-:Y:S02]  /*5910*/  VIADD R13, R11.reuse, 0x99 ;  /* 0x000000990b0d7836 */ /* 0x040fe40000000000 */
[----:B------:R-:W-:Y:S01]  /*5920*/  @!P1 IMAD.MOV R17, RZ, RZ, -R17 ;  /* 0x000000ffff119224 */ /* 0x000fe200078e0a11 */
[----:B------:R-:W-:Y:S01]  /*5930*/  ISETP.GT.U32.AND P1, PT, R2, R3, PT ;  /* 0x000000030200720c */ /* 0x000fe20003f24070 */
[C---:B-1----:R-:W-:Y:S01]  /*5940*/  VIADD R7, R11.reuse, 0x97 ;  /* 0x000000970b077836 */ /* 0x042fe20000000000 */
[----:B------:R-:W-:Y:S01]  /*5950*/  IABS R14, R13 ;  /* 0x0000000d000e7213 */ /* 0x000fe20000000000 */
[----:B------:R-:W-:Y:S01]  /*5960*/  VIADD R12, R11, 0x98 ;  /* 0x000000980b0c7836 */ /* 0x000fe20000000000 */
[----:B------:R0:W-:Y:S01]  /*5970*/  STL [R1+0x3bc], R17 ;  /* 0x0003bc1101007387 */ /* 0x0001e20000100800 */
[----:B------:R-:W-:Y:S01]  /*5980*/  @!P5 IMAD.IADD R5, R5, 0x1, -R2 ;  /* 0x000000010505d824 */ /* 0x000fe200078e0a02 */
[----:B------:R-:W-:Y:S01]  /*5990*/  IABS R16, R7 ;  /* 0x0000000700107213 */ /* 0x000fe20000000000 */
[----:B------:R-:W-:Y:S01]  /*59a0*/  IMAD.HI.U32 R4, R19, R14, RZ ;  /* 0x0000000e13047227 */ /* 0x000fe200078e00ff */
[----:B------:R-:W-:-:S02]  /*59b0*/  IABS R15, R12 ;  /* 0x0000000c000f7213 */ /* 0x000fc40000000000 */
[----:B------:R-:W-:Y:S01]  /*59c0*/  ISETP.GT.U32.AND P5, PT, R2, R5, PT ;  /* 0x000000050200720c */ /* 0x000fe20003fa4070 */
[----:B------:R-:W-:Y:S02]  /*59d0*/  @!P4 IMAD.IADD R0, R0, 0x1, -R2 ;  /* 0x000000010000c824 */ /* 0x000fe400078e0a02 */
[----:B------:R-:W-:Y:S02]  /*59e0*/  IMAD.MOV R4, RZ, RZ, -R4 ;  /* 0x000000ffff047224 */ /* 0x000fe400078e0a04 */
[----:B------:R-:W-:Y:S01]  /*59f0*/  @!P1 IMAD.IADD R3, R3, 0x1, -R2 ;  /* 0x0000000103039824 */ /* 0x000fe200078e0a02 */
[C---:B------:R-:W-:Y:S01]  /*5a00*/  ISETP.GT.U32.AND P4, PT, R2.reuse, R0, PT ;  /* 0x000000000200720c */ /* 0x040fe20003f84070 */
[----:B------:R-:W-:Y:S02]  /*5a10*/  VIADD R8, R11, 0x96 ;  /* 0x000000960b087836 */ /* 0x000fe40000000000 */
[C---:B------:R-:W-:Y:S01]  /*5a20*/  IMAD R4, R2.reuse, R4, R14 ;  /* 0x0000000402047224 */ /* 0x040fe200078e020e */
[----:B------:R-:W-:Y:S01]  /*5a30*/  ISETP.GT.U32.AND P1, PT, R2, R3, PT ;  /* 0x000000030200720c */ /* 0x000fe20003f24070 */
[----:B0-----:R-:W-:Y:S01]  /*5a40*/  IMAD.MOV.U32 R17, RZ, RZ, R6 ;  /* 0x000000ffff117224 */ /* 0x001fe200078e0006 */
[----:B------:R-:W-:Y:S01]  /*5a50*/  IABS R9, R8 ;  /* 0x0000000800097213 */ /* 0x000fe20000000000 */
[----:B------:R-:W-:-:S02]  /*5a60*/  IMAD.MOV.U32 R6, RZ, RZ, R16 ;  /* 0x000000ffff067224 */ /* 0x000fc400078e0010 */
[----:B------:R-:W-:Y:S01]  /*5a70*/  @!P5 IMAD.IADD R5, R5, 0x1, -R2 ;  /* 0x000000010505d824 */ /* 0x000fe200078e0a02 */
[----:B------:R-:W-:Y:S01]  /*5a80*/  ISETP.GT.U32.AND P5, PT, R2, R4, PT ;  /* 0x000000040200720c */ /* 0x000fe20003fa4070 */
[----:B------:R-:W-:-:S04]  /*5a90*/  IMAD.HI.U32 R16, R19, R15, RZ ;  /* 0x0000000f13107227 */ /* 0x000fc800078e00ff */
[----:B------:R-:W-:-:S04]  /*5aa0*/  IMAD.HI.U32 R14, R19, R6, RZ ;  /* 0x00000006130e7227 */ /* 0x000fc800078e00ff */
[----:B------:R-:W-:Y:S01]  /*5ab0*/  @!P2 IMAD.MOV R17, RZ, RZ, -R17 ;  /* 0x000000ffff11a224 */ /* 0x000fe200078e0a11 */
[----:B------:R-:W-:Y:S01]  /*5ac0*/  ISETP.GE.AND P2, PT, R13, RZ, PT ;  /* 0x000000ff0d00720c */ /* 0x000fe20003f46270 */
[----:B------:R-:W-:-:S03]  /*5ad0*/  IMAD.HI.U32 R13, R19, R9, RZ ;  /* 0x00000009130d7227 */ /* 0x000fc600078e00ff */
[----:B------:R0:W-:Y:S01]  /*5ae0*/  STL [R1+0x3b8], R17 ;  /* 0x0003b81101007387 */ /* 0x0001e20000100800 */
[----:B------:R-:W-:Y:S02]  /*5af0*/  IMAD.MOV R16, RZ, RZ, -R16 ;  /* 0x000000ffff107224 */ /* 0x000fe400078e0a10 */
[----:B------:R-:W-:Y:S02]  /*5b00*/  IMAD.MOV R14, RZ, RZ, -R14 ;  /* 0x000000ffff0e7224 */ /* 0x000fe400078e0a0e */
[----:B------:R-:W-:Y:S01]  /*5b10*/  @!P4 IMAD.IADD R0, R0, 0x1, -R2 ;  /* 0x000000010000c824 */ /* 0x000fe200078e0a02 */
[----:B------:R-:W-:Y:S01]  /*5b20*/  ISETP.GE.AND P4, PT, R12, RZ, PT ;  /* 0x000000ff0c00720c */ /* 0x000fe20003f86270 */
[----:B------:R-:W-:Y:S02]  /*5b30*/  IMAD.MOV R13, RZ, RZ, -R13 ;  /* 0x000000ffff0d7224 */ /* 0x000fe400078e0a0d */
[C---:B------:R-:W-:Y:S02]  /*5b40*/  IMAD R12, R2.reuse, R16, R15 ;  /* 0x00000010020c7224 */ /* 0x040fe400078e020f */
[----:B------:R-:W-:-:S02]  /*5b50*/  IMAD R6, R2, R14, R6 ;  /* 0x0000000e02067224 */ /* 0x000fc400078e0206 */
[----:B0-----:R-:W-:Y:S02]  /*5b60*/  IMAD.MOV.U32 R17, RZ, RZ, R5 ;  /* 0x000000ffff117224 */ /* 0x001fe400078e0005 */
[--C-:B------:R-:W-:Y:S01]  /*5b70*/  @!P1 IMAD.IADD R3, R3, 0x1, -R2.reuse ;  /* 0x0000000103039824 */ /* 0x100fe200078e0a02 */
[C---:B------:R-:W-:Y:S01]  /*5b80*/  ISETP.GT.U32.AND P1, PT, R2.reuse, R6, PT ;  /* 0x000000060200720c */ /* 0x040fe20003f24070 */
[----:B------:R-:W-:Y:S02]  /*5b90*/  VIADD R14, R11, 0x95 ;  /* 0x000000950b0e7836 */ /* 0x000fe40000000000 */
[----:B------:R-:W-:Y:S02]  /*5ba0*/  IMAD R5, R2, R13, R9 ;  /* 0x0000000d02057224 */ /* 0x000fe400078e0209 */
[----:B------:R-:W-:Y:S01]  /*5bb0*/  @!P5 IMAD.IADD R4, R4, 0x1, -R2 ;  /* 0x000000010404d824 */ /* 0x000fe200078e0a02 */
[----:B------:R-:W-:Y:S01]  /*5bc0*/  IABS R9, R14 ;  /* 0x0000000e00097213 */ /* 0x000fe20000000000 */
[----:B------:R-:W-:Y:S01]  /*5bd0*/  @!P0 IMAD.MOV R17, RZ, RZ, -R17 ;  /* 0x000000ffff118224 */ /* 0x000fe200078e0a11 */
[C---:B------:R-:W-:Y:S01]  /*5be0*/  ISETP.GT.U32.AND P0, PT, R2.reuse, R12, PT ;  /* 0x0000000c0200720c */ /* 0x040fe20003f04070 */
[----:B------:R-:W-:Y:S01]  /*5bf0*/  IMAD.MOV.U32 R13, RZ, RZ, R3 ;  /* 0x000000ffff0d7224 */ /* 0x000fe200078e0003 */
[C---:B------:R-:W-:Y:S01]  /*5c00*/  ISETP.GT.U32.AND P5, PT, R2.reuse, R4, PT ;  /* 0x000000040200720c */ /* 0x040fe20003fa4070 */
[----:B------:R-:W-:Y:S01]  /*5c10*/  IMAD.MOV.U32 R15, RZ, RZ, R0 ;  /* 0x000000ffff0f7224 */ /* 0x000fe200078e0000 */
[----:B------:R-:W-:Y:S01]  /*5c20*/  STL [R1+0x3b4], R17 ;  /* 0x0003b41101007387 */ /* 0x000fe20000100800 */
[----:B------:R-:W-:Y:S01]  /*5c30*/  @!P6 IMAD.MOV R13, RZ, RZ, -R13 ;  /* 0x000000ffff0de224 */ /* 0x000fe200078e0a0d */
[----:B------:R-:W-:Y:S01]  /*5c40*/  ISETP.GT.U32.AND P6, PT, R2, R5, PT ;  /* 0x000000050200720c */ /* 0x000fe20003fc4070 */
[----:B------:R-:W-:Y:S01]  /*5c50*/  @!P3 IMAD.MOV R15, RZ, RZ, -R15 ;  /* 0x000000ffff0fb224 */ /* 0x000fe200078e0a0f */
[----:B------:R-:W-:Y:S01]  /*5c60*/  ISETP.GE.AND P3, PT, R7, RZ, PT ;  /* 0x000000ff0700720c */ /* 0x000fe20003f66270 */
[----:B------:R-:W-:-:S02]  /*5c70*/  IMAD.MOV.U32 R0, RZ, RZ, R9 ;  /* 0x000000ffff007224 */ /* 0x000fc400078e0009 */
[----:B------:R-:W-:Y:S01]  /*5c80*/  VIADD R9, R11, 0x94 ;  /* 0x000000940b097836 */ /* 0x000fe20000000000 */
[----:B------:R-:W-:Y:S01]  /*5c90*/  STL [R1+0x3b0], R15 ;  /* 0x0003b00f01007387 */ /* 0x000fe20000100800 */
[--C-:B------:R-:W-:Y:S01]  /*5ca0*/  @!P0 IMAD.IADD R12, R12, 0x1, -R2.reuse ;  /* 0x000000010c0c8824 */ /* 0x100fe200078e0a02 */
[----:B------:R-:W-:Y:S01]  /*5cb0*/  ISETP.GE.AND P0, PT, R14, RZ, PT ;  /* 0x000000ff0e00720c */ /* 0x000fe20003f06270 */
[--C-:B------:R-:W-:Y:S01]  /*5cc0*/  @!P1 IMAD.IADD R6, R6, 0x1, -R2.reuse ;  /* 0x0000000106069824 */ /* 0x100fe200078e0a02 */
[----:B------:R0:W-:Y:S01]  /*5cd0*/  STL [R1+0x3ac], R13 ;  /* 0x0003ac0d01007387 */ /* 0x0001e20000100800 */
[--C-:B------:R-:W-:Y:S01]  /*5ce0*/  @!P5 IMAD.IADD R4, R4, 0x1, -R2.reuse ;  /* 0x000000010404d824 */ /* 0x100fe200078e0a02 */
[----:B------:R-:W-:Y:S01]  /*5cf0*/  ISETP.GE.AND P5, PT, R8, RZ, PT ;  /* 0x000000ff0800720c */ /* 0x000fe20003fa6270 */
[----:B------:R-:W-:Y:S01]  /*5d00*/  @!P6 IMAD.IADD R5, R5, 0x1, -R2 ;  /* 0x000000010505e824 */ /* 0x000fe200078e0a02 */
[C---:B------:R-:W-:Y:S01]  /*5d10*/  ISETP.GT.U32.AND P1, PT, R2.reuse, R12, PT ;  /* 0x0000000c0200720c */ /* 0x040fe20003f24070 */
[----:B------:R-:W-:Y:S01]  /*5d20*/  IMAD.HI.U32 R3, R19, R0, RZ ;  /* 0x0000000013037227 */ /* 0x000fe200078e00ff */
[----:B------:R-:W-:-:S03]  /*5d30*/  ISETP.GT.U32.AND P6, PT, R2, R6, PT ;  /* 0x000000060200720c */ /* 0x000fc60003fc4070 */
[----:B------:R-:W-:Y:S01]  /*5d40*/  IMAD.MOV.U32 R7, RZ, RZ, R4 ;  /* 0x000000ffff077224 */ /* 0x000fe200078e0004 */
[----:B0-----:R-:W-:Y:S01]  /*5d50*/  IABS R13, R9 ;  /* 0x00000009000d7213 */ /* 0x001fe20000000000 */
[----:B------:R-:W-:Y:S02]  /*5d60*/  IMAD.MOV R3, RZ, RZ, -R3 ;  /* 0x000000ffff037224 */ /* 0x000fe400078e0a03 */
[----:B------:R-:W-:Y:S01]  /*5d70*/  @!P2 IMAD.MOV R7, RZ, RZ, -R7 ;  /* 0x000000ffff07a224 */ /* 0x000fe200078e0a07 */
[----:B------:R-:W-:Y:S01]  /*5d80*/  ISETP.GT.U32.AND P2, PT, R2, R5, PT ;  /* 0x000000050200720c */ /* 0x000fe20003f44070 */
[----:B------:R-:W-:-:S03]  /*5d90*/  IMAD.HI.U32 R8, R19, R13, RZ ;  /* 0x0000000d13087227 */ /* 0x000fc600078e00ff */
[----:B------:R0:W-:Y:S01]  /*5da0*/  STL [R1+0x3a8], R7 ;  /* 0x0003a80701007387 */ /* 0x0001e20000100800 */
[----:B------:R-:W-:Y:S02]  /*5db0*/  IMAD.MOV R8, RZ, RZ, -R8 ;  /* 0x000000ffff087224 */ /* 0x000fe400078e0a08 */
[C---:B------:R-:W-:Y:S02]  /*5dc0*/  IMAD R0, R2.reuse, R3, R0 ;  /* 0x0000000302007224 */ /* 0x040fe400078e0200 */
[----:B------:R-:W-:Y:S02]  /*5dd0*/  IMAD R13, R2, R8, R13 ;  /* 0x00000008020d7224 */ /* 0x000fe400078e020d */
[--C-:B------:R-:W-:Y:S01]  /*5de0*/  @!P1 IMAD.IADD R12, R12, 0x1, -R2.reuse ;  /* 0x000000010c0c9824 */ /* 0x100fe200078e0a02 */
[----:B------:R-:W-:Y:S01]  /*5df0*/  ISETP.GT.U32.AND P1, PT, R2, R0, PT ;  /* 0x000000000200720c */ /* 0x000fe20003f24070 */
[----:B------:R-:W-:Y:S01]  /*5e00*/  @!P6 IMAD.IADD R6, R6, 0x1, -R2 ;  /* 0x000000010606e824 */ /* 0x000fe200078e0a02 */
[----:B------:R-:W-:Y:S01]  /*5e10*/  ISETP.GT.U32.AND P6, PT, R2, R13, PT ;  /* 0x0000000d0200720c */ /* 0x000fe20003fc4070 */
[----:B------:R-:W-:-:S02]  /*5e20*/  VIADD R3, R11, 0x91 ;  /* 0x000000910b037836 */ /* 0x000fc40000000000 */
[C---:B0-----:R-:W-:Y:S02]  /*5e30*/  VIADD R7, R11.reuse, 0x93 ;  /* 0x000000930b077836 */ /* 0x041fe40000000000 */
[----:B------:R-:W-:Y:S01]  /*5e40*/  VIADD R4, R11, 0x92 ;  /* 0x000000920b047836 */ /* 0x000fe20000000000 */
[----:B------:R-:W-:Y:S01]  /*5e50*/  IABS R15, R3 ;  /* 0x00000003000f7213 */ /* 0x000fe20000000000 */
[----:B------:R-:W-:Y:S01]  /*5e60*/  @!P2 IMAD.IADD R5, R5, 0x1, -R2 ;  /* 0x000000010505a824 */ /* 0x000fe200078e0a02 */
[----:B------:R-:W-:Y:S01]  /*5e70*/  IABS R14, R7 ;  /* 0x00000007000e7213 */ /* 0x000fe20000000000 */
[----:B------:R-:W-:Y:S01]  /*5e80*/  IMAD.MOV.U32 R17, RZ, RZ, R12 ;  /* 0x000000ffff117224 */ /* 0x000fe200078e000c */
[----:B------:R-:W-:Y:S01]  /*5e90*/  ISETP.GE.AND P2, PT, R9, RZ, PT ;  /* 0x000000ff0900720c */ /* 0x000fe20003f46270 */
[----:B------:R-:W-:Y:S01]  /*5ea0*/  IMAD.MOV.U32 R9, RZ, RZ, R15 ;  /* 0x000000ffff097224 */ /* 0x000fe200078e000f */
[----:B------:R-:W-:Y:S01]  /*5eb0*/  IABS R8, R4 ;  /* 0x0000000400087213 */ /* 0x000fe20000000000 */
[----:B------:R-:W-:-:S04]  /*5ec0*/  IMAD.HI.U32 R15, R19, R14, RZ ;  /* 0x0000000e130f7227 */ /* 0x000fc800078e00ff */
[--C-:B------:R-:W-:Y:S01]  /*5ed0*/  @!P1 IMAD.IADD R0, R0, 0x1, -R2.reuse ;  /* 0x0000000100009824 */ /* 0x100fe200078e0a02 */
[----:B------:R-:W-:Y:S01]  /*5ee0*/  ISETP.GE.AND P1, PT, R7, RZ, PT ;  /* 0x000000ff0700720c */ /* 0x000fe20003f26270 */
[----:B------:R-:W-:Y:S02]  /*5ef0*/  @!P6 IMAD.IADD R13, R13, 0x1, -R2 ;  /* 0x000000010d0de824 */ /* 0x000fe400078e0a02 */
[----:B------:R-:W-:-:S03]  /*5f00*/  IMAD.HI.U32 R16, R19, R8, RZ ;  /* 0x0000000813107227 */ /* 0x000fc600078e00ff */
[C---:B------:R-:W-:Y:S01]  /*5f10*/  ISETP.GT.U32.AND P6, PT, R2.reuse, R13, PT ;  /* 0x0000000d0200720c */ /* 0x040fe20003fc4070 */
[----:B------:R-:W-:Y:S02]  /*5f20*/  IMAD.MOV R15, RZ, RZ, -R15 ;  /* 0x000000ffff0f7224 */ /* 0x000fe400078e0a0f */
[----:B------:R-:W-:Y:S01]  /*5f30*/  @!P4 IMAD.MOV R17, RZ, RZ, -R17 ;  /* 0x000000ffff11c224 */ /* 0x000fe200078e0a11 */
[----:B------:R-:W-:Y:S01]  /*5f40*/  ISETP.GT.U32.AND P4, PT, R2, R0, PT ;  /* 0x000000000200720c */ /* 0x000fe20003f84070 */
[----:B------:R-:W-:-:S03]  /*5f50*/  IMAD.HI.U32 R7, R19, R9, RZ ;  /* 0x0000000913077227 */ /* 0x000fc600078e00ff */
[----:B------:R-:W-:Y:S01]  /*5f60*/  STL [R1+0x3a4], R17 ;  /* 0x0003a41101007387 */ /* 0x000fe20000100800 */
[----:B------:R-:W-:Y:S02]  /*5f70*/  IMAD.MOV R16, RZ, RZ, -R16 ;  /* 0x000000ffff107224 */ /* 0x000fe400078e0a10 */
[C---:B------:R-:W-:Y:S02]  /*5f80*/  IMAD R14, R2.reuse, R15, R14 ;  /* 0x0000000f020e7224 */ /* 0x040fe400078e020e */
[----:B------:R-:W-:Y:S02]  /*5f90*/  IMAD.MOV R7, RZ, RZ, -R7 ;  /* 0x000000ffff077224 */ /* 0x000fe400078e0a07 */
[C---:B------:R-:W-:Y:S02]  /*5fa0*/  IMAD R8, R2.reuse, R16, R8 ;  /* 0x0000001002087224 */ /* 0x040fe400078e0208 */
[----:B------:R-:W-:Y:S01]  /*5fb0*/  @!P3 IMAD.MOV R6, RZ, RZ, -R6 ;  /* 0x000000ffff06b224 */ /* 0x000fe200078e0a06 */
[C---:B------:R-:W-:Y:S01]  /*5fc0*/  ISETP.GT.U32.AND P3, PT, R2.reuse, R14, PT ;  /* 0x0000000e0200720c */ /* 0x040fe20003f64070 */
[----:B------:R-:W-:-:S02]  /*5fd0*/  IMAD R9, R2, R7, R9 ;  /* 0x0000000702097224 */ /* 0x000fc400078e0209 */
[----:B------:R-:W-:Y:S01]  /*5fe0*/  @!P5 IMAD.MOV R5, RZ, RZ, -R5 ;  /* 0x000000ffff05d224 */ /* 0x000fe200078e0a05 */
[----:B------:R-:W-:Y:S01]  /*5ff0*/  ISETP.GT.U32.AND P5, PT, R2, R8, PT ;  /* 0x000000080200720c */ /* 0x000fe20003fa4070 */
[--C-:B------:R-:W-:Y:S01]  /*6000*/  @!P4 IMAD.IADD R0, R0, 0x1, -R2.reuse ;  /* 0x000000010000c824 */ /* 0x100fe200078e0a02 */
[----:B------:R-:W-:Y:S01]  /*6010*/  ISETP.GE.AND P4, PT, R4, RZ, PT ;  /* 0x000000ff0400720c */ /* 0x000fe20003f86270 */
[--C-:B------:R-:W-:Y:S01]  /*6020*/  @!P6 IMAD.IADD R13, R13, 0x1, -R2.reuse ;  /* 0x000000010d0de824 */ /* 0x100fe200078e0a02 */
[----:B------:R-:W-:Y:S01]  /*6030*/  ISETP.GT.U32.AND P6, PT, R2, R9, PT ;  /* 0x000000090200720c */ /* 0x000fe20003fc4070 */
[C---:B------:R-:W-:Y:S01]  /*6040*/  VIADD R15, R11.reuse, 0x90 ;  /* 0x000000900b0f7836 */ /* 0x040fe20000000000 */
[----:B------:R0:W-:Y:S01]  /*6050*/  STL [R1+0x3a0], R6 ;  /* 0x0003a00601007387 */ /* 0x0001e20000100800 */
[----:B------:R-:W-:Y:S02]  /*6060*/  VIADD R4, R11, 0x8f ;  /* 0x0000008f0b047836 */ /* 0x000fe40000000000 */
[----:B------:R-:W-:Y:S01]  /*6070*/  @!P3 IMAD.IADD R14, R14, 0x1, -R2 ;  /* 0x000000010e0eb824 */ /* 0x000fe200078e0a02 */
[----:B------:R1:W-:Y:S01]  /*6080*/  STL [R1+0x39c], R5 ;  /* 0x00039c0501007387 */ /* 0x0003e20000100800 */
[----:B------:R-:W-:Y:S01]  /*6090*/  ISETP.GE.AND P3, PT, R3, RZ, PT ;  /* 0x000000ff0300720c */ /* 0x000fe20003f66270 */
[----:B------:R-:W-:-:S02]  /*60a0*/  IMAD.MOV.U32 R16, RZ, RZ, R0 ;  /* 0x000000ffff107224 */ /* 0x000fc400078e0000 */
[--C-:B------:R-:W-:Y:S01]  /*60b0*/  @!P5 IMAD.IADD R8, R8, 0x1, -R2.reuse ;  /* 0x000000010808d824 */ /* 0x100fe200078e0a02 */
[C---:B------:R-:W-:Y:S01]  /*60c0*/  ISETP.GT.U32.AND P5, PT, R2.reuse, R14, PT ;  /* 0x0000000e0200720c */ /* 0x040fe20003fa4070 */
[----:B------:R-:W-:Y:S01]  /*60d0*/  VIADD R7, R11, 0x8e ;  /* 0x0000008e0b077836 */ /* 0x000fe20000000000 */
[----:B0-----:R-:W-:Y:S01]  /*60e0*/  IABS R6, R4 ;  /* 0x0000000400067213 */ /* 0x001fe20000000000 */
[----:B------:R-:W-:Y:S01]  /*60f0*/  @!P6 IMAD.IADD R9, R9, 0x1, -R2 ;  /* 0x000000010909e824 */ /* 0x000fe200078e0a02 */
[C---:B------:R-:W-:Y:S01]  /*6100*/  ISETP.GT.U32.AND P6, PT, R2.reuse, R8, PT ;  /* 0x000000080200720c */ /* 0x040fe20003fc4070 */
[----:B------:R-:W-:Y:S01]  /*6110*/  @!P0 IMAD.MOV R16, RZ, RZ, -R16 ;  /* 0x000000ffff108224 */ /* 0x000fe200078e0a10 */
[----:B-1----:R-:W-:Y:S01]  /*6120*/  IABS R5, R15 ;  /* 0x0000000f00057213 */ /* 0x002fe20000000000 */
[----:B------:R-:W-:Y:S01]  /*6130*/  IMAD.MOV.U32 R3, RZ, RZ, R6 ;  /* 0x000000ffff037224 */ /* 0x000fe200078e0006 */
[----:B------:R-:W-:Y:S01]  /*6140*/  IABS R17, R7 ;  /* 0x0000000700117213 */ /* 0x000fe20000000000 */
[----:B------:R-:W-:Y:S01]  /*6150*/  @!P2 IMAD.MOV R13, RZ, RZ, -R13 ;  /* 0x000000ffff0da224 */ /* 0x000fe200078e0a0d */
[----:B------:R-:W-:Y:S01]  /*6160*/  ISETP.GT.U32.AND P0, PT, R2, R9, PT ;  /* 0x000000090200720c */ /* 0x000fe20003f04070 */
[C---:B------:R-:W-:Y:S01]  /*6170*/  IMAD.HI.U32 R12, R19.reuse, R5, RZ ;  /* 0x00000005130c7227 */ /* 0x040fe200078e00ff */
[----:B------:R0:W-:Y:S03]  /*6180*/  STL [R1+0x398], R16 ;  /* 0x0003981001007387 */ /* 0x0001e60000100800 */
[----:B------:R-:W-:Y:S01]  /*6190*/  IMAD.MOV R12, RZ, RZ, -R12 ;  /* 0x000000ffff0c7224 */ /* 0x000fe200078e0a0c */
[----:B------:R-:W-:Y:S01]  /*61a0*/  STL [R1+0x394], R13 ;  /* 0x0003940d01007387 */ /* 0x000fe20000100800 */
[----:B------:R-:W-:-:S04]  /*61b0*/  IMAD.HI.U32 R6, R19, R3, RZ ;  /* 0x0000000313067227 */ /* 0x000fc800078e00ff */
[----:B------:R-:W-:Y:S02]  /*61c0*/  IMAD R0, R2, R12, R5 ;  /* 0x0000000c02007224 */ /* 0x000fe400078e0205 */
[----:B------:R-:W-:Y:S02]  /*61d0*/  IMAD.MOV R5, RZ, RZ, -R6 ;  /* 0x000000ffff057224 */ /* 0x000fe400078e0a06 */
[--C-:B------:R-:W-:Y:S01]  /*61e0*/  @!P5 IMAD.IADD R14, R14, 0x1, -R2.reuse ;  /* 0x000000010e0ed824 */ /* 0x100fe200078e0a02 */
[C---:B------:R-:W-:Y:S01]  /*61f0*/  ISETP.GT.U32.AND P5, PT, R2.reuse, R0, PT ;  /* 0x000000000200720c */ /* 0x040fe20003fa4070 */
[----:B------:R-:W-:Y:S02]  /*6200*/  IMAD R3, R2, R5, R3 ;  /* 0x0000000502037224 */ /* 0x000fe400078e0203 */
[----:B------:R-:W-:Y:S02]  /*6210*/  @!P6 IMAD.IADD R8, R8, 0x1, -R2 ;  /* 0x000000010808e824 */ /* 0x000fe400078e0a02 */
[----:B------:R-:W-:Y:S01]  /*6220*/  VIADD R6, R11, 0x8d ;  /* 0x0000008d0b067836 */ /* 0x000fe20000000000 */
[----:B------:R-:W-:Y:S01]  /*6230*/  ISETP.GT.U32.AND P6, PT, R2, R3, PT ;  /* 0x000000030200720c */ /* 0x000fe20003fc4070 */
[----:B------:R-:W-:-:S03]  /*6240*/  IMAD.HI.U32 R18, R19, R17, RZ ;  /* 0x0000001113127227 */ /* 0x000fc600078e00ff */
[----:B------:R-:W-:Y:S01]  /*6250*/  IABS R5, R6 ;  /* 0x0000000600057213 */ /* 0x000fe20000000000 */
[----:B------:R-:W-:Y:S02]  /*6260*/  IMAD.MOV R18, RZ, RZ, -R18 ;  /* 0x000000ffff127224 */ /* 0x000fe400078e0a12 */
[----:B------:R-:W-:Y:S01]  /*6270*/  @!P5 IMAD.IADD R0, R0, 0x1, -R2 ;  /* 0x000000010000d824 */ /* 0x000fe200078e0a02 */
[----:B------:R-:W-:Y:S01]  /*6280*/  ISETP.GE.AND P5, PT, R4, RZ, PT ;  /* 0x000000ff0400720c */ /* 0x000fe20003fa6270 */
[----:B0-----:R-:W-:-:S04]  /*6290*/  IMAD.HI.U32 R16, R19, R5, RZ ;  /* 0x0000000513107227 */ /* 0x001fc800078e00ff */
[----:B------:R-:W-:Y:S01]  /*62a0*/  @!P6 IMAD.IADD R3, R3, 0x1, -R2 ;  /* 0x000000010303e824 */ /* 0x000fe200078e0a02 */
[C---:B------:R-:W-:Y:S01]  /*62b0*/  ISETP.GT.U32.AND P6, PT, R2.reuse, R0, PT ;  /* 0x000000000200720c */ /* 0x040fe20003fc4070 */
[C---:B------:R-:W-:Y:S02]  /*62c0*/  IMAD R4, R2.reuse, R18, R17 ;  /* 0x0000001202047224 */ /* 0x040fe400078e0211 */
[----:B------:R-:W-:Y:S01]  /*62d0*/  IMAD.MOV R16, RZ, RZ, -R16 ;  /* 0x000000ffff107224 */ /* 0x000fe200078e0a10 */
[----:B------:R-:W-:Y:S01]  /*62e0*/  ISETP.GT.U32.AND P2, PT, R2, R3, PT ;  /* 0x000000030200720c */ /* 0x000fe20003f44070 */
[----:B------:R-:W-:Y:S02]  /*62f0*/  IMAD.MOV.U32 R20, RZ, RZ, R14 ;  /* 0x000000ffff147224 */ /* 0x000fe400078e000e */
[----:B------:R-:W-:Y:S01]  /*6300*/  @!P4 IMAD.MOV R8, RZ, RZ, -R8 ;  /* 0x000000ffff08c224 */ /* 0x000fe200078e0a08 */
[----:B------:R-:W-:Y:S01]  /*6310*/  ISETP.GE.AND P4, PT, R7, RZ, PT ;  /* 0x000000ff0700720c */ /* 0x000fe20003f86270 */
[----:B------:R-:W-:-:S02]  /*6320*/  VIADD R12, R11, 0x8c ;  /* 0x0000008c0b0c7836 */ /* 0x000fc40000000000 */
[----:B------:R-:W-:Y:S01]  /*6330*/  @!P1 IMAD.MOV R20, RZ, RZ, -R20 ;  /* 0x000000ffff149224 */ /* 0x000fe200078e0a14 */
[C---:B------:R-:W-:Y:S01]  /*6340*/  ISETP.GT.U32.AND P1, PT, R2.reuse, R4, PT ;  /* 0x000000040200720c */ /* 0x040fe20003f24070 */
[----:B------:R-:W-:Y:S02]  /*6350*/  IMAD R7, R2, R16, R5 ;  /* 0x0000001002077224 */ /* 0x000fe400078e0205 */
[--C-:B------:R-:W-:Y:S01]  /*6360*/  @!P0 IMAD.IADD R9, R9, 0x1, -R2.reuse ;  /* 0x0000000109098824 */ /* 0x100fe200078e0a02 */
[----:B------:R-:W-:Y:S01]  /*6370*/  ISETP.GE.AND P0, PT, R15, RZ, PT ;  /* 0x000000ff0f00720c */ /* 0x000fe20003f06270 */
[----:B------:R-:W-:Y:S01]  /*6380*/  @!P6 IMAD.IADD R0, R0, 0x1, -R2 ;  /* 0x000000010000e824 */ /* 0x000fe200078e0a02 */
[----:B------:R-:W-:Y:S01]  /*6390*/  IABS R15, R12 ;  /* 0x0000000c000f7213 */ /* 0x000fe20000000000 */
[----:B------:R-:W-:Y:S01]  /*63a0*/  STL [R1+0x390], R20 ;  /* 0x0003901401007387 */ /* 0x000fe20000100800 */
[----:B------:R-:W-:Y:S01]  /*63b0*/  ISETP.GT.U32.AND P6, PT, R2, R7, PT ;  /* 0x000000070200720c */ /* 0x000fe20003fc4070 */
[----:B------:R-:W-:-:S02]  /*63c0*/  VIADD R5, R11, 0x8b ;  /* 0x0000008b0b057836 */ /* 0x000fc40000000000 */
[----:B------:R0:W-:Y:S01]  /*63d0*/  STL [R1+0x38c], R8 ;  /* 0x00038c0801007387 */ /* 0x0001e20000100800 */
[--C-:B------:R-:W-:Y:S01]  /*63e0*/  @!P2 IMAD.IADD R3, R3, 0x1, -R2.reuse ;  /* 0x000000010303a824 */ /* 0x100fe200078e0a02 */
[----:B------:R-:W-:Y:S01]  /*63f0*/  ISETP.GE.AND P2, PT, R12, RZ, PT ;  /* 0x000000ff0c00720c */ /* 0x000fe20003f46270 */
[----:B------:R-:W-:Y:S01]  /*6400*/  @!P1 IMAD.IADD R4, R4, 0x1, -R2 ;  /* 0x0000000104049824 */ /* 0x000fe200078e0a02 */
[----:B------:R-:W-:Y:S01]  /*6410*/  ISETP.GE.AND P1, PT, R5, RZ, PT ;  /* 0x000000ff0500720c */ /* 0x000fe20003f26270 */
[----:B------:R-:W-:Y:S02]  /*6420*/  IMAD.MOV.U32 R14, RZ, RZ, R3 ;  /* 0x000000ffff0e7224 */ /* 0x000fe400078e0003 */
[----:B------:R-:W-:Y:S01]  /*6430*/  @!P3 IMAD.MOV R9, RZ, RZ, -R9 ;  /* 0x000000ffff09b224 */ /* 0x000fe200078e0a09 */
[----:B------:R-:W-:Y:S01]  /*6440*/  ISETP.GE.AND P3, PT, R6, RZ, PT ;  /* 0x000000ff0600720c */ /* 0x000fe20003f66270 */
[----:B------:R-:W-:Y:S02]  /*6450*/  @!P5 IMAD.MOV R14, RZ, RZ, -R14 ;  /* 0x000000ffff0ed224 */ /* 0x000fe400078e0a0e */
[----:B0-----:R-:W-:Y:S01]  /*6460*/  IMAD.HI.U32 R8, R19, R15, RZ ;  /* 0x0000000f13087227 */ /* 0x001fe200078e00ff */
[----:B------:R0:W-:Y:S03]  /*6470*/  STL [R1+0x360], R9 ;  /* 0x0003600901007387 */ /* 0x0001e60000100800 */
[----:B------:R-:W-:Y:S01]  /*6480*/  IMAD.MOV R13, RZ, RZ, -R8 ;  /* 0x000000ffff0d7224 */ /* 0x000fe200078e0a08 */
[----:B------:R-:W-:Y:S01]  /*6490*/  IABS R8, R5 ;  /* 0x0000000500087213 */ /* 0x000fe20000000000 */
[----:B------:R-:W-:Y:S01]  /*64a0*/  @!P6 IMAD.IADD R7, R7, 0x1, -R2 ;  /* 0x000000010707e824 */ /* 0x000fe200078e0a02 */
[C---:B------:R-:W-:Y:S01]  /*64b0*/  ISETP.GT.U32.AND P6, PT, R2.reuse, R4, PT ;  /* 0x000000040200720c */ /* 0x040fe20003fc4070 */
[----:B------:R-:W-:-:S02]  /*64c0*/  IMAD R13, R2, R13, R15 ;  /* 0x0000000d020d7224 */ /* 0x000fc400078e020f */
[----:B------:R-:W-:-:S03]  /*64d0*/  IMAD.HI.U32 R12, R19, R8, RZ ;  /* 0x00000008130c7227 */ /* 0x000fc600078e00ff */
[C---:B------:R-:W-:Y:S01]  /*64e0*/  ISETP.GT.U32.AND P5, PT, R2.reuse, R13, PT ;  /* 0x0000000d0200720c */ /* 0x040fe20003fa4070 */
[----:B------:R-:W-:Y:S02]  /*64f0*/  IMAD.MOV R3, RZ, RZ, -R12 ;  /* 0x000000ffff037224 */ /* 0x000fe400078e0a0c */
[----:B0-----:R-:W-:Y:S02]  /*6500*/  IMAD.MOV.U32 R9, RZ, RZ, R0 ;  /* 0x000000ffff097224 */ /* 0x001fe400078e0000 */
[----:B------:R-:W-:Y:S02]  /*6510*/  IMAD R3, R2, R3, R8 ;  /* 0x0000000302037224 */ /* 0x000fe400078e0208 */
[----:B------:R-:W-:Y:S02]  /*6520*/  @!P6 IMAD.IADD R4, R4, 0x1, -R2 ;  /* 0x000000010404e824 */ /* 0x000fe400078e0a02 */
[C---:B------:R-:W-:Y:S01]  /*6530*/  VIADD R6, R11.reuse, 0x8a ;  /* 0x0000008a0b067836 */ /* 0x040fe20000000000 */
[----:B------:R-:W-:Y:S01]  /*6540*/  ISETP.GT.U32.AND P6, PT, R2, R3, PT ;  /* 0x000000030200720c */ /* 0x000fe20003fc4070 */
[----:B------:R-:W-:-:S02]  /*6550*/  VIADD R16, R11, 0x88 ;  /* 0x000000880b107836 */ /* 0x000fc40000000000 */
[----:B------:R-:W-:Y:S01]  /*6560*/  @!P0 IMAD.MOV R9, RZ, RZ, -R9 ;  /* 0x000000ffff098224 */ /* 0x000fe200078e0a09 */
[----:B------:R-:W-:Y:S01]  /*6570*/  IABS R0, R6 ;  /* 0x0000000600007213 */ /* 0x000fe20000000000 */
[----:B------:R-:W-:Y:S01]  /*6580*/  VIADD R5, R11, 0x89 ;  /* 0x000000890b057836 */ /* 0x000fe20000000000 */
[C---:B------:R-:W-:Y:S01]  /*6590*/  ISETP.GT.U32.AND P0, PT, R2.reuse, R7, PT ;  /* 0x000000070200720c */ /* 0x040fe20003f04070 */
[----:B------:R-:W-:Y:S01]  /*65a0*/  @!P5 IMAD.IADD R13, R13, 0x1, -R2 ;  /* 0x000000010d0dd824 */ /* 0x000fe200078e0a02 */
[----:B------:R0:W-:Y:S01]  /*65b0*/  STL [R1+0x35c], R9 ;  /* 0x00035c0901007387 */ /* 0x0001e20000100800 */
[----:B------:R-:W-:Y:S01]  /*65c0*/  IABS R12, R16 ;  /* 0x00000010000c7213 */ /* 0x000fe20000000000 */
[----:B------:R-:W-:Y:S01]  /*65d0*/  IMAD.MOV.U32 R15, RZ, RZ, R4 ;  /* 0x000000ffff0f7224 */ /* 0x000fe200078e0004 */
[----:B------:R-:W-:Y:S01]  /*65e0*/  ISETP.GE.AND P5, PT, R5, RZ, PT ;  /* 0x000000ff0500720c */ /* 0x000fe20003fa6270 */
[----:B------:R1:W-:Y:S01]  /*65f0*/  STL [R1+0x358], R14 ;  /* 0x0003580e01007387 */ /* 0x0003e20000100800 */
[----:B------:R-:W-:Y:S01]  /*6600*/  @!P6 IMAD.IADD R3, R3, 0x1, -R2 ;  /* 0x000000010303e824 */ /* 0x000fe200078e0a02 */
[----:B------:R-:W-:Y:S01]  /*6610*/  ISETP.GT.U32.AND P6, PT, R2, R13, PT ;  /* 0x0000000d0200720c */ /* 0x000fe20003fc4070 */
[----:B------:R-:W-:-:S02]  /*6620*/  IMAD.MOV.U32 R8, RZ, RZ, R12 ;  /* 0x000000ffff087224 */ /* 0x000fc400078e000c */
[----:B------:R-:W-:Y:S01]  /*6630*/  @!P4 IMAD.MOV R15, RZ, RZ, -R15 ;  /* 0x000000ffff0fc224 */ /* 0x000fe200078e0a0f */
[----:B0-----:R-:W-:Y:S01]  /*6640*/  IABS R9, R5 ;  /* 0x0000000500097213 */ /* 0x001fe20000000000 */
[----:B------:R-:W-:Y:S01]  /*6650*/  @!P0 IMAD.IADD R7, R7, 0x1, -R2 ;  /* 0x0000000107078824 */ /* 0x000fe200078e0a02 */
[----:B------:R-:W-:Y:S01]  /*6660*/  ISETP.GE.AND P0, PT, R6, RZ, PT ;  /* 0x000000ff0600720c */ /* 0x000fe20003f06270 */
[C---:B------:R-:W-:Y:S01]  /*6670*/  IMAD.HI.U32 R6, R19.reuse, R8, RZ ;  /* 0x0000000813067227 */ /* 0x040fe200078e00ff */
[----:B------:R-:W-:Y:S01]  /*6680*/  ISETP.GT.U32.AND P4, PT, R2, R3, PT ;  /* 0x000000030200720c */ /* 0x000fe20003f84070 */
[----:B------:R0:W-:Y:S02]  /*6690*/  STL [R1+0x350], R15 ;  /* 0x0003500f01007387 */ /* 0x0001e40000100800 */
[----:B-1----:R-:W-:-:S04]  /*66a0*/  IMAD.HI.U32 R14, R19, R0, RZ ;  /* 0x00000000130e7227 */ /* 0x002fc800078e00ff */
[----:B------:R-:W-:-:S04]  /*66b0*/  IMAD.HI.U32 R12, R19, R9, RZ ;  /* 0x00000009130c7227 */ /* 0x000fc800078e00ff */
[----:B------:R-:W-:Y:S02]  /*66c0*/  IMAD.MOV R14, RZ, RZ, -R14 ;  /* 0x000000ffff0e7224 */ /* 0x000fe400078e0a0e */
[----:B------:R-:W-:Y:S02]  /*66d0*/  IMAD.MOV R12, RZ, RZ, -R12 ;  /* 0x000000ffff0c7224 */ /* 0x000fe400078e0a0c */
[C---:B------:R-:W-:Y:S02]  /*66e0*/  IMAD R0, R2.reuse, R14, R0 ;  /* 0x0000000e02007224 */ /* 0x040fe400078e0200 */
[C---:B------:R-:W-:Y:S02]  /*66f0*/  IMAD R5, R2.reuse, R12, R9 ;  /* 0x0000000c02057224 */ /* 0x040fe400078e0209 */
[----:B------:R-:W-:Y:S01]  /*6700*/  @!P3 IMAD.MOV R7, RZ, RZ, -R7 ;  /* 0x000000ffff07b224 */ /* 0x000fe200078e0a07 */
[C---:B------:R-:W-:Y:S01]  /*6710*/  ISETP.GT.U32.AND P3, PT, R2.reuse, R0, PT ;  /* 0x000000000200720c */ /* 0x040fe20003f64070 */
[----:B------:R-:W-:Y:S01]  /*6720*/  @!P6 IMAD.IADD R13, R13, 0x1, -R2 ;  /* 0x000000010d0de824 */ /* 0x000fe200078e0a02 */
[----:B------:R-:W-:Y:S01]  /*6730*/  ISETP.GT.U32.AND P6, PT, R2, R5, PT ;  /* 0x000000050200720c */ /* 0x000fe20003fc4070 */
[----:B------:R-:W-:Y:S01]  /*6740*/  IMAD.MOV R6, RZ, RZ, -R6 ;  /* 0x000000ffff067224 */ /* 0x000fe200078e0a06 */
[----:B------:R1:W-:Y:S01]  /*6750*/  STL [R1+0x34c], R7 ;  /* 0x00034c0701007387 */ /* 0x0003e20000100800 */
[----:B------:R-:W-:-:S02]  /*6760*/  VIADD R4, R11, 0x87 ;  /* 0x000000870b047836 */ /* 0x000fc40000000000 */
[C---:B------:R-:W-:Y:S02]  /*6770*/  IMAD R8, R2.reuse, R6, R8 ;  /* 0x0000000602087224 */ /* 0x040fe400078e0208 */
[--C-:B------:R-:W-:Y:S01]  /*6780*/  @!P4 IMAD.IADD R3, R3, 0x1, -R2.reuse ;  /* 0x000000010303c824 */ /* 0x100fe200078e0a02 */
[----:B------:R-:W-:Y:S01]  /*6790*/  IABS R6, R4 ;  /* 0x0000000400067213 */ /* 0x000fe20000000000 */
[----:B------:R-:W-:Y:S01]  /*67a0*/  VIADD R9, R11, 0x85 ;  /* 0x000000850b097836 */ /* 0x000fe20000000000 */
[----:B------:R-:W-:Y:S01]  /*67b0*/  ISETP.GT.U32.AND P4, PT, R2, R8, PT ;  /* 0x000000080200720c */ /* 0x000fe20003f84070 */
[--C-:B------:R-:W-:Y:S01]  /*67c0*/  @!P3 IMAD.IADD R0, R0, 0x1, -R2.reuse ;  /* 0x000000010000b824 */ /* 0x100fe200078e0a02 */
[----:B------:R-:W-:Y:S01]  /*67d0*/  ISETP.GE.AND P3, PT, R16, RZ, PT ;  /* 0x000000ff1000720c */ /* 0x000fe20003f66270 */
[----:B------:R-:W-:Y:S01]  /*67e0*/  @!P6 IMAD.IADD R5, R5, 0x1, -R2 ;  /* 0x000000010505e824 */ /* 0x000fe200078e0a02 */
[----:B------:R-:W-:Y:S01]  /*67f0*/  IABS R18, R9 ;  /* 0x0000000900127213 */ /* 0x000fe20000000000 */
[----:B0-----:R-:W-:Y:S01]  /*6800*/  IMAD.HI.U32 R15, R19, R6, RZ ;  /* 0x00000006130f7227 */ /* 0x001fe200078e00ff */
[----:B------:R-:W-:-:S03]  /*6810*/  ISETP.GT.U32.AND P6, PT, R2, R0, PT ;  /* 0x000000000200720c */ /* 0x000fc60003fc4070 */
[C---:B------:R-:W-:Y:S02]  /*6820*/  VIADD R12, R11.reuse, 0x86 ;  /* 0x000000860b0c7836 */ /* 0x040fe40000000000 */
[----:B------:R-:W-:Y:S02]  /*6830*/  IMAD.MOV R15, RZ, RZ, -R15 ;  /* 0x000000ffff0f7224 */ /* 0x000fe400078e0a0f */
[----:B------:R-:W-:Y:S01]  /*6840*/  @!P4 IMAD.IADD R8, R8, 0x1, -R2 ;  /* 0x000000010808c824 */ /* 0x000fe200078e0a02 */
[----:B------:R-:W-:Y:S01]  /*6850*/  IABS R14, R12 ;  /* 0x0000000c000e7213 */ /* 0x000fe20000000000 */
[C---:B------:R-:W-:Y:S01]  /*6860*/  IMAD R6, R2.reuse, R15, R6 ;  /* 0x0000000f02067224 */ /* 0x040fe200078e0206 */
[----:B------:R-:W-:Y:S01]  /*6870*/  ISETP.GT.U32.AND P4, PT, R2, R5, PT ;  /* 0x000000050200720c */ /* 0x000fe20003f84070 */
[----:B------:R-:W-:Y:S02]  /*6880*/  IMAD.MOV.U32 R16, RZ, RZ, R18 ;  /* 0x000000ffff107224 */ /* 0x000fe400078e0012 */
[----:B-1----:R-:W-:-:S02]  /*6890*/  VIADD R7, R11, 0x84 ;  /* 0x000000840b077836 */ /* 0x002fc40000000000 */
[----:B------:R-:W-:-:S03]  /*68a0*/  IMAD.HI.U32 R18, R19, R14, RZ ;  /* 0x0000000e13127227 */ /* 0x000fc600078e00ff */
[----:B------:R-:W-:Y:S01]  /*68b0*/  IABS R17, R7 ;  /* 0x0000000700117213 */ /* 0x000fe20000000000 */
[----:B------:R-:W-:Y:S01]  /*68c0*/  @!P6 IMAD.IADD R0, R0, 0x1, -R2 ;  /* 0x000000010000e824 */ /* 0x000fe200078e0a02 */
[C---:B------:R-:W-:Y:S01]  /*68d0*/  ISETP.GT.U32.AND P6, PT, R2.reuse, R6, PT ;  /* 0x000000060200720c */ /* 0x040fe20003fc4070 */
[----:B------:R-:W-:Y:S02]  /*68e0*/  IMAD.MOV.U32 R21, RZ, RZ, R13 ;  /* 0x000000ffff157224 */ /* 0x000fe400078e000d */
        /* <DEDUP_REMOVED lines=11> */
[----:B------:R-:W-:Y:S01]  /*69a0*/  ISETP.GT.U32.AND P4, PT, R2, R14, PT ;  /* 0x0000000e0200720c */ /* 0x000fe20003f84070 */
        /* <DEDUP_REMOVED lines=39> */
[----:B------:R0:W-:Y:S01]  /*6c20*/  STL [R1+0x334], R8 ;  /* 0x0003340801007387 */ /* 0x0001e20000100800 */
[----:B------:R-:W-:Y:S02]  /*6c30*/  IMAD.MOV R5, RZ, RZ, -R5 ;  /* 0x000000ffff057224 */ /* 0x000fe400078e0a05 */
[----:B------:R-:W-:Y:S01]  /*6c40*/  VIADD R7, R11, 0x81 ;  /* 0x000000810b077836 */ /* 0x000fe20000000000 */
[C---:B------:R-:W-:Y:S01]  /*6c50*/  ISETP.GT.U32.AND P6, PT, R2.reuse, R4, PT ;  /* 0x000000040200720c */ /* 0x040fe20003fc4070 */
[----:B------:R-:W-:-:S02]  /*6c60*/  IMAD R0, R2, R5, R0 ;  /* 0x0000000502007224 */ /* 0x000fc400078e0200 */
[----:B------:R-:W-:Y:S01]  /*6c70*/  VIADD R5, R11, 0x7f ;  /* 0x0000007f0b057836 */ /* 0x000fe20000000000 */
[----:B------:R-:W-:Y:S01]  /*6c80*/  IABS R17, R7 ;  /* 0x0000000700117213 */ /* 0x000fe20000000000 */
[----:B------:R-:W-:Y:S01]  /*6c90*/  @!P1 IMAD.IADD R13, R13, 0x1, -R2 ;  /* 0x000000010d0d9824 */ /* 0x000fe200078e0a02 */
[----:B------:R-:W-:Y:S01]  /*6ca0*/  ISETP.GT.U32.AND P1, PT, R2, R0, PT ;  /* 0x000000000200720c */ /* 0x000fe20003f24070 */
[----:B0-----:R-:W-:Y:S02]  /*6cb0*/  IMAD.MOV.U32 R8, RZ, RZ, R14 ;  /* 0x000000ffff087224 */ /* 0x001fe400078e000e */
[----:B------:R-:W-:Y:S01]  /*6cc0*/  @!P4 IMAD.IADD R12, R12, 0x1, -R2 ;  /* 0x000000010c0cc824 */ /* 0x000fe200078e0a02 */
[----:B------:R-:W-:Y:S01]  /*6cd0*/  ISETP.GE.AND P4, PT, R7, RZ, PT ;  /* 0x000000ff0700720c */ /* 0x000fe20003f86270 */
[----:B------:R-:W-:Y:S02]  /*6ce0*/  @!P2 IMAD.MOV R8, RZ, RZ, -R8 ;  /* 0x000000ffff08a224 */ /* 0x000fe400078e0a08 */
[----:B------:R-:W-:Y:S01]  /*6cf0*/  @!P6 IMAD.IADD R4, R4, 0x1, -R2 ;  /* 0x000000010404e824 */ /* 0x000fe200078e0a02 */
[----:B------:R-:W-:Y:S01]  /*6d00*/  ISETP.GT.U32.AND P2, PT, R2, R12, PT ;  /* 0x0000000c0200720c */ /* 0x000fe20003f44070 */
[----:B------:R-:W-:Y:S01]  /*6d10*/  VIADD R3, R11, 0x7e ;  /* 0x0000007e0b037836 */ /* 0x000fe20000000000 */
[----:B------:R0:W-:Y:S01]  /*6d20*/  STL [R1+0x330], R8 ;  /* 0x0003300801007387 */ /* 0x0001e20000100800 */
[----:B------:R-:W-:Y:S01]  /*6d30*/  @!P3 IMAD.MOV R4, RZ, RZ, -R4 ;  /* 0x000000ffff04b224 */ /* 0x000fe200078e0a04 */
[----:B------:R-:W-:Y:S01]  /*6d40*/  ISETP.GE.AND P6, PT, R15, RZ, PT ;  /* 0x000000ff0f00720c */ /* 0x000fe20003fc6270 */
[----:B------:R-:W-:-:S02]  /*6d50*/  @!P1 IMAD.IADD R0, R0, 0x1, -R2 ;  /* 0x0000000100009824 */ /* 0x000fc400078e0a02 */
[C---:B------:R-:W-:Y:S01]  /*6d60*/  VIADD R6, R11.reuse, 0x80 ;  /* 0x000000800b067836 */ /* 0x040fe20000000000 */
[----:B------:R1:W-:Y:S01]  /*6d70*/  STL [R1+0x32c], R4 ;  /* 0x00032c0401007387 */ /* 0x0003e20000100800 */
[C---:B------:R-:W-:Y:S01]  /*6d80*/  VIADD R14, R11.reuse, 0x7c ;  /* 0x0000007c0b0e7836 */ /* 0x040fe20000000000 */
[----:B------:R-:W-:Y:S01]  /*6d90*/  ISETP.GT.U32.AND P1, PT, R2, R0, PT ;  /* 0x000000000200720c */ /* 0x000fe20003f24070 */
[----:B------:R-:W-:Y:S01]  /*6da0*/  VIADD R18, R11, 0x7d ;  /* 0x0000007d0b127836 */ /* 0x000fe20000000000 */
[----:B------:R-:W-:Y:S01]  /*6db0*/  ISETP.GE.AND P3, PT, R6, RZ, PT ;  /* 0x000000ff0600720c */ /* 0x000fe20003f66270 */
[----:B0-----:R-:W-:Y:S01]  /*6dc0*/  IMAD.MOV.U32 R8, RZ, RZ, R13 ;  /* 0x000000ffff087224 */ /* 0x001fe200078e000d */
[----:B------:R-:W-:Y:S01]  /*6dd0*/  IABS R13, R3 ;  /* 0x00000003000d7213 */ /* 0x000fe20000000000 */
[----:B------:R-:W-:Y:S01]  /*6de0*/  @!P2 IMAD.IADD R12, R12, 0x1, -R2 ;  /* 0x000000010c0ca824 */ /* 0x000fe200078e0a02 */
[----:B------:R-:W-:Y:S01]  /*6df0*/  ISETP.GE.AND P2, PT, R3, RZ, PT ;  /* 0x000000ff0300720c */ /* 0x000fe20003f46270 */
[----:B------:R-:W-:Y:S01]  /*6e00*/  @!P0 IMAD.MOV R8, RZ, RZ, -R8 ;  /* 0x000000ffff088224 */ /* 0x000fe200078e0a08 */
[----:B------:R-:W-:Y:S01]  /*6e10*/  ISETP.GE.AND P0, PT, R5, RZ, PT ;  /* 0x000000ff0500720c */ /* 0x000fe20003f06270 */
[----:B-1----:R-:W-:Y:S01]  /*6e20*/  IMAD.HI.U32 R4, R19, R17, RZ ;  /* 0x0000001113047227 */ /* 0x002fe200078e00ff */
[----:B------:R-:W-:-:S02]  /*6e30*/  IABS R5, R5 ;  /* 0x0000000500057213 */ /* 0x000fc40000000000 */
[----:B------:R0:W-:Y:S01]  /*6e40*/  STL [R1+0x318], R8 ;  /* 0x0003180801007387 */ /* 0x0001e20000100800 */
[----:B------:R-:W-:Y:S01]  /*6e50*/  IMAD.MOV R3, RZ, RZ, -R4 ;  /* 0x000000ffff037224 */ /* 0x000fe200078e0a04 */
[----:B------:R-:W-:Y:S01]  /*6e60*/  IABS R6, R6 ;  /* 0x0000000600067213 */ /* 0x000fe20000000000 */
[----:B------:R-:W-:-:S04]  /*6e70*/  IMAD.HI.U32 R4, R19, R5, RZ ;  /* 0x0000000513047227 */ /* 0x000fc800078e00ff */
[----:B------:R-:W-:Y:S02]  /*6e80*/  IMAD R17, R2, R3, R17 ;  /* 0x0000000302117224 */ /* 0x000fe400078e0211 */
[----:B------:R-:W-:Y:S02]  /*6e90*/  IMAD.MOV R4, RZ, RZ, -R4 ;  /* 0x000000ffff047224 */ /* 0x000fe400078e0a04 */
[----:B0-----:R-:W-:Y:S02]  /*6ea0*/  IMAD.MOV.U32 R8, RZ, RZ, R12 ;  /* 0x000000ffff087224 */ /* 0x001fe400078e000c */
[----:B------:R-:W-:Y:S02]  /*6eb0*/  @!P1 IMAD.IADD R0, R0, 0x1, -R2 ;  /* 0x0000000100009824 */ /* 0x000fe400078e0a02 */
[----:B------:R-:W-:Y:S01]  /*6ec0*/  @!P5 IMAD.MOV R8, RZ, RZ, -R8 ;  /* 0x000000ffff08d224 */ /* 0x000fe200078e0a08 */
[----:B------:R-:W-:Y:S01]  /*6ed0*/  ISETP.GT.U32.AND P5, PT, R2, R17, PT ;  /* 0x000000110200720c */ /* 0x000fe20003fa4070 */
[----:B------:R-:W-:-:S03]  /*6ee0*/  IMAD.HI.U32 R7, R19, R6, RZ ;  /* 0x0000000613077227 */ /* 0x000fc600078e00ff */
[----:B------:R0:W-:Y:S01]  /*6ef0*/  STL [R1+0x31c], R8 ;  /* 0x00031c0801007387 */ /* 0x0001e20000100800 */
[----:B------:R-:W-:Y:S02]  /*6f00*/  IMAD R5, R2, R4, R5 ;  /* 0x0000000402057224 */ /* 0x000fe400078e0205 */
[----:B------:R-:W-:Y:S02]  /*6f10*/  IMAD.MOV R7, RZ, RZ, -R7 ;  /* 0x000000ffff077224 */ /* 0x000fe400078e0a07 */
[----:B------:R-:W-:-:S04]  /*6f20*/  IMAD.HI.U32 R3, R19, R13, RZ ;  /* 0x0000000d13037227 */ /* 0x000fc800078e00ff */
[C---:B------:R-:W-:Y:S02]  /*6f30*/  IMAD R6, R2.reuse, R7, R6 ;  /* 0x0000000702067224 */ /* 0x040fe400078e0206 */
[----:B0-----:R-:W-:Y:S01]  /*6f40*/  IMAD.MOV.U32 R8, RZ, RZ, R0 ;  /* 0x000000ffff087224 */ /* 0x001fe200078e0000 */
[----:B------:R-:W-:Y:S01]  /*6f50*/  IABS R0, R14 ;  /* 0x0000000e00007213 */ /* 0x000fe20000000000 */
[----:B------:R-:W-:Y:S01]  /*6f60*/  @!P5 IMAD.IADD R17, R17, 0x1, -R2 ;  /* 0x000000011111d824 */ /* 0x000fe200078e0a02 */
[C---:B------:R-:W-:Y:S01]  /*6f70*/  ISETP.GT.U32.AND P1, PT, R2.reuse, R6, PT ;  /* 0x000000060200720c */ /* 0x040fe20003f24070 */
[----:B------:R-:W-:Y:S01]  /*6f80*/  @!P6 IMAD.MOV R8, RZ, RZ, -R8 ;  /* 0x000000ffff08e224 */ /* 0x000fe200078e0a08 */
[C---:B------:R-:W-:Y:S01]  /*6f90*/  ISETP.GT.U32.AND P6, PT, R2.reuse, R5, PT ;  /* 0x000000050200720c */ /* 0x040fe20003fc4070 */
[----:B------:R-:W-:Y:S01]  /*6fa0*/  IMAD.MOV R3, RZ, RZ, -R3 ;  /* 0x000000ffff037224 */ /* 0x000fe200078e0a03 */
[C---:B------:R-:W-:Y:S01]  /*6fb0*/  ISETP.GT.U32.AND P5, PT, R2.reuse, R17, PT ;  /* 0x000000110200720c */ /* 0x040fe20003fa4070 */
[----:B------:R-:W-:Y:S01]  /*6fc0*/  IMAD.HI.U32 R12, R19, R0, RZ ;  /* 0x00000000130c7227 */ /* 0x000fe200078e00ff */
[----:B------:R0:W-:Y:S03]  /*6fd0*/  STL [R1+0x320], R8 ;  /* 0x0003200801007387 */ /* 0x0001e60000100800 */
[----:B------:R-:W-:Y:S01]  /*6fe0*/  IMAD R13, R2, R3, R13 ;  /* 0x00000003020d7224 */ /* 0x000fe200078e020d */
[----:B------:R-:W-:Y:S01]  /*6ff0*/  IABS R3, R18 ;  /* 0x0000001200037213 */ /* 0x000fe20000000000 */
[----:B------:R-:W-:-:S02]  /*7000*/  IMAD.MOV R12, RZ, RZ, -R12 ;  /* 0x000000ffff0c7224 */ /* 0x000fc400078e0a0c */
[--C-:B------:R-:W-:Y:S02]  /*7010*/  @!P1 IMAD.IADD R6, R6, 0x1, -R2.reuse ;  /* 0x0000000106069824 */ /* 0x100fe400078e0a02 */
[--C-:B------:R-:W-:Y:S02]  /*7020*/  @!P6 IMAD.IADD R5, R5, 0x1, -R2.reuse ;  /* 0x000000010505e824 */ /* 0x100fe400078e0a02 */
[----:B------:R-:W-:Y:S01]  /*7030*/  @!P5 IMAD.IADD R17, R17, 0x1, -R2 ;  /* 0x000000011111d824 */ /* 0x000fe200078e0a02 */
[C---:B------:R-:W-:Y:S01]  /*7040*/  ISETP.GT.U32.AND P1, PT, R2.reuse, R6, PT ;  /* 0x000000060200720c */ /* 0x040fe20003f24070 */
[----:B------:R-:W-:Y:S01]  /*7050*/  IMAD.HI.U32 R15, R19, R3, RZ ;  /* 0x00000003130f7227 */ /* 0x000fe200078e00ff */
[C---:B------:R-:W-:Y:S02]  /*7060*/  ISETP.GT.U32.AND P6, PT, R2.reuse, R5, PT ;  /* 0x000000050200720c */ /* 0x040fe40003fc4070 */
[C---:B------:R-:W-:Y:S01]  /*7070*/  ISETP.GT.U32.AND P5, PT, R2.reuse, R13, PT ;  /* 0x0000000d0200720c */ /* 0x040fe20003fa4070 */
[----:B------:R-:W-:-:S02]  /*7080*/  IMAD R0, R2, R12, R0 ;  /* 0x0000000c02007224 */ /* 0x000fc400078e0200 */
[----:B------:R-:W-:Y:S02]  /*7090*/  IMAD.MOV R15, RZ, RZ, -R15 ;  /* 0x000000ffff0f7224 */ /* 0x000fe400078e0a0f */
[----:B------:R-:W-:Y:S02]  /*70a0*/  IMAD.MOV.U32 R20, RZ, RZ, R17 ;  /* 0x000000ffff147224 */ /* 0x000fe400078e0011 */
[C---:B------:R-:W-:Y:S02]  /*70b0*/  IMAD R3, R2.reuse, R15, R3 ;  /* 0x0000000f02037224 */ /* 0x040fe400078e0203 */
[----:B------:R-:W-:Y:S02]  /*70c0*/  VIADD R9, R11, 0x7b ;  /* 0x0000007b0b097836 */ /* 0x000fe40000000000 */
[--C-:B------:R-:W-:Y:S01]  /*70d0*/  @!P6 IMAD.IADD R5, R5, 0x1, -R2.reuse ;  /* 0x000000010505e824 */ /* 0x100fe200078e0a02 */
[----:B------:R-:W-:Y:S01]  /*70e0*/  ISETP.GT.U32.AND P6, PT, R2, R0, PT ;  /* 0x000000000200720c */ /* 0x000fe20003fc4070 */
[--C-:B------:R-:W-:Y:S01]  /*70f0*/  @!P1 IMAD.IADD R6, R6, 0x1, -R2.reuse ;  /* 0x0000000106069824 */ /* 0x100fe200078e0a02 */
[----:B------:R-:W-:Y:S01]  /*7100*/  ISETP.GT.U32.AND P1, PT, R2, R3, PT ;  /* 0x000000030200720c */ /* 0x000fe20003f24070 */
[----:B------:R-:W-:Y:S01]  /*7110*/  @!P5 IMAD.IADD R13, R13, 0x1, -R2 ;  /* 0x000000010d0dd824 */ /* 0x000fe200078e0a02 */
[----:B0-----:R-:W-:Y:S01]  /*7120*/  IABS R8, R9 ;  /* 0x0000000900087213 */ /* 0x001fe20000000000 */
[----:B------:R-:W-:Y:S01]  /*7130*/  @!P4 IMAD.MOV R20, RZ, RZ, -R20 ;  /* 0x000000ffff14c224 */ /* 0x000fe200078e0a14 */
[----:B------:R-:W-:Y:S01]  /*7140*/  ISETP.GE.AND P5, PT, R18, RZ, PT ;  /* 0x000000ff1200720c */ /* 0x000fe20003fa6270 */
[C---:B------:R-:W-:Y:S01]  /*7150*/  VIADD R7, R11.reuse, 0x7a ;  /* 0x0000007a0b077836 */ /* 0x040fe20000000000 */
[----:B------:R-:W-:Y:S01]  /*7160*/  ISETP.GT.U32.AND P4, PT, R2, R13, PT ;  /* 0x0000000d0200720c */ /* 0x000fe20003f84070 */
[----:B------:R-:W-:Y:S01]  /*7170*/  VIADD R12, R11, 0x79 ;  /* 0x000000790b0c7836 */ /* 0x000fe20000000000 */
[----:B------:R0:W-:Y:S01]  /*7180*/  STL [R1+0x314], R20 ;  /* 0x0003141401007387 */ /* 0x0001e20000100800 */
[----:B------:R-:W-:Y:S01]  /*7190*/  IMAD.HI.U32 R16, R19, R8, RZ ;  /* 0x0000000813107227 */ /* 0x000fe200078e00ff */
[----:B------:R-:W-:-:S02]  /*71a0*/  IABS R4, R7 ;  /* 0x0000000700047213 */ /* 0x000fc40000000000 */
[----:B------:R-:W-:Y:S01]  /*71b0*/  IABS R17, R12 ;  /* 0x0000000c00117213 */ /* 0x000fe20000000000 */
[----:B------:R-:W-:Y:S02]  /*71c0*/  @!P6 IMAD.IADD R0, R0, 0x1, -R2 ;  /* 0x000000010000e824 */ /* 0x000fe400078e0a02 */
[----:B------:R-:W-:-:S04]  /*71d0*/  IMAD.HI.U32 R15, R19, R4, RZ ;  /* 0x00000004130f7227 */ /* 0x000fc800078e00ff */
[----:B0-----:R-:W-:Y:S02]  /*71e0*/  IMAD.MOV.U32 R20, RZ, RZ, R6 ;  /* 0x000000ffff147224 */ /* 0x001fe400078e0006 */
[----:B------:R-:W-:Y:S02]  /*71f0*/  IMAD.MOV R16, RZ, RZ, -R16 ;  /* 0x000000ffff107224 */ /* 0x000fe400078e0a10 */
[----:B------:R-:W-:Y:S01]  /*7200*/  @!P3 IMAD.MOV R20, RZ, RZ, -R20 ;  /* 0x000000ffff14b224 */ /* 0x000fe200078e0a14 */
[----:B------:R-:W-:Y:S01]  /*7210*/  ISETP.GT.U32.AND P3, PT, R2, R0, PT ;  /* 0x000000000200720c */ /* 0x000fe20003f64070 */
[----:B------:R-:W-:Y:S01]  /*7220*/  @!P1 IMAD.IADD R3, R3, 0x1, -R2 ;  /* 0x0000000103039824 */ /* 0x000fe200078e0a02 */
[----:B------:R-:W-:Y:S01]  /*7230*/  ISETP.GE.AND P1, PT, R14, RZ, PT ;  /* 0x000000ff0e00720c */ /* 0x000fe20003f26270 */
[----:B------:R-:W-:Y:S01]  /*7240*/  IMAD.HI.U32 R6, R19, R17, RZ ;  /* 0x0000001113067227 */ /* 0x000fe200078e00ff */
[----:B------:R-:W-:Y:S02]  /*7250*/  STL [R1+0x310], R20 ;  /* 0x0003101401007387 */ /* 0x000fe40000100800 */
[----:B------:R-:W-:Y:S01]  /*7260*/  ISETP.GT.U32.AND P6, PT, R2, R3, PT ;  /* 0x000000030200720c */ /* 0x000fe20003fc4070 */
[----:B------:R-:W-:-:S02]  /*7270*/  IMAD.MOV R15, RZ, RZ, -R15 ;  /* 0x000000ffff0f7224 */ /* 0x000fc400078e0a0f */
[C---:B------:R-:W-:Y:S02]  /*7280*/  IMAD R8, R2.reuse, R16, R8 ;  /* 0x0000001002087224 */ /* 0x040fe400078e0208 */
[----:B------:R-:W-:Y:S02]  /*7290*/  @!P4 IMAD.IADD R13, R13, 0x1, -R2 ;  /* 0x000000010d0dc824 */ /* 0x000fe400078e0a02 */
[----:B------:R-:W-:Y:S01]  /*72a0*/  IMAD.MOV R6, RZ, RZ, -R6 ;  /* 0x000000ffff067224 */ /* 0x000fe200078e0a06 */
[C---:B------:R-:W-:Y:S01]  /*72b0*/  ISETP.GT.U32.AND P4, PT, R2.reuse, R8, PT ;  /* 0x000000080200720c */ /* 0x040fe20003f84070 */
[C---:B------:R-:W-:Y:S02]  /*72c0*/  IMAD R4, R2.reuse, R15, R4 ;  /* 0x0000000f02047224 */ /* 0x040fe400078e0204 */
[----:B------:R-:W-:Y:S02]  /*72d0*/  IMAD.MOV.U32 R14, RZ, RZ, R13 ;  /* 0x000000ffff0e7224 */ /* 0x000fe400078e000d */
[----:B------:R-:W-:-:S02]  /*72e0*/  IMAD R17, R2, R6, R17 ;  /* 0x0000000602117224 */ /* 0x000fc400078e0211 */
[----:B------:R-:W-:Y:S01]  /*72f0*/  @!P2 IMAD.MOV R14, RZ, RZ, -R14 ;  /* 0x000000ffff0ea224 */ /* 0x000fe200078e0a0e */
[----:B------:R-:W-:Y:S01]  /*7300*/  ISETP.GT.U32.AND P2, PT, R2, R4, PT ;  /* 0x000000040200720c */ /* 0x000fe20003f44070 */
[--C-:B------:R-:W-:Y:S01]  /*7310*/  @!P3 IMAD.IADD R0, R0, 0x1, -R2.reuse ;  /* 0x000000010000b824 */ /* 0x100fe200078e0a02 */
[----:B------:R-:W-:Y:S01]  /*7320*/  ISETP.GT.U32.AND P3, PT, R2, R17, PT ;  /* 0x000000110200720c */ /* 0x000fe20003f64070 */
[----:B------:R-:W-:Y:S01]  /*7330*/  @!P0 IMAD.MOV R5, RZ, RZ, -R5 ;  /* 0x000000ffff058224 */ /* 0x000fe200078e0a05 */
[----:B------:R-:W-:Y:S01]  /*7340*/  ISETP.GE.AND P0, PT, R9, RZ, PT ;  /* 0x000000ff0900720c */ /* 0x000fe20003f06270 */
[----:B------:R-:W-:Y:S02]  /*7350*/  VIADD R13, R11, 0x78 ;  /* 0x000000780b0d7836 */ /* 0x000fe40000000000 */
[--C-:B------:R-:W-:Y:S01]  /*7360*/  @!P6 IMAD.IADD R3, R3, 0x1, -R2.reuse ;  /* 0x000000010303e824 */ /* 0x100fe200078e0a02 */
[----:B------:R-:W-:Y:S01]  /*7370*/  STL [R1+0x300], R5 ;  /* 0x0003000501007387 */ /* 0x000fe20000100800 */
[----:B------:R-:W-:Y:S01]  /*7380*/  VIADD R9, R11, 0x77 ;  /* 0x000000770b097836 */ /* 0x000fe20000000000 */
[----:B------:R-:W-:Y:S01]  /*7390*/  IABS R6, R13 ;  /* 0x0000000d00067213 */ /* 0x000fe20000000000 */
[--C-:B------:R-:W-:Y:S01]  /*73a0*/  @!P4 IMAD.IADD R8, R8, 0x1, -R2.reuse ;  /* 0x000000010808c824 */ /* 0x100fe200078e0a02 */
[----:B------:R0:W-:Y:S01]  /*73b0*/  STL [R1+0x2fc], R14 ;  /* 0x0002fc0e01007387 */ /* 0x0001e20000100800 */
[----:B------:R-:W-:Y:S01]  /*73c0*/  ISETP.GE.AND P6, PT, R7, RZ, PT ;  /* 0x000000ff0700720c */ /* 0x000fe20003fc6270 */
[--C-:B------:R-:W-:Y:S01]  /*73d0*/  @!P2 IMAD.IADD R4, R4, 0x1, -R2.reuse ;  /* 0x000000010404a824 */ /* 0x100fe200078e0a02 */
[----:B------:R-:W-:Y:S01]  /*73e0*/  ISETP.GE.AND P4, PT, R12, RZ, PT ;  /* 0x000000ff0c00720c */ /* 0x000fe20003f86270 */
[----:B------:R-:W-:Y:S01]  /*73f0*/  @!P3 IMAD.IADD R17, R17, 0x1, -R2 ;  /* 0x000000011111b824 */ /* 0x000fe200078e0a02 */
[----:B------:R-:W-:Y:S01]  /*7400*/  IABS R7, R9 ;  /* 0x0000000900077213 */ /* 0x000fe20000000000 */
[----:B------:R-:W-:Y:S01]  /*7410*/  IMAD.HI.U32 R12, R19, R6, RZ ;  /* 0x00000006130c7227 */ /* 0x000fe200078e00ff */
[----:B------:R-:W-:-:S02]  /*7420*/  ISETP.GT.U32.AND P2, PT, R2, R8, PT ;  /* 0x000000080200720c */ /* 0x000fc40003f44070 */
[C---:B------:R-:W-:Y:S01]  /*7430*/  ISETP.GT.U32.AND P3, PT, R2.reuse, R17, PT ;  /* 0x000000110200720c */ /* 0x040fe20003f64070 */
[----:B0-----:R-:W-:Y:S02]  /*7440*/  IMAD.MOV.U32 R14, RZ, RZ, R3 ;  /* 0x000000ffff0e7224 */ /* 0x001fe400078e0003 */
[----:B------:R-:W-:Y:S02]  /*7450*/  IMAD.MOV R3, RZ, RZ, -R12 ;  /* 0x000000ffff037224 */ /* 0x000fe400078e0a0c */
[----:B------:R-:W-:Y:S01]  /*7460*/  @!P5 IMAD.MOV R14, RZ, RZ, -R14 ;  /* 0x000000ffff0ed224 */ /* 0x000fe200078e0a0e */
[C---:B------:R-:W-:Y:S01]  /*7470*/  ISETP.GT.U32.AND P5, PT, R2.reuse, R4, PT ;  /* 0x000000040200720c */ /* 0x040fe20003fa4070 */
[----:B------:R-:W-:Y:S02]  /*7480*/  IMAD R6, R2, R3, R6 ;  /* 0x0000000302067224 */ /* 0x000fe400078e0206 */
[----:B------:R-:W-:Y:S01]  /*7490*/  VIADD R5, R11, 0x76 ;  /* 0x000000760b057836 */ /* 0x000fe20000000000 */
[----:B------:R0:W-:Y:S01]  /*74a0*/  STL [R1+0x2f8], R14 ;  /* 0x0002f80e01007387 */ /* 0x0001e20000100800 */
[--C-:B------:R-:W-:Y:S01]  /*74b0*/  @!P2 IMAD.IADD R8, R8, 0x1, -R2.reuse ;  /* 0x000000010808a824 */ /* 0x100fe200078e0a02 */
[----:B------:R-:W-:Y:S01]  /*74c0*/  ISETP.GT.U32.AND P2, PT, R2, R6, PT ;  /* 0x000000060200720c */ /* 0x000fe20003f44070 */
[----:B------:R-:W-:Y:S01]  /*74d0*/  @!P3 IMAD.IADD R17, R17, 0x1, -R2 ;  /* 0x000000011111b824 */ /* 0x000fe200078e0a02 */
[----:B------:R-:W-:Y:S01]  /*74e0*/  IABS R3, R5 ;  /* 0x0000000500037213 */ /* 0x000fe20000000000 */
[----:B------:R-:W-:-:S02]  /*74f0*/  VIADD R12, R11, 0x75 ;  /* 0x000000750b0c7836 */ /* 0x000fc40000000000 */
[----:B------:R-:W-:Y:S02]  /*7500*/  IMAD.MOV.U32 R16, RZ, RZ, R8 ;  /* 0x000000ffff107224 */ /* 0x000fe400078e0008 */
[----:B------:R-:W-:Y:S01]  /*7510*/  IMAD.HI.U32 R15, R19, R3, RZ ;  /* 0x00000003130f7227 */ /* 0x000fe200078e00ff */
[----:B------:R-:W-:-:S03]  /*7520*/  IABS R18, R12 ;  /* 0x0000000c00127213 */ /* 0x000fc60000000000 */
[----:B0-----:R-:W-:-:S04]  /*7530*/  IMAD.HI.U32 R14, R19, R7, RZ ;  /* 0x00000007130e7227 */ /* 0x001fc800078e00ff */
[----:B------:R-:W-:Y:S02]  /*7540*/  IMAD.MOV R14, RZ, RZ, -R14 ;  /* 0x000000ffff0e7224 */ /* 0x000fe400078e0a0e */
[----:B------:R-:W-:Y:S02]  /*7550*/  IMAD.MOV R15, RZ, RZ, -R15 ;  /* 0x000000ffff0f7224 */ /* 0x000fe400078e0a0f */
[----:B------:R-:W-:Y:S02]  /*7560*/  IMAD R7, R2, R14, R7 ;  /* 0x0000000e02077224 */ /* 0x000fe400078e0207 */
[--C-:B------:R-:W-:Y:S01]  /*7570*/  @!P2 IMAD.IADD R6, R6, 0x1, -R2.reuse ;  /* 0x000000010606a824 */ /* 0x100fe200078e0a02 */
[----:B------:R-:W-:Y:S01]  /*7580*/  ISETP.GE.AND P2, PT, R9, RZ, PT ;  /* 0x000000ff0900720c */ /* 0x000fe20003f46270 */
[----:B------:R-:W-:Y:S01]  /*7590*/  @!P5 IMAD.IADD R4, R4, 0x1, -R2 ;  /* 0x000000010404d824 */ /* 0x000fe200078e0a02 */
[----:B------:R-:W-:Y:S01]  /*75a0*/  ISETP.GT.U32.AND P3, PT, R2, R7, PT ;  /* 0x000000070200720c */ /* 0x000fe20003f64070 */
[----:B------:R-:W-:Y:S01]  /*75b0*/  IMAD.HI.U32 R14, R19, R18, RZ ;  /* 0x00000012130e7227 */ /* 0x000fe200078e00ff */
[----:B------:R-:W-:-:S03]  /*75c0*/  ISETP.GE.AND P5, PT, R13, RZ, PT ;  /* 0x000000ff0d00720c */ /* 0x000fc60003fa6270 */
[----:B------:R-:W-:Y:S02]  /*75d0*/  VIADD R13, R11, 0x74 ;  /* 0x000000740b0d7836 */ /* 0x000fe40000000000 */
[C---:B------:R-:W-:Y:S02]  /*75e0*/  IMAD R3, R2.reuse, R15, R3 ;  /* 0x0000000f02037224 */ /* 0x040fe400078e0203 */
[----:B------:R-:W-:Y:S01]  /*75f0*/  @!P1 IMAD.MOV R0, RZ, RZ, -R0 ;  /* 0x000000ffff009224 */ /* 0x000fe200078e0a00 */
[C---:B------:R-:W-:Y:S01]  /*7600*/  ISETP.GT.U32.AND P1, PT, R2.reuse, R6, PT ;  /* 0x000000060200720c */ /* 0x040fe20003f24070 */
[----:B------:R-:W-:Y:S01]  /*7610*/  @!P0 IMAD.MOV R16, RZ, RZ, -R16 ;  /* 0x000000ffff108224 */ /* 0x000fe200078e0a10 */
[----:B------:R-:W-:Y:S01]  /*7620*/  IABS R15, R13 ;  /* 0x0000000d000f7213 */ /* 0x000fe20000000000 */
[----:B------:R-:W-:Y:S01]  /*7630*/  @!P3 IMAD.IADD R7, R7, 0x1, -R2 ;  /* 0x000000010707b824 */ /* 0x000fe200078e0a02 */
[----:B------:R0:W-:Y:S01]  /*7640*/  STL [R1+0x2f4], R0 ;  /* 0x0002f40001007387 */ /* 0x0001e20000100800 */
[----:B------:R-:W-:Y:S01]  /*7650*/  IMAD.MOV R14, RZ, RZ, -R14 ;  /* 0x000000ffff0e7224 */ /* 0x000fe200078e0a0e */
[C---:B------:R-:W-:Y:S01]  /*7660*/  ISETP.GT.U32.AND P0, PT, R2.reuse, R3, PT ;  /* 0x000000030200720c */ /* 0x040fe20003f04070 */
[----:B------:R-:W-:Y:S01]  /*7670*/  VIADD R9, R11, 0x73 ;  /* 0x000000730b097836 */ /* 0x000fe20000000000 */
[C---:B------:R-:W-:Y:S01]  /*7680*/  ISETP.GT.U32.AND P3, PT, R2.reuse, R7, PT ;  /* 0x000000070200720c */ /* 0x040fe20003f64070 */
[----:B------:R1:W-:Y:S01]  /*7690*/  STL [R1+0x2f0], R16 ;  /* 0x0002f01001007387 */ /* 0x0003e20000100800 */
[----:B------:R-:W-:-:S02]  /*76a0*/  IMAD R18, R2, R14, R18 ;  /* 0x0000000e02127224 */ /* 0x000fc400078e0212 */
[----:B------:R-:W-:Y:S01]  /*76b0*/  IABS R14, R9 ;  /* 0x00000009000e7213 */ /* 0x000fe20000000000 */
[----:B------:R-:W-:Y:S02]  /*76c0*/  IMAD.MOV.U32 R8, RZ, RZ, R17 ;  /* 0x000000ffff087224 */ /* 0x000fe400078e0011 */
[----:B0-----:R-:W-:-:S04]  /*76d0*/  IMAD.HI.U32 R0, R19, R15, RZ ;  /* 0x0000000f13007227 */ /* 0x001fc800078e00ff */
[----:B-1----:R-:W-:Y:S02]  /*76e0*/  IMAD.MOV.U32 R16, RZ, RZ, R4 ;  /* 0x000000ffff107224 */ /* 0x002fe400078e0004 */
[----:B------:R-:W-:-:S04]  /*76f0*/  IMAD.HI.U32 R4, R19, R14, RZ ;  /* 0x0000000e13047227 */ /* 0x000fc800078e00ff */
[----:B------:R-:W-:Y:S01]  /*7700*/  @!P6 IMAD.MOV R16, RZ, RZ, -R16 ;  /* 0x000000ffff10e224 */ /* 0x000fe200078e0a10 */
[----:B------:R-:W-:Y:S01]  /*7710*/  ISETP.GT.U32.AND P6, PT, R2, R18, PT ;  /* 0x000000120200720c */ /* 0x000fe20003fc4070 */
[----:B------:R-:W-:Y:S01]  /*7720*/  @!P1 IMAD.IADD R6, R6, 0x1, -R2 ;  /* 0x0000000106069824 */ /* 0x000fe200078e0a02 */
[----:B------:R-:W-:Y:S01]  /*7730*/  ISETP.GE.AND P1, PT, R12, RZ, PT ;  /* 0x000000ff0c00720c */ /* 0x000fe20003f26270 */
[----:B------:R-:W-:Y:S01]  /*7740*/  IMAD.MOV R0, RZ, RZ, -R0 ;  /* 0x000000ffff007224 */ /* 0x000fe200078e0a00 */
[----:B------:R0:W-:Y:S01]  /*7750*/  STL [R1+0x2ec], R16 ;  /* 0x0002ec1001007387 */ /* 0x0001e20000100800 */
[----:B------:R-:W-:Y:S01]  /*7760*/  @!P4 IMAD.MOV R8, RZ, RZ, -R8 ;  /* 0x000000ffff08c224 */ /* 0x000fe200078e0a08 */
[----:B------:R-:W-:Y:S01]  /*7770*/  ISETP.GE.AND P4, PT, R5, RZ, PT ;  /* 0x000000ff0500720c */ /* 0x000fe20003f86270 */
[----:B------:R-:W-:Y:S02]  /*7780*/  IMAD.MOV R5, RZ, RZ, -R4 ;  /* 0x000000ffff057224 */ /* 0x000fe400078e0a04 */
[--C-:B------:R-:W-:Y:S01]  /*7790*/  @!P3 IMAD.IADD R7, R7, 0x1, -R2.reuse ;  /* 0x000000010707b824 */ /* 0x100fe200078e0a02 */
[----:B------:R1:W-:Y:S01]  /*77a0*/  STL [R1+0x2e8], R8 ;  /* 0x0002e80801007387 */ /* 0x0003e20000100800 */
[----:B------:R-:W-:Y:S01]  /*77b0*/  @!P0 IMAD.IADD R3, R3, 0x1, -R2 ;  /* 0x0000000103038824 */ /* 0x000fe200078e0a02 */
[----:B------:R-:W-:Y:S01]  /*77c0*/  ISETP.GE.AND P3, PT, R13, RZ, PT ;  /* 0x000000ff0d00720c */ /* 0x000fe20003f66270 */
[----:B------:R-:W-:-:S02]  /*77d0*/  IMAD R4, R2, R0, R15 ;  /* 0x0000000002047224 */ /* 0x000fc400078e020f */
[----:B------:R-:W-:Y:S01]  /*77e0*/  IMAD.MOV.U32 R17, RZ, RZ, R6 ;  /* 0x000000ffff117224 */ /* 0x000fe200078e0006 */
[C---:B------:R-:W-:Y:S01]  /*77f0*/  ISETP.GT.U32.AND P0, PT, R2.reuse, R3, PT ;  /* 0x000000030200720c */ /* 0x040fe20003f04070 */
[C---:B------:R-:W-:Y:S02]  /*7800*/  IMAD R5, R2.reuse, R5, R14 ;  /* 0x0000000502057224 */ /* 0x040fe400078e020e */
[----:B0-----:R-:W-:Y:S02]  /*7810*/  IMAD.MOV.U32 R16, RZ, RZ, R7 ;  /* 0x000000ffff107224 */ /* 0x001fe400078e0007 */
[----:B------:R-:W-:Y:S01]  /*7820*/  @!P5 IMAD.MOV R17, RZ, RZ, -R17 ;  /* 0x000000ffff11d224 */ /* 0x000fe200078e0a11 */
[----:B------:R-:W-:Y:S01]  /*7830*/  ISETP.GT.U32.AND P5, PT, R2, R4, PT ;  /* 0x000000040200720c */ /* 0x000fe20003fa4070 */
[----:B------:R-:W-:Y:S02]  /*7840*/  @!P6 IMAD.IADD R18, R18, 0x1, -R2 ;  /* 0x000000011212e824 */ /* 0x000fe400078e0a02 */
[----:B------:R-:W-:Y:S01]  /*7850*/  @!P2 IMAD.MOV R16, RZ, RZ, -R16 ;  /* 0x000000ffff10a224 */ /* 0x000fe200078e0a10 */
[C---:B------:R-:W-:Y:S01]  /*7860*/  ISETP.GT.U32.AND P2, PT, R2.reuse, R5, PT ;  /* 0x000000050200720c */ /* 0x040fe20003f44070 */
[C---:B-1----:R-:W-:Y:S01]  /*7870*/  VIADD R8, R11.reuse, 0x72 ;  /* 0x000000720b087836 */ /* 0x042fe20000000000 */
[----:B------:R-:W-:Y:S01]  /*7880*/  ISETP.GT.U32.AND P6, PT, R2, R18, PT ;  /* 0x000000120200720c */ /* 0x000fe20003fc4070 */
[----:B------:R-:W-:Y:S01]  /*7890*/  VIADD R0, R11, 0x71 ;  /* 0x000000710b007836 */ /* 0x000fe20000000000 */
[----:B------:R-:W-:Y:S01]  /*78a0*/  STL [R1+0x2e4], R17 ;  /* 0x0002e41101007387 */ /* 0x000fe20000100800 */
[--C-:B------:R-:W-:Y:S01]  /*78b0*/  @!P0 IMAD.IADD R3, R3, 0x1, -R2.reuse ;  /* 0x0000000103038824 */ /* 0x100fe200078e0a02 */
[----:B------:R-:W-:Y:S01]  /*78c0*/  IABS R12, R8 ;  /* 0x00000008000c7213 */ /* 0x000fe20000000000 */
[----:B------:R-:W-:Y:S01]  /*78d0*/  VIADD R6, R11, 0x70 ;  /* 0x000000700b067836 */ /* 0x000fe20000000000 */
[----:B------:R-:W-:Y:S01]  /*78e0*/  IABS R7, R0 ;  /* 0x0000000000077213 */ /* 0x000fe20000000000 */
[--C-:B------:R-:W-:Y:S01]  /*78f0*/  @!P5 IMAD.IADD R4, R4, 0x1, -R2.reuse ;  /* 0x000000010404d824 */ /* 0x100fe200078e0a02 */
[----:B------:R-:W-:Y:S01]  /*7900*/  ISETP.GE.AND P0, PT, R9, RZ, PT ;  /* 0x000000ff0900720c */ /* 0x000fe20003f06270 */
[----:B------:R-:W-:Y:S01]  /*7910*/  IMAD.MOV.U32 R14, RZ, RZ, R3 ;  /* 0x000000ffff0e7224 */ /* 0x000fe200078e0003 */
[----:B------:R-:W-:Y:S01]  /*7920*/  IABS R9, R6 ;  /* 0x0000000600097213 */ /* 0x000fe20000000000 */
[----:B------:R-:W-:Y:S01]  /*7930*/  @!P2 IMAD.IADD R5, R5, 0x1, -R2 ;  /* 0x000000010505a824 */ /* 0x000fe200078e0a02 */
[----:B------:R-:W-:Y:S01]  /*7940*/  ISETP.GT.U32.AND P5, PT, R2, R4, PT ;  /* 0x000000040200720c */ /* 0x000fe20003fa4070 */
[----:B------:R-:W-:Y:S01]  /*7950*/  IMAD.HI.U32 R13, R19, R12, RZ ;  /* 0x0000000c130d7227 */ /* 0x000fe200078e00ff */
[----:B------:R0:W-:Y:S01]  /*7960*/  STL [R1+0x2e0], R16 ;  /* 0x0002e01001007387 */ /* 0x0001e20000100800 */
[----:B------:R-:W-:-:S02]  /*7970*/  ISETP.GE.AND P2, PT, R0, RZ, PT ;  /* 0x000000ff0000720c */ /* 0x000fc40003f46270 */
[----:B------:R-:W-:Y:S01]  /*7980*/  @!P6 IMAD.IADD R18, R18, 0x1, -R2 ;  /* 0x000000011212e824 */ /* 0x000fe200078e0a02 */
[----:B------:R-:W-:Y:S01]  /*7990*/  ISETP.GE.AND P6, PT, R8, RZ, PT ;  /* 0x000000ff0800720c */ /* 0x000fe20003fc6270 */
[----:B------:R-:W-:Y:S01]  /*79a0*/  @!P4 IMAD.MOV R14, RZ, RZ, -R14 ;  /* 0x000000ffff0ec224 */ /* 0x000fe200078e0a0e */
[----:B------:R-:W-:Y:S01]  /*79b0*/  ISETP.GT.U32.AND P4, PT, R2, R5, PT ;  /* 0x000000050200720c */ /* 0x000fe20003f84070 */
[----:B------:R-:W-:-:S03]  /*79c0*/  IMAD.HI.U32 R8, R19, R7, RZ ;  /* 0x0000000713087227 */ /* 0x000fc600078e00ff */
[----:B------:R1:W-:Y:S01]  /*79d0*/  STL [R1+0x2d8], R14 ;  /* 0x0002d80e01007387 */ /* 0x0003e20000100800 */
[----:B------:R-:W-:Y:S02]  /*79e0*/  IMAD.MOV R13, RZ, RZ, -R13 ;  /* 0x000000ffff0d7224 */ /* 0x000fe400078e0a0d */
[----:B------:R-:W-:Y:S02]  /*79f0*/  IMAD.MOV R3, RZ, RZ, -R8 ;  /* 0x000000ffff037224 */ /* 0x000fe400078e0a08 */
[C---:B------:R-:W-:Y:S02]  /*7a00*/  IMAD R8, R2.reuse, R13, R12 ;  /* 0x0000000d02087224 */ /* 0x040fe400078e020c */
[----:B------:R-:W-:Y:S02]  /*7a10*/  IMAD R3, R2, R3, R7 ;  /* 0x0000000302037224 */ /* 0x000fe400078e0207 */
[--C-:B------:R-:W-:Y:S01]  /*7a20*/  @!P5 IMAD.IADD R4, R4, 0x1, -R2.reuse ;  /* 0x000000010404d824 */ /* 0x100fe200078e0a02 */
[C---:B------:R-:W-:Y:S01]  /*7a30*/  ISETP.GT.U32.AND P5, PT, R2.reuse, R8, PT ;  /* 0x000000080200720c */ /* 0x040fe20003fa4070 */
[----:B------:R-:W-:Y:S01]  /*7a40*/  @!P4 IMAD.IADD R5, R5, 0x1, -R2 ;  /* 0x000000010505c824 */ /* 0x000fe200078e0a02 */
[----:B------:R-:W-:Y:S01]  /*7a50*/  ISETP.GT.U32.AND P4, PT, R2, R3, PT ;  /* 0x000000030200720c */ /* 0x000fe20003f84070 */
[----:B------:R-:W-:-:S02]  /*7a60*/  IMAD.MOV.U32 R12, RZ, RZ, R9 ;  /* 0x000000ffff0c7224 */ /* 0x000fc400078e0009 */
[----:B------:R-:W-:Y:S02]  /*7a70*/  VIADD R13, R11, 0x6f ;  /* 0x0000006f0b0d7836 */ /* 0x000fe40000000000 */
[----:B------:R-:W-:-:S03]  /*7a80*/  IMAD.HI.U32 R7, R19, R12, RZ ;  /* 0x0000000c13077227 */ /* 0x000fc600078e00ff */
[----:B0-----:R-:W-:Y:S01]  /*7a90*/  IABS R16, R13 ;  /* 0x0000000d00107213 */ /* 0x001fe20000000000 */
[----:B------:R-:W-:Y:S02]  /*7aa0*/  IMAD.MOV R7, RZ, RZ, -R7 ;  /* 0x000000ffff077224 */ /* 0x000fe400078e0a07 */
[----:B------:R-:W-:Y:S02]  /*7ab0*/  @!P5 IMAD.IADD R8, R8, 0x1, -R2 ;  /* 0x000000010808d824 */ /* 0x000fe400078e0a02 */
[----:B-1----:R-:W-:Y:S02]  /*7ac0*/  VIADD R14, R11, 0x6e ;  /* 0x0000006e0b0e7836 */ /* 0x002fe40000000000 */
[C---:B------:R-:W-:Y:S02]  /*7ad0*/  IMAD R12, R2.reuse, R7, R12 ;  /* 0x00000007020c7224 */ /* 0x040fe400078e020c */
[----:B------:R-:W-:Y:S01]  /*7ae0*/  @!P4 IMAD.IADD R3, R3, 0x1, -R2 ;  /* 0x000000010303c824 */ /* 0x000fe200078e0a02 */
[C---:B------:R-:W-:Y:S01]  /*7af0*/  ISETP.GT.U32.AND P4, PT, R2.reuse, R8, PT ;  /* 0x000000080200720c */ /* 0x040fe20003f84070 */
[----:B------:R-:W-:Y:S01]  /*7b00*/  VIADD R0, R11, 0x6d ;  /* 0x0000006d0b007836 */ /* 0x000fe20000000000 */
[----:B------:R-:W-:Y:S01]  /*7b10*/  IABS R15, R14 ;  /* 0x0000000e000f7213 */ /* 0x000fe20000000000 */
[----:B------:R-:W-:Y:S01]  /*7b20*/  IMAD.HI.U32 R20, R19, R16, RZ ;  /* 0x0000001013147227 */ /* 0x000fe200078e00ff */
[----:B------:R-:W-:-:S02]  /*7b30*/  ISETP.GT.U32.AND P5, PT, R2, R12, PT ;  /* 0x0000000c0200720c */ /* 0x000fc40003fa4070 */
[----:B------:R-:W-:Y:S01]  /*7b40*/  IABS R7, R0 ;  /* 0x0000000000077213 */ /* 0x000fe20000000000 */
[----:B------:R-:W-:Y:S02]  /*7b50*/  IMAD.MOV R20, RZ, RZ, -R20 ;  /* 0x000000ffff147224 */ /* 0x000fe400078e0a14 */
[----:B------:R-:W-:Y:S01]  /*7b60*/  @!P1 IMAD.MOV R18, RZ, RZ, -R18 ;  /* 0x000000ffff129224 */ /* 0x000fe200078e0a12 */
[----:B------:R-:W-:Y:S01]  /*7b70*/  ISETP.GE.AND P1, PT, R6, RZ, PT ;  /* 0x000000ff0600720c */ /* 0x000fe20003f26270 */
[----:B------:R-:W-:Y:S02]  /*7b80*/  VIADD R9, R11, 0x6c ;  /* 0x0000006c0b097836 */ /* 0x000fe40000000000 */
[----:B------:R-:W-:Y:S01]  /*7b90*/  IMAD.HI.U32 R17, R19, R15, RZ ;  /* 0x0000000f13117227 */ /* 0x000fe200078e00ff */
[----:B------:R0:W-:Y:S03]  /*7ba0*/  STL [R1+0x2d0], R18 ;  /* 0x0002d01201007387 */ /* 0x0001e60000100800 */
[----:B------:R-:W-:Y:S01]  /*7bb0*/  IMAD R6, R2, R20, R16 ;  /* 0x0000001402067224 */ /* 0x000fe200078e0210 */
[----:B------:R-:W-:Y:S01]  /*7bc0*/  IABS R16, R9 ;  /* 0x0000000900107213 */ /* 0x000fe20000000000 */
[----:B------:R-:W-:-:S02]  /*7bd0*/  IMAD.MOV R17, RZ, RZ, -R17 ;  /* 0x000000ffff117224 */ /* 0x000fc400078e0a11 */
[----:B------:R-:W-:Y:S01]  /*7be0*/  @!P4 IMAD.IADD R8, R8, 0x1, -R2 ;  /* 0x000000010808c824 */ /* 0x000fe200078e0a02 */
[C---:B------:R-:W-:Y:S01]  /*7bf0*/  ISETP.GT.U32.AND P4, PT, R2.reuse, R6, PT ;  /* 0x000000060200720c */ /* 0x040fe20003f84070 */
[----:B------:R-:W-:Y:S02]  /*7c00*/  IMAD.MOV.U32 R21, RZ, RZ, R4 ;  /* 0x000000ffff157224 */ /* 0x000fe400078e0004 */
[----:B0-----:R-:W-:Y:S02]  /*7c10*/  IMAD.MOV.U32 R18, RZ, RZ, R7 ;  /* 0x000000ffff127224 */ /* 0x001fe400078e0007 */
[----:B------:R-:W-:Y:S02]  /*7c20*/  IMAD R7, R2, R17, R15 ;  /* 0x0000001102077224 */ /* 0x000fe400078e020f */
[----:B------:R-:W-:-:S04]  /*7c30*/  IMAD.HI.U32 R4, R19, R18, RZ ;  /* 0x0000001213047227 */ /* 0x000fc800078e00ff */
[----:B------:R-:W-:Y:S01]  /*7c40*/  @!P5 IMAD.IADD R12, R12, 0x1, -R2 ;  /* 0x000000010c0cd824 */ /* 0x000fe200078e0a02 */
[----:B------:R-:W-:Y:S01]  /*7c50*/  ISETP.GT.U32.AND P5, PT, R2, R3, PT ;  /* 0x000000030200720c */ /* 0x000fe20003fa4070 */
[----:B------:R-:W-:Y:S02]  /*7c60*/  IMAD.MOV.U32 R17, RZ, RZ, R5 ;  /* 0x000000ffff117224 */ /* 0x000fe400078e0005 */
[----:B------:R-:W-:Y:S02]  /*7c70*/  IMAD.MOV.U32 R15, RZ, RZ, R8 ;  /* 0x000000ffff0f7224 */ /* 0x000fe400078e0008 */
[----:B------:R-:W-:-:S04]  /*7c80*/  IMAD.HI.U32 R5, R19, R16, RZ ;  /* 0x0000001013057227 */ /* 0x000fc800078e00ff */
[----:B------:R-:W-:Y:S02]  /*7c90*/  IMAD.MOV R4, RZ, RZ, -R4 ;  /* 0x000000ffff047224 */ /* 0x000fe400078e0a04 */
[----:B------:R-:W-:Y:S01]  /*7ca0*/  @!P6 IMAD.MOV R15, RZ, RZ, -R15 ;  /* 0x000000ffff0fe224 */ /* 0x000fe200078e0a0f */
[C---:B------:R-:W-:Y:S01]  /*7cb0*/  ISETP.GT.U32.AND P6, PT, R2.reuse, R7, PT ;  /* 0x000000070200720c */ /* 0x040fe20003fc4070 */
[----:B------:R-:W-:Y:S02]  /*7cc0*/  IMAD.MOV R8, RZ, RZ, -R5 ;  /* 0x000000ffff087224 */ /* 0x000fe400078e0a05 */
[C---:B------:R-:W-:Y:S02]  /*7cd0*/  IMAD R5, R2.reuse, R4, R18 ;  /* 0x0000000402057224 */ /* 0x040fe400078e0212 */
[----:B------:R-:W-:Y:S01]  /*7ce0*/  @!P3 IMAD.MOV R21, RZ, RZ, -R21 ;  /* 0x000000ffff15b224 */ /* 0x000fe200078e0a15 */
[----:B------:R-:W-:Y:S01]  /*7cf0*/  ISETP.GT.U32.AND P3, PT, R2, R12, PT ;  /* 0x0000000c0200720c */ /* 0x000fe20003f64070 */
[--C-:B------:R-:W-:Y:S01]  /*7d00*/  @!P4 IMAD.IADD R6, R6, 0x1, -R2.reuse ;  /* 0x000000010606c824 */ /* 0x100fe200078e0a02 */
[C---:B------:R-:W-:Y:S01]  /*7d10*/  ISETP.GT.U32.AND P4, PT, R2.reuse, R5, PT ;  /* 0x000000050200720c */ /* 0x040fe20003f84070 */
[----:B------:R-:W-:Y:S01]  /*7d20*/  @!P0 IMAD.MOV R17, RZ, RZ, -R17 ;  /* 0x000000ffff118224 */ /* 0x000fe200078e0a11 */
[----:B------:R-:W-:Y:S01]  /*7d30*/  STL [R1+0x2cc], R21 ;  /* 0x0002cc1501007387 */ /* 0x000fe20000100800 */
[--C-:B------:R-:W-:Y:S01]  /*7d40*/  @!P5 IMAD.IADD R3, R3, 0x1, -R2.reuse ;  /* 0x000000010303d824 */ /* 0x100fe200078e0a02 */
[----:B------:R-:W-:Y:S01]  /*7d50*/  ISETP.GE.AND P0, PT, R13, RZ, PT ;  /* 0x000000ff0d00720c */ /* 0x000fe20003f06270 */
[--C-:B------:R-:W-:Y:S01]  /*7d60*/  @!P6 IMAD.IADD R7, R7, 0x1, -R2.reuse ;  /* 0x000000010707e824 */ /* 0x100fe200078e0a02 */
[----:B------:R-:W-:Y:S01]  /*7d70*/  STL [R1+0x2c8], R17 ;  /* 0x0002c81101007387 */ /* 0x000fe20000100800 */
[C---:B------:R-:W-:Y:S01]  /*7d80*/  VIADD R13, R11.reuse, 0x6b ;  /* 0x0000006b0b0d7836 */ /* 0x040fe20000000000 */
[----:B------:R-:W-:Y:S01]  /*7d90*/  ISETP.GT.U32.AND P6, PT, R2, R6, PT ;  /* 0x000000060200720c */ /* 0x000fe20003fc4070 */
[----:B------:R-:W-:Y:S01]  /*7da0*/  VIADD R4, R11, 0x68 ;  /* 0x000000680b047836 */ /* 0x000fe20000000000 */
[----:B------:R0:W-:Y:S01]  /*7db0*/  STL [R1+0x2c4], R15 ;  /* 0x0002c40f01007387 */ /* 0x0001e20000100800 */
[----:B------:R-:W-:Y:S01]  /*7dc0*/  @!P3 IMAD.IADD R12, R12, 0x1, -R2 ;  /* 0x000000010c0cb824 */ /* 0x000fe200078e0a02 */
[----:B------:R-:W-:Y:S01]  /*7dd0*/  ISETP.GE.AND P3, PT, R0, RZ, PT ;  /* 0x000000ff0000720c */ /* 0x000fe20003f66270 */
[----:B------:R-:W-:Y:S01]  /*7de0*/  IMAD R0, R2, R8, R16 ;  /* 0x0000000802007224 */ /* 0x000fe200078e0210 */
[----:B------:R-:W-:Y:S01]  /*7df0*/  IABS R16, R13 ;  /* 0x0000000d00107213 */ /* 0x000fe20000000000 */
[----:B------:R-:W-:Y:S01]  /*7e00*/  @!P4 IMAD.IADD R5, R5, 0x1, -R2 ;  /* 0x000000010505c824 */ /* 0x000fe200078e0a02 */
[----:B------:R-:W-:Y:S01]  /*7e10*/  ISETP.GE.AND P5, PT, R14, RZ, PT ;  /* 0x000000ff0e00720c */ /* 0x000fe20003fa6270 */
[----:B------:R-:W-:Y:S01]  /*7e20*/  IMAD.MOV.U32 R22, RZ, RZ, R12 ;  /* 0x000000ffff167224 */ /* 0x000fe200078e000c */
[----:B------:R-:W-:Y:S01]  /*7e30*/  IABS R14, R4 ;  /* 0x00000004000e7213 */ /* 0x000fe20000000000 */
[----:B------:R-:W-:Y:S01]  /*7e40*/  IMAD.HI.U32 R18, R19, R16, RZ ;  /* 0x0000001013127227 */ /* 0x000fe200078e00ff */
[----:B------:R-:W-:-:S03]  /*7e50*/  ISETP.GT.U32.AND P4, PT, R2, R5, PT ;  /* 0x000000050200720c */ /* 0x000fc60003f84070 */
[----:B0-----:R-:W-:Y:S02]  /*7e60*/  IMAD.MOV.U32 R15, RZ, RZ, R3 ;  /* 0x000000ffff0f7224 */ /* 0x001fe400078e0003 */
[----:B------:R-:W-:Y:S02]  /*7e70*/  VIADD R3, R11, 0x69 ;  /* 0x000000690b037836 */ /* 0x000fe40000000000 */
[----:B------:R-:W-:Y:S01]  /*7e80*/  @!P2 IMAD.MOV R15, RZ, RZ, -R15 ;  /* 0x000000ffff0fa224 */ /* 0x000fe200078e0a0f */
[----:B------:R-:W-:Y:S01]  /*7e90*/  ISETP.GT.U32.AND P2, PT, R2, R7, PT ;  /* 0x000000070200720c */ /* 0x000fe20003f44070 */
[----:B------:R-:W-:Y:S02]  /*7ea0*/  IMAD.MOV R18, RZ, RZ, -R18 ;  /* 0x000000ffff127224 */ /* 0x000fe400078e0a12 */
[--C-:B------:R-:W-:Y:S01]  /*7eb0*/  @!P6 IMAD.IADD R6, R6, 0x1, -R2.reuse ;  /* 0x000000010606e824 */ /* 0x100fe200078e0a02 */
[----:B------:R-:W-:Y:S01]  /*7ec0*/  ISETP.GT.U32.AND P6, PT, R2, R0, PT ;  /* 0x000000000200720c */ /* 0x000fe20003fc4070 */
[----:B------:R0:W-:Y:S01]  /*7ed0*/  STL [R1+0x2c0], R15 ;  /* 0x0002c00f01007387 */ /* 0x0001e20000100800 */
[----:B------:R-:W-:-:S02]  /*7ee0*/  @!P4 IMAD.IADD R5, R5, 0x1, -R2 ;  /* 0x000000010505c824 */ /* 0x000fc400078e0a02 */
[----:B------:R-:W-:Y:S02]  /*7ef0*/  VIADD R8, R11, 0x6a ;  /* 0x0000006a0b087836 */ /* 0x000fe40000000000 */
[----:B------:R-:W-:Y:S02]  /*7f00*/  @!P1 IMAD.MOV R22, RZ, RZ, -R22 ;  /* 0x000000ffff169224 */ /* 0x000fe400078e0a16 */
[----:B------:R-:W-:Y:S01]  /*7f10*/  IMAD.MOV.U32 R21, RZ, RZ, R6 ;  /* 0x000000ffff157224 */ /* 0x000fe200078e0006 */
[----:B------:R-:W-:Y:S01]  /*7f20*/  IABS R17, R8 ;  /* 0x0000000800117213 */ /* 0x000fe20000000000 */
[----:B------:R-:W-:Y:S01]  /*7f30*/  @!P2 IMAD.IADD R7, R7, 0x1, -R2 ;  /* 0x000000010707a824 */ /* 0x000fe200078e0a02 */
[----:B------:R-:W-:Y:S01]  /*7f40*/  ISETP.GE.AND P2, PT, R9, RZ, PT ;  /* 0x000000ff0900720c */ /* 0x000fe20003f46270 */
[----:B------:R-:W-:Y:S01]  /*7f50*/  IMAD R9, R2, R18, R16 ;  /* 0x0000001202097224 */ /* 0x000fe200078e0210 */
[----:B0-----:R-:W-:Y:S01]  /*7f60*/  IABS R15, R3 ;  /* 0x00000003000f7213 */ /* 0x001fe20000000000 */
[----:B------:R-:W-:Y:S01]  /*7f70*/  @!P6 IMAD.IADD R0, R0, 0x1, -R2 ;  /* 0x000000010000e824 */ /* 0x000fe200078e0a02 */
[----:B------:R-:W-:Y:S01]  /*7f80*/  ISETP.GE.AND P6, PT, R13, RZ, PT ;  /* 0x000000ff0d00720c */ /* 0x000fe20003fc6270 */
[----:B------:R-:W-:Y:S01]  /*7f90*/  @!P5 IMAD.MOV R7, RZ, RZ, -R7 ;  /* 0x000000ffff07d224 */ /* 0x000fe200078e0a07 */
[C---:B------:R-:W-:Y:S01]  /*7fa0*/  ISETP.GT.U32.AND P4, PT, R2.reuse, R9, PT ;  /* 0x000000090200720c */ /* 0x040fe20003f84070 */
[----:B------:R-:W-:Y:S01]  /*7fb0*/  IMAD.HI.U32 R20, R19, R15, RZ ;  /* 0x0000000f13147227 */ /* 0x000fe200078e00ff */
[----:B------:R-:W-:Y:S01]  /*7fc0*/  ISETP.GT.U32.AND P1, PT, R2, R0, PT ;  /* 0x000000000200720c */ /* 0x000fe20003f24070 */
[----:B------:R-:W-:Y:S02]  /*7fd0*/  STL [R1+0x2bc], R22 ;  /* 0x0002bc1601007387 */ /* 0x000fe40000100800 */
[----:B------:R-:W-:-:S02]  /*7fe0*/  IMAD.MOV R20, RZ, RZ, -R20 ;  /* 0x000000ffff147224 */ /* 0x000fc400078e0a14 */
[----:B------:R-:W-:-:S04]  /*7ff0*/  IMAD.HI.U32 R18, R19, R14, RZ ;  /* 0x0000000e13127227 */ /* 0x000fc800078e00ff */
[C---:B------:R-:W-:Y:S02]  /*8000*/  IMAD R15, R2.reuse, R20, R15 ;  /* 0x00000014020f7224 */ /* 0x040fe400078e020f */
[----:B------:R-:W-:Y:S02]  /*8010*/  @!P4 IMAD.IADD R9, R9, 0x1, -R2 ;  /* 0x000000010909c824 */ /* 0x000fe400078e0a02 */
[----:B------:R-:W-:Y:S01]  /*8020*/  IMAD.HI.U32 R16, R19, R17, RZ ;  /* 0x0000001113107227 */ /* 0x000fe200078e00ff */
[C---:B------:R-:W-:Y:S02]  /*8030*/  ISETP.GT.U32.AND P5, PT, R2.reuse, R15, PT ;  /* 0x0000000f0200720c */ /* 0x040fe40003fa4070 */
[----:B------:R-:W-:Y:S01]  /*8040*/  ISETP.GT.U32.AND P4, PT, R2, R9, PT ;  /* 0x000000090200720c */ /* 0x000fe20003f84070 */
[----:B------:R-:W-:Y:S02]  /*8050*/  IMAD.MOV R18, RZ, RZ, -R18 ;  /* 0x000000ffff127224 */ /* 0x000fe400078e0a12 */
[----:B------:R-:W-:-:S02]  /*8060*/  VIADD R13, R11, 0x67 ;  /* 0x000000670b0d7836 */ /* 0x000fc40000000000 */
[----:B------:R-:W-:Y:S02]  /*8070*/  @!P0 IMAD.MOV R21, RZ, RZ, -R21 ;  /* 0x000000ffff158224 */ /* 0x000fe400078e0a15 */
[----:B------:R-:W-:Y:S01]  /*8080*/  IMAD.MOV R16, RZ, RZ, -R16 ;  /* 0x000000ffff107224 */ /* 0x000fe200078e0a10 */
[----:B------:R-:W-:Y:S01]  /*8090*/  IABS R12, R13 ;  /* 0x0000000d000c7213 */ /* 0x000fe20000000000 */
[----:B------:R-:W-:Y:S01]  /*80a0*/  IMAD R18, R2, R18, R14 ;  /* 0x0000001202127224 */ /* 0x000fe200078e020e */
[----:B------:R-:W-:Y:S01]  /*80b0*/  STL [R1+0x2b8], R21 ;  /* 0x0002b81501007387 */ /* 0x000fe20000100800 */
[----:B------:R-:W-:Y:S02]  /*80c0*/  VIADD R14, R11, 0x66 ;  /* 0x000000660b0e7836 */ /* 0x000fe40000000000 */
[--C-:B------:R-:W-:Y:S01]  /*80d0*/  @!P1 IMAD.IADD R0, R0, 0x1, -R2.reuse ;  /* 0x0000000100009824 */ /* 0x100fe200078e0a02 */
[----:B------:R0:W-:Y:S01]  /*80e0*/  STL [R1+0x2b4], R7 ;  /* 0x0002b40701007387 */ /* 0x0001e20000100800 */
[C---:B------:R-:W-:Y:S01]  /*80f0*/  IMAD R16, R2.reuse, R16, R17 ;  /* 0x0000001002107224 */ /* 0x040fe200078e0211 */
[----:B------:R-:W-:Y:S01]  /*8100*/  IABS R6, R14 ;  /* 0x0000000e00067213 */ /* 0x000fe20000000000 */
[----:B------:R-:W-:Y:S01]  /*8110*/  IMAD.MOV.U32 R17, RZ, RZ, R5 ;  /* 0x000000ffff117224 */ /* 0x000fe200078e0005 */
[C---:B------:R-:W-:Y:S01]  /*8120*/  ISETP.GT.U32.AND P1, PT, R2.reuse, R18, PT ;  /* 0x000000120200720c */ /* 0x040fe20003f24070 */
[----:B------:R-:W-:Y:S01]  /*8130*/  @!P5 IMAD.IADD R15, R15, 0x1, -R2 ;  /* 0x000000010f0fd824 */ /* 0x000fe200078e0a02 */
[----:B------:R-:W-:Y:S01]  /*8140*/  ISETP.GT.U32.AND P0, PT, R2, R16, PT ;  /* 0x000000100200720c */ /* 0x000fe20003f04070 */
[----:B------:R-:W-:-:S04]  /*8150*/  IMAD.HI.U32 R5, R19, R12, RZ ;  /* 0x0000000c13057227 */ /* 0x000fc800078e00ff */
[----:B0-----:R-:W-:Y:S02]  /*8160*/  IMAD.MOV.U32 R7, RZ, RZ, R0 ;  /* 0x000000ffff077224 */ /* 0x001fe400078e0000 */
[----:B------:R-:W-:Y:S01]  /*8170*/  @!P3 IMAD.MOV R17, RZ, RZ, -R17 ;  /* 0x000000ffff11b224 */ /* 0x000fe200078e0a11 */
[----:B------:R-:W-:Y:S01]  /*8180*/  ISETP.GE.AND P3, PT, R8, RZ, PT ;  /* 0x000000ff0800720c */ /* 0x000fe20003f66270 */
[----:B------:R-:W-:Y:S01]  /*8190*/  @!P4 IMAD.IADD R9, R9, 0x1, -R2 ;  /* 0x000000010909c824 */ /* 0x000fe200078e0a02 */
[----:B------:R-:W-:Y:S01]  /*81a0*/  ISETP.GE.AND P4, PT, R3, RZ, PT ;  /* 0x000000ff0300720c */ /* 0x000fe20003f86270 */
[----:B------:R-:W-:Y:S01]  /*81b0*/  @!P2 IMAD.MOV R7, RZ, RZ, -R7 ;  /* 0x000000ffff07a224 */ /* 0x000fe200078e0a07 */
[----:B------:R-:W-:Y:S01]  /*81c0*/  ISETP.GT.U32.AND P2, PT, R2, R15, PT ;  /* 0x0000000f0200720c */ /* 0x000fe20003f44070 */
[----:B------:R-:W-:Y:S01]  /*81d0*/  IMAD.MOV R5, RZ, RZ, -R5 ;  /* 0x000000ffff057224 */ /* 0x000fe200078e0a05 */
[----:B------:R-:W-:Y:S01]  /*81e0*/  STL [R1+0x2b0], R17 ;  /* 0x0002b01101007387 */ /* 0x000fe20000100800 */
[----:B------:R-:W-:-:S03]  /*81f0*/  IMAD.HI.U32 R3, R19, R6, RZ ;  /* 0x0000000613037227 */ /* 0x000fc600078e00ff */
[----:B------:R0:W-:Y:S01]  /*8200*/  STL [R1+0x2ac], R7 ;  /* 0x0002ac0701007387 */ /* 0x0001e20000100800 */
[----:B------:R-:W-:Y:S02]  /*8210*/  IMAD R12, R2, R5, R12 ;  /* 0x00000005020c7224 */ /* 0x000fe400078e020c */
[----:B------:R-:W-:Y:S02]  /*8220*/  IMAD.MOV R3, RZ, RZ, -R3 ;  /* 0x000000ffff037224 */ /* 0x000fe400078e0a03 */
[----:B------:R-:W-:Y:S01]  /*8230*/  @!P0 IMAD.IADD R16, R16, 0x1, -R2 ;  /* 0x0000000110108824 */ /* 0x000fe200078e0a02 */
[----:B------:R-:W-:Y:S01]  /*8240*/  ISETP.GE.AND P0, PT, R4, RZ, PT ;  /* 0x000000ff0400720c */ /* 0x000fe20003f06270 */
[----:B------:R-:W-:Y:S02]  /*8250*/  IMAD R3, R2, R3, R6 ;  /* 0x0000000302037224 */ /* 0x000fe400078e0206 */
[----:B------:R-:W-:Y:S01]  /*8260*/  @!P1 IMAD.IADD R18, R18, 0x1, -R2 ;  /* 0x0000000112129824 */ /* 0x000fe200078e0a02 */
[----:B------:R-:W-:Y:S01]  /*8270*/  ISETP.GT.U32.AND P5, PT, R2, R16, PT ;  /* 0x000000100200720c */ /* 0x000fe20003fa4070 */
[----:B0-----:R-:W-:-:S02]  /*8280*/  IMAD.MOV.U32 R7, RZ, RZ, R9 ;  /* 0x000000ffff077224 */ /* 0x001fc400078e0009 */
[----:B------:R-:W-:Y:S01]  /*8290*/  VIADD R0, R11, 0x65 ;  /* 0x000000650b007836 */ /* 0x000fe20000000000 */
[C---:B------:R-:W-:Y:S01]  /*82a0*/  ISETP.GT.U32.AND P1, PT, R2.reuse, R18, PT ;  /* 0x000000120200720c */ /* 0x040fe20003f24070 */
[----:B------:R-:W-:Y:S01]  /*82b0*/  @!P6 IMAD.MOV R7, RZ, RZ, -R7 ;  /* 0x000000ffff07e224 */ /* 0x000fe200078e0a07 */
[C---:B------:R-:W-:Y:S01]  /*82c0*/  ISETP.GT.U32.AND P6, PT, R2.reuse, R12, PT ;  /* 0x0000000c0200720c */ /* 0x040fe20003fc4070 */
[--C-:B------:R-:W-:Y:S01]  /*82d0*/  @!P2 IMAD.IADD R15, R15, 0x1, -R2.reuse ;  /* 0x000000010f0fa824 */ /* 0x100fe200078e0a02 */
[----:B------:R-:W-:Y:S01]  /*82e0*/  ISETP.GT.U32.AND P2, PT, R2, R3, PT ;  /* 0x000000030200720c */ /* 0x000fe20003f44070 */
[----:B------:R-:W-:Y:S01]  /*82f0*/  VIADD R4, R11, 0x64 ;  /* 0x000000640b047836 */ /* 0x000fe20000000000 */
[----:B------:R-:W-:Y:S01]  /*8300*/  IABS R5, R0 ;  /* 0x0000000000057213 */ /* 0x000fe20000000000 */
[----:B------:R0:W-:Y:S02]  /*8310*/  STL [R1+0x2a8], R7 ;  /* 0x0002a80701007387 */ /* 0x0001e40000100800 */
[----:B------:R-:W-:Y:S01]  /*8320*/  @!P5 IMAD.IADD R16, R16, 0x1, -R2 ;  /* 0x000000011010d824 */ /* 0x000fe200078e0a02 */
[----:B------:R-:W-:Y:S01]  /*8330*/  IABS R6, R4 ;  /* 0x0000000400067213 */ /* 0x000fe20000000000 */
[----:B------:R-:W-:Y:S01]  /*8340*/  IMAD.HI.U32 R9, R19, R5, RZ ;  /* 0x0000000513097227 */ /* 0x000fe200078e00ff */
[----:B------:R-:W-:-:S03]  /*8350*/  ISETP.GE.AND P5, PT, R13, RZ, PT ;  /* 0x000000ff0d00720c */ /* 0x000fc60003fa6270 */
[--C-:B------:R-:W-:Y:S01]  /*8360*/  @!P6 IMAD.IADD R12, R12, 0x1, -R2.reuse ;  /* 0x000000010c0ce824 */ /* 0x100fe200078e0a02 */
[----:B------:R-:W-:Y:S01]  /*8370*/  ISETP.GE.AND P6, PT, R0, RZ, PT ;  /* 0x000000ff0000720c */ /* 0x000fe20003fc6270 */
[----:B0-----:R-:W-:Y:S02]  /*8380*/  VIADD R7, R11, 0x63 ;  /* 0x000000630b077836 */ /* 0x001fe40000000000 */
[----:B------:R-:W-:Y:S02]  /*8390*/  IMAD.MOV R9, RZ, RZ, -R9 ;  /* 0x000000ffff097224 */ /* 0x000fe400078e0a09 */
[----:B------:R-:W-:Y:S01]  /*83a0*/  @!P2 IMAD.IADD R3, R3, 0x1, -R2 ;  /* 0x000000010303a824 */ /* 0x000fe200078e0a02 */
[----:B------:R-:W-:Y:S01]  /*83b0*/  ISETP.GT.U32.AND P2, PT, R2, R12, PT ;  /* 0x0000000c0200720c */ /* 0x000fe20003f44070 */
[----:B------:R-:W-:Y:S01]  /*83c0*/  IMAD.HI.U32 R8, R19, R6, RZ ;  /* 0x0000000613087227 */ /* 0x000fe200078e00ff */
[----:B------:R-:W-:-:S03]  /*83d0*/  IABS R0, R7 ;  /* 0x0000000700007213 */ /* 0x000fc60000000000 */
[----:B------:R-:W-:Y:S01]  /*83e0*/  @!P1 IMAD.IADD R18, R18, 0x1, -R2 ;  /* 0x0000000112129824 */ /* 0x000fe200078e0a02 */
[----:B------:R-:W-:Y:S01]  /*83f0*/  ISETP.GE.AND P1, PT, R14, RZ, PT ;  /* 0x000000ff0e00720c */ /* 0x000fe20003f26270 */
[C---:B------:R-:W-:Y:S02]  /*8400*/  IMAD R5, R2.reuse, R9, R5 ;  /* 0x0000000902057224 */ /* 0x040fe400078e0205 */
[----:B------:R-:W-:Y:S02]  /*8410*/  IMAD.MOV.U32 R14, RZ, RZ, R15 ;  /* 0x000000ffff0e7224 */ /* 0x000fe400078e000f */
[----:B------:R-:W-:Y:S02]  /*8420*/  IMAD.MOV R8, RZ, RZ, -R8 ;  /* 0x000000ffff087224 */ /* 0x000fe400078e0a08 */
[----:B------:R-:W-:Y:S02]  /*8430*/  IMAD.MOV.U32 R17, RZ, RZ, R16 ;  /* 0x000000ffff117224 */ /* 0x000fe400078e0010 */
[----:B------:R-:W-:Y:S01]  /*8440*/  @!P4 IMAD.MOV R14, RZ, RZ, -R14 ;  /* 0x000000ffff0ec224 */ /* 0x000fe200078e0a0e */
[C---:B------:R-:W-:Y:S01]  /*8450*/  ISETP.GT.U32.AND P4, PT, R2.reuse, R5, PT ;  /* 0x000000050200720c */ /* 0x040fe20003f84070 */
[----:B------:R-:W-:-:S02]  /*8460*/  IMAD R8, R2, R8, R6 ;  /* 0x0000000802087224 */ /* 0x000fc400078e0206 */
[----:B------:R-:W-:Y:S01]  /*8470*/  @!P3 IMAD.MOV R17, RZ, RZ, -R17 ;  /* 0x000000ffff11b224 */ /* 0x000fe200078e0a11 */
[----:B------:R-:W-:Y:S01]  /*8480*/  ISETP.GT.U32.AND P3, PT, R2, R3, PT ;  /* 0x000000030200720c */ /* 0x000fe20003f64070 */
[----:B------:R-:W-:-:S03]  /*8490*/  IMAD.HI.U32 R6, R19, R0, RZ ;  /* 0x0000000013067227 */ /* 0x000fc600078e00ff */
[----:B------:R-:W-:Y:S01]  /*84a0*/  STL [R1+0x28c], R17 ;  /* 0x00028c1101007387 */ /* 0x000fe20000100800 */
[----:B------:R-:W-:Y:S02]  /*84b0*/  IMAD.MOV R6, RZ, RZ, -R6 ;  /* 0x000000ffff067224 */ /* 0x000fe400078e0a06 */
[----:B------:R-:W-:Y:S01]  /*84c0*/  @!P2 IMAD.IADD R12, R12, 0x1, -R2 ;  /* 0x000000010c0ca824 */ /* 0x000fe200078e0a02 */
[----:B------:R0:W-:Y:S01]  /*84d0*/  STL [R1+0x288], R14 ;  /* 0x0002880e01007387 */ /* 0x0001e20000100800 */
[C---:B------:R-:W-:Y:S01]  /*84e0*/  IMAD R6, R2.reuse, R6, R0 ;  /* 0x0000000602067224 */ /* 0x040fe200078e0200 */
[----:B------:R-:W-:Y:S01]  /*84f0*/  ISETP.GT.U32.AND P2, PT, R2, R8, PT ;  /* 0x000000080200720c */ /* 0x000fe20003f44070 */
[----:B------:R-:W-:Y:S02]  /*8500*/  IMAD.MOV.U32 R13, RZ, RZ, R18 ;  /* 0x000000ffff0d7224 */ /* 0x000fe400078e0012 */
[--C-:B------:R-:W-:Y:S02]  /*8510*/  @!P4 IMAD.IADD R5, R5, 0x1, -R2.reuse ;  /* 0x000000010505c824 */ /* 0x100fe400078e0a02 */
[----:B------:R-:W-:Y:S01]  /*8520*/  @!P0 IMAD.MOV R13, RZ, RZ, -R13 ;  /* 0x000000ffff0d8224 */ /* 0x000fe200078e0a0d */
[----:B------:R-:W-:Y:S01]  /*8530*/  ISETP.GE.AND P0, PT, R4, RZ, PT ;  /* 0x000000ff0400720c */ /* 0x000fe20003f06270 */
[----:B------:R-:W-:Y:S01]  /*8540*/  @!P3 IMAD.IADD R3, R3, 0x1, -R2 ;  /* 0x000000010303b824 */ /* 0x000fe200078e0a02 */
[----:B------:R-:W-:Y:S01]  /*8550*/  ISETP.GE.AND P3, PT, R7, RZ, PT ;  /* 0x000000ff0700720c */ /* 0x000fe20003f66270 */
[----:B0-----:R-:W-:Y:S01]  /*8560*/  IMAD.MOV.U32 R14, RZ, RZ, R12 ;  /* 0x000000ffff0e7224 */ /* 0x001fe200078e000c */
[C---:B------:R-:W-:Y:S01]  /*8570*/  ISETP.GT.U32.AND P4, PT, R2.reuse, R5, PT ;  /* 0x000000050200720c */ /* 0x040fe20003f84070 */
[C---:B------:R-:W-:Y:S01]  /*8580*/  VIADD R7, R11.reuse, 0x62 ;  /* 0x000000620b077836 */ /* 0x040fe20000000000 */
[----:B------:R0:W-:Y:S01]  /*8590*/  STL [R1+0x284], R13 ;  /* 0x0002840d01007387 */ /* 0x0001e20000100800 */
[----:B------:R-:W-:Y:S01]  /*85a0*/  @!P5 IMAD.MOV R14, RZ, RZ, -R14 ;  /* 0x000000ffff0ed224 */ /* 0x000fe200078e0a0e */
[----:B------:R-:W-:Y:S01]  /*85b0*/  ISETP.GT.U32.AND P5, PT, R2, R6, PT ;  /* 0x000000060200720c */ /* 0x000fe20003fa4070 */
[C---:B------:R-:W-:Y:S01]  /*85c0*/  VIADD R4, R11.reuse, 0x61 ;  /* 0x000000610b047836 */ /* 0x040fe20000000000 */
[----:B------:R-:W-:Y:S01]  /*85d0*/  IABS R20, R7 ;  /* 0x0000000700147213 */ /* 0x000fe20000000000 */
[C---:B------:R-:W-:Y:S01]  /*85e0*/  VIADD R9, R11.reuse, 0x60 ;  /* 0x000000600b097836 */ /* 0x040fe20000000000 */
[----:B------:R1:W-:Y:S01]  /*85f0*/  STL [R1+0x278], R14 ;  /* 0x0002780e01007387 */ /* 0x0003e20000100800 */
[--C-:B------:R-:W-:Y:S01]  /*8600*/  @!P2 IMAD.IADD R8, R8, 0x1, -R2.reuse ;  /* 0x000000010808a824 */ /* 0x100fe200078e0a02 */
[----:B------:R-:W-:Y:S01]  /*8610*/  IABS R21, R4 ;  /* 0x0000000400157213 */ /* 0x000fe20000000000 */
[----:B------:R-:W-:Y:S01]  /*8620*/  VIADD R16, R11, 0x5d ;  /* 0x0000005d0b107836 */ /* 0x000fe20000000000 */
[----:B------:R-:W-:Y:S01]  /*8630*/  IABS R0, R9 ;  /* 0x0000000900007213 */ /* 0x000fe20000000000 */
[----:B0-----:R-:W-:Y:S01]  /*8640*/  IMAD.MOV.U32 R13, RZ, RZ, R3 ;  /* 0x000000ffff0d7224 */ /* 0x001fe200078e0003 */
[----:B------:R-:W-:Y:S01]  /*8650*/  ISETP.GT.U32.AND P2, PT, R2, R8, PT ;  /* 0x000000080200720c */ /* 0x000fe20003f44070 */
[----:B------:R-:W-:Y:S01]  /*8660*/  @!P4 IMAD.IADD R5, R5, 0x1, -R2 ;  /* 0x000000010505c824 */ /* 0x000fe200078e0a02 */
[----:B------:R-:W-:Y:S01]  /*8670*/  ISETP.GE.AND P4, PT, R4, RZ, PT ;  /* 0x000000ff0400720c */ /* 0x000fe20003f86270 */
[----:B------:R-:W-:Y:S01]  /*8680*/  @!P1 IMAD.MOV R13, RZ, RZ, -R13 ;  /* 0x000000ffff0d9224 */ /* 0x000fe200078e0a0d */
[----:B------:R-:W-:Y:S01]  /*8690*/  ISETP.GE.AND P1, PT, R7, RZ, PT ;  /* 0x000000ff0700720c */ /* 0x000fe20003f26270 */
[----:B------:R-:W-:-:S03]  /*86a0*/  IMAD.HI.U32 R7, R19, R20, RZ ;  /* 0x0000001413077227 */ /* 0x000fc600078e00ff */
[----:B------:R0:W-:Y:S01]  /*86b0*/  STL [R1+0x270], R13 ;  /* 0x0002700d01007387 */ /* 0x0001e20000100800 */
[----:B------:R-:W-:Y:S02]  /*86c0*/  @!P5 IMAD.IADD R6, R6, 0x1, -R2 ;  /* 0x000000010606d824 */ /* 0x000fe400078e0a02 */
[----:B------:R-:W-:Y:S02]  /*86d0*/  IMAD.MOV R7, RZ, RZ, -R7 ;  /* 0x000000ffff077224 */ /* 0x000fe400078e0a07 */
[----:B------:R-:W-:Y:S01]  /*86e0*/  IMAD.HI.U32 R12, R19, R21, RZ ;  /* 0x00000015130c7227 */ /* 0x000fe200078e00ff */
[----:B------:R-:W-:-:S03]  /*86f0*/  ISETP.GT.U32.AND P5, PT, R2, R6, PT ;  /* 0x000000060200720c */ /* 0x000fc60003fa4070 */
[C---:B------:R-:W-:Y:S02]  /*8700*/  IMAD R20, R2.reuse, R7, R20 ;  /* 0x0000000702147224 */ /* 0x040fe400078e0214 */
[----:B-1----:R-:W-:Y:S02]  /*8710*/  IMAD.MOV.U32 R14, RZ, RZ, R5 ;  /* 0x000000ffff0e7224 */ /* 0x002fe400078e0005 */
[----:B------:R-:W-:Y:S01]  /*8720*/  IMAD.MOV R4, RZ, RZ, -R12 ;  /* 0x000000ffff047224 */ /* 0x000fe200078e0a0c */
[----:B------:R-:W-:Y:S01]  /*8730*/  IABS R12, R16 ;  /* 0x00000010000c7213 */ /* 0x000fe20000000000 */
[----:B------:R-:W-:Y:S01]  /*8740*/  @!P6 IMAD.MOV R14, RZ, RZ, -R14 ;  /* 0x000000ffff0ee224 */ /* 0x000fe200078e0a0e */
[C---:B------:R-:W-:Y:S01]  /*8750*/  ISETP.GT.U32.AND P6, PT, R2.reuse, R20, PT ;  /* 0x000000140200720c */ /* 0x040fe20003fc4070 */
[----:B------:R-:W-:Y:S02]  /*8760*/  IMAD R21, R2, R4, R21 ;  /* 0x0000000402157224 */ /* 0x000fe400078e0215 */
[----:B------:R-:W-:Y:S01]  /*8770*/  @!P5 IMAD.IADD R6, R6, 0x1, -R2 ;  /* 0x000000010606d824 */ /* 0x000fe200078e0a02 */
[----:B------:R1:W-:Y:S01]  /*8780*/  STL [R1+0x26c], R14 ;  /* 0x00026c0e01007387 */ /* 0x0003e20000100800 */
[----:B------:R-:W-:Y:S01]  /*8790*/  IMAD.HI.U32 R3, R19, R0, RZ ;  /* 0x0000000013037227 */ /* 0x000fe200078e00ff */
[----:B------:R-:W-:-:S03]  /*87a0*/  ISETP.GT.U32.AND P5, PT, R2, R21, PT ;  /* 0x000000150200720c */ /* 0x000fc60003fa4070 */
[----:B------:R-:W-:Y:S02]  /*87b0*/  IMAD.MOV R3, RZ, RZ, -R3 ;  /* 0x000000ffff037224 */ /* 0x000fe400078e0a03 */
[--C-:B------:R-:W-:Y:S01]  /*87c0*/  @!P2 IMAD.IADD R8, R8, 0x1, -R2.reuse ;  /* 0x000000010808a824 */ /* 0x100fe200078e0a02 */
[----:B------:R-:W-:Y:S01]  /*87d0*/  ISETP.GE.AND P2, PT, R9, RZ, PT ;  /* 0x000000ff0900720c */ /* 0x000fe20003f46270 */
[----:B------:R-:W-:Y:S02]  /*87e0*/  @!P6 IMAD.IADD R20, R20, 0x1, -R2 ;  /* 0x000000011414e824 */ /* 0x000fe400078e0a02 */
[C---:B------:R-:W-:Y:S02]  /*87f0*/  IMAD R0, R2.reuse, R3, R0 ;  /* 0x0000000302007224 */ /* 0x040fe400078e0200 */
[C---:B------:R-:W-:Y:S01]  /*8800*/  VIADD R3, R11.reuse, 0x5f ;  /* 0x0000005f0b037836 */ /* 0x040fe20000000000 */
[----:B------:R-:W-:Y:S01]  /*8810*/  ISETP.GT.U32.AND P6, PT, R2, R20, PT ;  /* 0x000000140200720c */ /* 0x000fe20003fc4070 */
[----:B------:R-:W-:-:S02]  /*8820*/  VIADD R4, R11, 0x5e ;  /* 0x0000005e0b047836 */ /* 0x000fc40000000000 */
[----:B0-----:R-:W-:Y:S01]  /*8830*/  IMAD.MOV.U32 R13, RZ, RZ, R8 ;  /* 0x000000ffff0d7224 */ /* 0x001fe200078e0008 */
[----:B------:R-:W-:Y:S01]  /*8840*/  IABS R8, R3 ;  /* 0x0000000300087213 */ /* 0x000fe20000000000 */
[----:B------:R-:W-:Y:S01]  /*8850*/  @!P5 IMAD.IADD R21, R21, 0x1, -R2 ;  /* 0x000000011515d824 */ /* 0x000fe200078e0a02 */
[----:B------:R-:W-:Y:S01]  /*8860*/  IABS R5, R4 ;  /* 0x0000000400057213 */ /* 0x000fe20000000000 */
[----:B------:R-:W-:Y:S02]  /*8870*/  IMAD.MOV.U32 R17, RZ, RZ, R6 ;  /* 0x000000ffff117224 */ /* 0x000fe400078e0006 */
[----:B------:R-:W-:Y:S01]  /*8880*/  IMAD.HI.U32 R9, R19, R8, RZ ;  /* 0x0000000813097227 */ /* 0x000fe200078e00ff */
[----:B------:R-:W-:-:S03]  /*8890*/  ISETP.GT.U32.AND P5, PT, R2, R21, PT ;  /* 0x000000150200720c */ /* 0x000fc60003fa4070 */
[----:B------:R-:W-:Y:S01]  /*88a0*/  @!P3 IMAD.MOV R17, RZ, RZ, -R17 ;  /* 0x000000ffff11b224 */ /* 0x000fe200078e0a11 */
[----:B------:R-:W-:Y:S01]  /*88b0*/  ISETP.GT.U32.AND P3, PT, R2, R0, PT ;  /* 0x000000000200720c */ /* 0x000fe20003f64070 */
[----:B------:R-:W-:-:S04]  /*88c0*/  IMAD.HI.U32 R7, R19, R5, RZ ;  /* 0x0000000513077227 */ /* 0x000fc800078e00ff */
[----:B------:R-:W-:Y:S02]  /*88d0*/  IMAD.MOV R9, RZ, RZ, -R9 ;  /* 0x000000ffff097224 */ /* 0x000fe400078e0a09 */
[----:B------:R-:W-:Y:S02]  /*88e0*/  IMAD.MOV R7, RZ, RZ, -R7 ;  /* 0x000000ffff077224 */ /* 0x000fe400078e0a07 */
[----:B------:R-:W-:Y:S01]  /*88f0*/  @!P6 IMAD.IADD R20, R20, 0x1, -R2 ;  /* 0x000000011414e824 */ /* 0x000fe200078e0a02 */
[----:B------:R-:W-:Y:S01]  /*8900*/  ISETP.GE.AND P6, PT, R4, RZ, PT ;  /* 0x000000ff0400720c */ /* 0x000fe20003fc6270 */
[C---:B------:R-:W-:Y:S02]  /*8910*/  IMAD R4, R2.reuse, R9, R8 ;  /* 0x0000000902047224 */ /* 0x040fe400078e0208 */
[C---:B------:R-:W-:Y:S02]  /*8920*/  IMAD R5, R2.reuse, R7, R5 ;  /* 0x0000000702057224 */ /* 0x040fe400078e0205 */
[--C-:B------:R-:W-:Y:S01]  /*8930*/  @!P5 IMAD.IADD R21, R21, 0x1, -R2.reuse ;  /* 0x000000011515d824 */ /* 0x100fe200078e0a02 */
[----:B------:R-:W-:Y:S01]  /*8940*/  ISETP.GT.U32.AND P5, PT, R2, R4, PT ;  /* 0x000000040200720c */ /* 0x000fe20003fa4070 */
[----:B------:R-:W-:Y:S01]  /*8950*/  @!P3 IMAD.IADD R0, R0, 0x1, -R2 ;  /* 0x000000010000b824 */ /* 0x000fe200078e0a02 */
[----:B------:R-:W-:Y:S01]  /*8960*/  ISETP.GT.U32.AND P3, PT, R2, R5, PT ;  /* 0x000000050200720c */ /* 0x000fe20003f64070 */
[----:B------:R-:W-:Y:S01]  /*8970*/  @!P0 IMAD.MOV R13, RZ, RZ, -R13 ;  /* 0x000000ffff0d8224 */ /* 0x000fe200078e0a0d */
[----:B------:R-:W-:Y:S01]  /*8980*/  ISETP.GE.AND P0, PT, R3, RZ, PT ;  /* 0x000000ff0300720c */ /* 0x000fe20003f06270 */
[----:B------:R-:W-:-:S02]  /*8990*/  VIADD R8, R11, 0x5b ;  /* 0x0000005b0b087836 */ /* 0x000fc40000000000 */
[C---:B------:R-:W-:Y:S01]  /*89a0*/  VIADD R9, R11.reuse, 0x5a ;  /* 0x0000005a0b097836 */ /* 0x040fe20000000000 */
[----:B------:R0:W-:Y:S01]  /*89b0*/  STL [R1+0x268], R13 ;  /* 0x0002680d01007387 */ /* 0x0001e20000100800 */
[----:B-1----:R-:W-:Y:S02]  /*89c0*/  VIADD R14, R11, 0x5c ;  /* 0x0000005c0b0e7836 */ /* 0x002fe40000000000 */
[----:B------:R-:W-:Y:S01]  /*89d0*/  IMAD.MOV.U32 R23, RZ, RZ, R20 ;  /* 0x000000ffff177224 */ /* 0x000fe200078e0014 */
[----:B------:R1:W-:Y:S01]  /*89e0*/  STL [R1+0x264], R17 ;  /* 0x0002641101007387 */ /* 0x0003e20000100800 */
[--C-:B------:R-:W-:Y:S01]  /*89f0*/  @!P5 IMAD.IADD R4, R4, 0x1, -R2.reuse ;  /* 0x000000010404d824 */ /* 0x100fe200078e0a02 */
[----:B------:R-:W-:Y:S01]  /*8a00*/  IABS R15, R14 ;  /* 0x0000000e000f7213 */ /* 0x000fe20000000000 */
[----:B------:R-:W-:Y:S01]  /*8a10*/  @!P3 IMAD.IADD R5, R5, 0x1, -R2 ;  /* 0x000000010505b824 */ /* 0x000fe200078e0a02 */
[C---:B------:R-:W-:Y:S01]  /*8a20*/  ISETP.GT.U32.AND P5, PT, R2.reuse, R0, PT ;  /* 0x000000000200720c */ /* 0x040fe20003fa4070 */
[----:B------:R-:W-:Y:S01]  /*8a30*/  @!P1 IMAD.MOV R23, RZ, RZ, -R23 ;  /* 0x000000ffff179224 */ /* 0x000fe200078e0a17 */
[C---:B------:R-:W-:Y:S01]  /*8a40*/  ISETP.GT.U32.AND P1, PT, R2.reuse, R4, PT ;  /* 0x000000040200720c */ /* 0x040fe20003f24070 */
[----:B0-----:R-:W-:Y:S01]  /*8a50*/  IMAD.HI.U32 R13, R19, R12, RZ ;  /* 0x0000000c130d7227 */ /* 0x001fe200078e00ff */
[----:B------:R-:W-:-:S02]  /*8a60*/  ISETP.GT.U32.AND P3, PT, R2, R5, PT ;  /* 0x000000050200720c */ /* 0x000fc40003f64070 */
[----:B-1----:R-:W-:Y:S01]  /*8a70*/  IABS R17, R9 ;  /* 0x0000000900117213 */ /* 0x002fe20000000000 */
[----:B------:R-:W-:Y:S01]  /*8a80*/  IMAD.MOV R6, RZ, RZ, -R13 ;  /* 0x000000ffff067224 */ /* 0x000fe200078e0a0d */
[----:B------:R-:W-:Y:S01]  /*8a90*/  IABS R13, R8 ;  /* 0x00000008000d7213 */ /* 0x000fe20000000000 */
[C---:B------:R-:W-:Y:S01]  /*8aa0*/  IMAD.HI.U32 R3, R19.reuse, R15, RZ ;  /* 0x0000000f13037227 */ /* 0x040fe200078e00ff */
[----:B------:R0:W-:Y:S03]  /*8ab0*/  STL [R1+0x254], R23 ;  /* 0x0002541701007387 */ /* 0x0001e60000100800 */
[----:B------:R-:W-:-:S04]  /*8ac0*/  IMAD.HI.U32 R22, R19, R13, RZ ;  /* 0x0000000d13167227 */ /* 0x000fc800078e00ff */
[----:B------:R-:W-:-:S04]  /*8ad0*/  IMAD.HI.U32 R20, R19, R17, RZ ;  /* 0x0000001113147227 */ /* 0x000fc800078e00ff */
[C---:B------:R-:W-:Y:S02]  /*8ae0*/  IMAD R12, R2.reuse, R6, R12 ;  /* 0x00000006020c7224 */ /* 0x040fe400078e020c */
[----:B------:R-:W-:Y:S02]  /*8af0*/  IMAD.MOV R22, RZ, RZ, -R22 ;  /* 0x000000ffff167224 */ /* 0x000fe400078e0a16 */
[----:B------:R-:W-:Y:S02]  /*8b00*/  IMAD.MOV R20, RZ, RZ, -R20 ;  /* 0x000000ffff147224 */ /* 0x000fe400078e0a14 */
[----:B------:R-:W-:Y:S02]  /*8b10*/  IMAD.MOV R3, RZ, RZ, -R3 ;  /* 0x000000ffff037224 */ /* 0x000fe400078e0a03 */
[----:B------:R-:W-:Y:S01]  /*8b20*/  @!P4 IMAD.MOV R21, RZ, RZ, -R21 ;  /* 0x000000ffff15c224 */ /* 0x000fe200078e0a15 */
[C---:B------:R-:W-:Y:S01]  /*8b30*/  ISETP.GT.U32.AND P4, PT, R2.reuse, R12, PT ;  /* 0x0000000c0200720c */ /* 0x040fe20003f84070 */
[----:B------:R-:W-:-:S02]  /*8b40*/  IMAD R13, R2, R22, R13 ;  /* 0x00000016020d7224 */ /* 0x000fc400078e020d */
[C---:B------:R-:W-:Y:S01]  /*8b50*/  IMAD R17, R2.reuse, R20, R17 ;  /* 0x0000001402117224 */ /* 0x040fe200078e0211 */
[----:B------:R1:W-:Y:S01]  /*8b60*/  STL [R1+0x250], R21 ;  /* 0x0002501501007387 */ /* 0x0003e20000100800 */
[----:B------:R-:W-:Y:S02]  /*8b70*/  IMAD R15, R2, R3, R15 ;  /* 0x00000003020f7224 */ /* 0x000fe400078e020f */
[--C-:B------:R-:W-:Y:S01]  /*8b80*/  @!P1 IMAD.IADD R4, R4, 0x1, -R2.reuse ;  /* 0x0000000104049824 */ /* 0x100fe200078e0a02 */
[C---:B------:R-:W-:Y:S01]  /*8b90*/  ISETP.GT.U32.AND P1, PT, R2.reuse, R13, PT ;  /* 0x0000000d0200720c */ /* 0x040fe20003f24070 */
[--C-:B------:R-:W-:Y:S01]  /*8ba0*/  @!P3 IMAD.IADD R5, R5, 0x1, -R2.reuse ;  /* 0x000000010505b824 */ /* 0x100fe200078e0a02 */
[----:B------:R-:W-:Y:S01]  /*8bb0*/  ISETP.GT.U32.AND P3, PT, R2, R17, PT ;  /* 0x000000110200720c */ /* 0x000fe20003f64070 */
[----:B------:R-:W-:Y:S01]  /*8bc0*/  @!P5 IMAD.IADD R0, R0, 0x1, -R2 ;  /* 0x000000010000d824 */ /* 0x000fe200078e0a02 */
[----:B------:R-:W-:Y:S01]  /*8bd0*/  ISETP.GT.U32.AND P5, PT, R2, R15, PT ;  /* 0x0000000f0200720c */ /* 0x000fe20003fa4070 */
[----:B------:R-:W-:-:S02]  /*8be0*/  VIADD R6, R11, 0x59 ;  /* 0x000000590b067836 */ /* 0x000fc40000000000 */
[----:B------:R-:W-:Y:S01]  /*8bf0*/  @!P4 IMAD.IADD R12, R12, 0x1, -R2 ;  /* 0x000000010c0cc824 */ /* 0x000fe200078e0a02 */
[----:B------:R-:W-:Y:S01]  /*8c00*/  ISETP.GE.AND P4, PT, R16, RZ, PT ;  /* 0x000000ff1000720c */ /* 0x000fe20003f86270 */
[----:B------:R-:W-:Y:S01]  /*8c10*/  VIADD R7, R11, 0x58 ;  /* 0x000000580b077836 */ /* 0x000fe20000000000 */
[----:B------:R-:W-:Y:S01]  /*8c20*/  IABS R18, R6 ;  /* 0x0000000600127213 */ /* 0x000fe20000000000 */
[----:B0-----:R-:W-:Y:S02]  /*8c30*/  IMAD.MOV.U32 R23, RZ, RZ, R4 ;  /* 0x000000ffff177224 */ /* 0x001fe400078e0004 */
[----:B------:R-:W-:Y:S01]  /*8c40*/  @!P1 IMAD.IADD R13, R13, 0x1, -R2 ;  /* 0x000000010d0d9824 */ /* 0x000fe200078e0a02 */
[----:B------:R-:W-:Y:S01]  /*8c50*/  ISETP.GT.U32.AND P1, PT, R2, R12, PT ;  /* 0x0000000c0200720c */ /* 0x000fe20003f24070 */
[----:B-1----:R-:W-:Y:S01]  /*8c60*/  IMAD.HI.U32 R21, R19, R18, RZ ;  /* 0x0000001213157227 */ /* 0x002fe200078e00ff */
[----:B------:R-:W-:-:S03]  /*8c70*/  IABS R3, R7 ;  /* 0x0000000700037213 */ /* 0x000fc60000000000 */
[--C-:B------:R-:W-:Y:S01]  /*8c80*/  @!P3 IMAD.IADD R17, R17, 0x1, -R2.reuse ;  /* 0x000000011111b824 */ /* 0x100fe200078e0a02 */
[----:B------:R-:W-:Y:S01]  /*8c90*/  ISETP.GT.U32.AND P3, PT, R2, R13, PT ;  /* 0x0000000d0200720c */ /* 0x000fe20003f64070 */
[----:B------:R-:W-:Y:S01]  /*8ca0*/  @!P5 IMAD.IADD R15, R15, 0x1, -R2 ;  /* 0x000000010f0fd824 */ /* 0x000fe200078e0a02 */
[----:B------:R-:W-:Y:S01]  /*8cb0*/  ISETP.GE.AND P5, PT, R14, RZ, PT ;  /* 0x000000ff0e00720c */ /* 0x000fe20003fa6270 */
[----:B------:R-:W-:Y:S02]  /*8cc0*/  IMAD.MOV.U32 R24, RZ, RZ, R0 ;  /* 0x000000ffff187224 */ /* 0x000fe400078e0000 */
[----:B------:R-:W-:Y:S02]  /*8cd0*/  IMAD.MOV R21, RZ, RZ, -R21 ;  /* 0x000000ffff157224 */ /* 0x000fe400078e0a15 */
[----:B------:R-:W-:Y:S01]  /*8ce0*/  @!P0 IMAD.MOV R23, RZ, RZ, -R23 ;  /* 0x000000ffff178224 */ /* 0x000fe200078e0a17 */
[C---:B------:R-:W-:Y:S01]  /*8cf0*/  ISETP.GT.U32.AND P0, PT, R2.reuse, R17, PT ;  /* 0x000000110200720c */ /* 0x040fe20003f04070 */
[----:B------:R-:W-:Y:S01]  /*8d00*/  @!P2 IMAD.MOV R24, RZ, RZ, -R24 ;  /* 0x000000ffff18a224 */ /* 0x000fe200078e0a18 */
[----:B------:R-:W-:Y:S01]  /*8d10*/  ISETP.GT.U32.AND P2, PT, R2, R15, PT ;  /* 0x0000000f0200720c */ /* 0x000fe20003f44070 */
[----:B------:R-:W-:-:S02]  /*8d20*/  VIADD R14, R11, 0x57 ;  /* 0x000000570b0e7836 */ /* 0x000fc40000000000 */
[----:B------:R-:W-:Y:S01]  /*8d30*/  IMAD.MOV.U32 R4, RZ, RZ, R5 ;  /* 0x000000ffff047224 */ /* 0x000fe200078e0005 */
[----:B------:R-:W-:Y:S01]  /*8d40*/  STL [R1+0x24c], R24 ;  /* 0x00024c1801007387 */ /* 0x000fe20000100800 */
[----:B------:R-:W-:Y:S01]  /*8d50*/  IMAD.HI.U32 R22, R19, R3, RZ ;  /* 0x0000000313167227 */ /* 0x000fe200078e00ff */
[----:B------:R-:W-:Y:S02]  /*8d60*/  IABS R5, R14 ;  /* 0x0000000e00057213 */ /* 0x000fe40000000000 */
[----:B------:R-:W-:Y:S01]  /*8d70*/  STL [R1+0x248], R23 ;  /* 0x0002481701007387 */ /* 0x000fe20000100800 */
[C---:B------:R-:W-:Y:S02]  /*8d80*/  IMAD R18, R2.reuse, R21, R18 ;  /* 0x0000001502127224 */ /* 0x040fe400078e0212 */
[----:B------:R-:W-:Y:S02]  /*8d90*/  VIADD R16, R11, 0x56 ;  /* 0x000000560b107836 */ /* 0x000fe40000000000 */
[----:B------:R-:W-:Y:S01]  /*8da0*/  @!P6 IMAD.MOV R4, RZ, RZ, -R4 ;  /* 0x000000ffff04e224 */ /* 0x000fe200078e0a04 */
[----:B------:R-:W-:Y:S01]  /*8db0*/  ISETP.GT.U32.AND P6, PT, R2, R18, PT ;  /* 0x000000120200720c */ /* 0x000fe20003fc4070 */
[----:B------:R-:W-:Y:S01]  /*8dc0*/  IMAD.MOV R22, RZ, RZ, -R22 ;  /* 0x000000ffff167224 */ /* 0x000fe200078e0a16 */
[----:B------:R-:W-:Y:S01]  /*8dd0*/  IABS R0, R16 ;  /* 0x0000001000007213 */ /* 0x000fe20000000000 */
[--C-:B------:R-:W-:Y:S01]  /*8de0*/  @!P1 IMAD.IADD R12, R12, 0x1, -R2.reuse ;  /* 0x000000010c0c9824 */ /* 0x100fe200078e0a02 */
[----:B------:R-:W-:Y:S01]  /*8df0*/  ISETP.GE.AND P1, PT, R8, RZ, PT ;  /* 0x000000ff0800720c */ /* 0x000fe20003f26270 */
[----:B------:R-:W-:Y:S01]  /*8e00*/  IMAD R3, R2, R22, R3 ;  /* 0x0000001602037224 */ /* 0x000fe200078e0203 */
[----:B------:R0:W-:Y:S01]  /*8e10*/  STL [R1+0x244], R4 ;  /* 0x0002440401007387 */ /* 0x0001e20000100800 */
[--C-:B------:R-:W-:Y:S01]  /*8e20*/  @!P3 IMAD.IADD R13, R13, 0x1, -R2.reuse ;  /* 0x000000010d0db824 */ /* 0x100fe200078e0a02 */
[----:B------:R-:W-:Y:S01]  /*8e30*/  ISETP.GE.AND P3, PT, R9, RZ, PT ;  /* 0x000000ff0900720c */ /* 0x000fe20003f66270 */
[--C-:B------:R-:W-:Y:S01]  /*8e40*/  @!P0 IMAD.IADD R17, R17, 0x1, -R2.reuse ;  /* 0x0000000111118824 */ /* 0x100fe200078e0a02 */
[----:B------:R-:W-:Y:S01]  /*8e50*/  ISETP.GE.AND P0, PT, R6, RZ, PT ;  /* 0x000000ff0600720c */ /* 0x000fe20003f06270 */
[----:B------:R-:W-:Y:S01]  /*8e60*/  @!P2 IMAD.IADD R15, R15, 0x1, -R2 ;  /* 0x000000010f0fa824 */ /* 0x000fe200078e0a02 */
[----:B------:R-:W-:Y:S01]  /*8e70*/  ISETP.GT.U32.AND P2, PT, R2, R3, PT ;  /* 0x000000030200720c */ /* 0x000fe20003f44070 */
[----:B------:R-:W-:-:S04]  /*8e80*/  IMAD.HI.U32 R6, R19, R0, RZ ;  /* 0x0000000013067227 */ /* 0x000fc800078e00ff */
[----:B0-----:R-:W-:-:S04]  /*8e90*/  IMAD.HI.U32 R4, R19, R5, RZ ;  /* 0x0000000513047227 */ /* 0x001fc800078e00ff */
[----:B------:R-:W-:Y:S02]  /*8ea0*/  IMAD.MOV R4, RZ, RZ, -R4 ;  /* 0x000000ffff047224 */ /* 0x000fe400078e0a04 */
[----:B------:R-:W-:Y:S02]  /*8eb0*/  IMAD.MOV R6, RZ, RZ, -R6 ;  /* 0x000000ffff067224 */ /* 0x000fe400078e0a06 */
[----:B------:R-:W-:Y:S02]  /*8ec0*/  IMAD R5, R2, R4, R5 ;  /* 0x0000000402057224 */ /* 0x000fe400078e0205 */
[----:B------:R-:W-:Y:S02]  /*8ed0*/  IMAD.MOV.U32 R8, RZ, RZ, R13 ;  /* 0x000000ffff087224 */ /* 0x000fe400078e000d */
[----:B------:R-:W-:Y:S01]  /*8ee0*/  @!P6 IMAD.IADD R18, R18, 0x1, -R2 ;  /* 0x000000011212e824 */ /* 0x000fe200078e0a02 */
[----:B------:R-:W-:Y:S01]  /*8ef0*/  ISETP.GE.AND P6, PT, R7, RZ, PT ;  /* 0x000000ff0700720c */ /* 0x000fe20003fc6270 */
[----:B------:R-:W-:-:S02]  /*8f00*/  IMAD R0, R2, R6, R0 ;  /* 0x0000000602007224 */ /* 0x000fc400078e0200 */
[----:B------:R-:W-:Y:S02]  /*8f10*/  IMAD.MOV.U32 R7, RZ, RZ, R17 ;  /* 0x000000ffff077224 */ /* 0x000fe400078e0011 */
[----:B------:R-:W-:Y:S01]  /*8f20*/  @!P1 IMAD.MOV R8, RZ, RZ, -R8 ;  /* 0x000000ffff089224 */ /* 0x000fe200078e0a08 */
[C---:B------:R-:W-:Y:S01]  /*8f30*/  ISETP.GT.U32.AND P1, PT, R2.reuse, R5, PT ;  /* 0x000000050200720c */ /* 0x040fe20003f24070 */
[----:B------:R-:W-:Y:S01]  /*8f40*/  @!P3 IMAD.MOV R7, RZ, RZ, -R7 ;  /* 0x000000ffff07b224 */ /* 0x000fe200078e0a07 */
[C---:B------:R-:W-:Y:S01]  /*8f50*/  ISETP.GT.U32.AND P3, PT, R2.reuse, R0, PT ;  /* 0x000000000200720c */ /* 0x040fe20003f64070 */
[----:B------:R-:W-:Y:S01]  /*8f60*/  @!P2 IMAD.IADD R3, R3, 0x1, -R2 ;  /* 0x000000010303a824 */ /* 0x000fe200078e0a02 */
[----:B------:R-:W-:Y:S01]  /*8f70*/  ISETP.GT.U32.AND P2, PT, R2, R18, PT ;  /* 0x000000120200720c */ /* 0x000fe20003f44070 */
[----:B------:R-:W-:Y:S02]  /*8f80*/  IMAD.MOV.U32 R21, RZ, RZ, R12 ;  /* 0x000000ffff157224 */ /* 0x000fe400078e000c */
[----:B------:R-:W-:-:S02]  /*8f90*/  IMAD.MOV.U32 R20, RZ, RZ, R15 ;  /* 0x000000ffff147224 */ /* 0x000fc400078e000f */
[----:B------:R-:W-:Y:S01]  /*8fa0*/  @!P4 IMAD.MOV R21, RZ, RZ, -R21 ;  /* 0x000000ffff15c224 */ /* 0x000fe200078e0a15 */
[----:B------:R-:W-:Y:S01]  /*8fb0*/  ISETP.GE.AND P4, PT, R14, RZ, PT ;  /* 0x000000ff0e00720c */ /* 0x000fe20003f86270 */
[----:B------:R-:W-:Y:S01]  /*8fc0*/  @!P5 IMAD.MOV R20, RZ, RZ, -R20 ;  /* 0x000000ffff14d224 */ /* 0x000fe200078e0a14 */
[----:B------:R-:W-:Y:S01]  /*8fd0*/  ISETP.GT.U32.AND P5, PT, R2, R3, PT ;  /* 0x000000030200720c */ /* 0x000fe20003fa4070 */
[C---:B------:R-:W-:Y:S01]  /*8fe0*/  VIADD R4, R11.reuse, 0x55 ;  /* 0x000000550b047836 */ /* 0x040fe20000000000 */
[----:B------:R-:W-:Y:S01]  /*8ff0*/  STL [R1+0x238], R21 ;  /* 0x0002381501007387 */ /* 0x000fe20000100800 */
[----:B------:R-:W-:Y:S02]  /*9000*/  VIADD R6, R11, 0x54 ;  /* 0x000000540b067836 */ /* 0x000fe40000000000 */
[--C-:B------:R-:W-:Y:S01]  /*9010*/  @!P1 IMAD.IADD R5, R5, 0x1, -R2.reuse ;  /* 0x0000000105059824 */ /* 0x100fe200078e0a02 */
[----:B------:R-:W-:Y:S01]  /*9020*/  IABS R13, R4 ;  /* 0x00000004000d7213 */ /* 0x000fe20000000000 */
[----:B------:R-:W-:Y:S01]  /*9030*/  STL [R1+0x228], R20 ;  /* 0x0002281401007387 */ /* 0x000fe20000100800 */
[--C-:B------:R-:W-:Y:S01]  /*9040*/  @!P3 IMAD.IADD R0, R0, 0x1, -R2.reuse ;  /* 0x000000010000b824 */ /* 0x100fe200078e0a02 */
[----:B------:R-:W-:Y:S01]  /*9050*/  ISETP.GE.AND P1, PT, R6, RZ, PT ;  /* 0x000000ff0600720c */ /* 0x000fe20003f26270 */
[--C-:B------:R-:W-:Y:S01]  /*9060*/  @!P2 IMAD.IADD R18, R18, 0x1, -R2.reuse ;  /* 0x000000011212a824 */ /* 0x100fe200078e0a02 */
[----:B------:R0:W-:Y:S01]  /*9070*/  STL [R1+0x208], R8 ;  /* 0x0002080801007387 */ /* 0x0001e20000100800 */
[----:B------:R-:W-:Y:S01]  /*9080*/  ISETP.GT.U32.AND P3, PT, R2, R5, PT ;  /* 0x000000050200720c */ /* 0x000fe20003f64070 */
[----:B------:R-:W-:Y:S01]  /*9090*/  @!P5 IMAD.IADD R3, R3, 0x1, -R2 ;  /* 0x000000010303d824 */ /* 0x000fe200078e0a02 */
[----:B------:R-:W-:Y:S01]  /*90a0*/  ISETP.GE.AND P5, PT, R4, RZ, PT ;  /* 0x000000ff0400720c */ /* 0x000fe20003fa6270 */
[----:B------:R1:W-:Y:S01]  /*90b0*/  STL [R1+0x1f4], R7 ;  /* 0x0001f40701007387 */ /* 0x0003e20000100800 */
[C---:B------:R-:W-:Y:S01]  /*90c0*/  VIADD R12, R11.reuse, 0x53 ;  /* 0x000000530b0c7836 */ /* 0x040fe20000000000 */
[----:B------:R-:W-:Y:S01]  /*90d0*/  ISETP.GE.AND P2, PT, R16, RZ, PT ;  /* 0x000000ff1000720c */ /* 0x000fe20003f46270 */
[----:B------:R-:W-:-:S02]  /*90e0*/  VIADD R9, R11, 0x51 ;  /* 0x000000510b097836 */ /* 0x000fc40000000000 */
[----:B0-----:R-:W-:Y:S02]  /*90f0*/  IMAD.MOV.U32 R8, RZ, RZ, R18 ;  /* 0x000000ffff087224 */ /* 0x001fe400078e0012 */
[----:B------:R-:W-:Y:S01]  /*9100*/  VIADD R18, R11, 0x4f ;  /* 0x0000004f0b127836 */ /* 0x000fe20000000000 */
[----:B-1----:R-:W-:Y:S01]  /*9110*/  IABS R7, R6 ;  /* 0x0000000600077213 */ /* 0x002fe20000000000 */
[----:B------:R-:W-:-:S04]  /*9120*/  IMAD.HI.U32 R6, R19, R13, RZ ;  /* 0x0000000d13067227 */ /* 0x000fc800078e00ff */
[----:B------:R-:W-:Y:S02]  /*9130*/  IMAD.MOV R6, RZ, RZ, -R6 ;  /* 0x000000ffff067224 */ /* 0x000fe400078e0a06 */
[----:B------:R-:W-:Y:S02]  /*9140*/  IMAD.MOV.U32 R4, RZ, RZ, R7 ;  /* 0x000000ffff047224 */ /* 0x000fe400078e0007 */
[----:B------:R-:W-:Y:S01]  /*9150*/  @!P0 IMAD.MOV R8, RZ, RZ, -R8 ;  /* 0x000000ffff088224 */ /* 0x000fe200078e0a08 */
[C---:B------:R-:W-:Y:S01]  /*9160*/  ISETP.GT.U32.AND P0, PT, R2.reuse, R0, PT ;  /* 0x000000000200720c */ /* 0x040fe20003f04070 */
[C---:B------:R-:W-:Y:S02]  /*9170*/  IMAD R13, R2.reuse, R6, R13 ;  /* 0x00000006020d7224 */ /* 0x040fe400078e020d */
[----:B------:R-:W-:Y:S01]  /*9180*/  IMAD.HI.U32 R7, R19, R4, RZ ;  /* 0x0000000413077227 */ /* 0x000fe200078e00ff */
[----:B------:R0:W-:Y:S03]  /*9190*/  STL [R1+0x18c], R8 ;  /* 0x00018c0801007387 */ /* 0x0001e60000100800 */
[----:B------:R-:W-:Y:S01]  /*91a0*/  @!P3 IMAD.IADD R5, R5, 0x1, -R2 ;  /* 0x000000010505b824 */ /* 0x000fe200078e0a02 */
[----:B------:R-:W-:-:S03]  /*91b0*/  ISETP.GT.U32.AND P3, PT, R2, R13, PT ;  /* 0x0000000d0200720c */ /* 0x000fc60003f64070 */
[----:B------:R-:W-:Y:S02]  /*91c0*/  IMAD.MOV.U32 R14, RZ, RZ, R5 ;  /* 0x000000ffff0e7224 */ /* 0x000fe400078e0005 */
[----:B------:R-:W-:Y:S02]  /*91d0*/  @!P0 IMAD.IADD R0, R0, 0x1, -R2 ;  /* 0x0000000100008824 */ /* 0x000fe400078e0a02 */
[----:B0-----:R-:W-:Y:S02]  /*91e0*/  IMAD.MOV.U32 R8, RZ, RZ, R3 ;  /* 0x000000ffff087224 */ /* 0x001fe400078e0003 */
[----:B------:R-:W-:Y:S02]  /*91f0*/  IMAD.MOV R3, RZ, RZ, -R7 ;  /* 0x000000ffff037224 */ /* 0x000fe400078e0a07 */
[----:B------:R-:W-:Y:S02]  /*9200*/  @!P4 IMAD.MOV R14, RZ, RZ, -R14 ;  /* 0x000000ffff0ec224 */ /* 0x000fe400078e0a0e */
[----:B------:R-:W-:-:S02]  /*9210*/  IMAD R4, R2, R3, R4 ;  /* 0x0000000302047224 */ /* 0x000fc400078e0204 */
[----:B------:R-:W-:Y:S01]  /*9220*/  @!P6 IMAD.MOV R8, RZ, RZ, -R8 ;  /* 0x000000ffff08e224 */ /* 0x000fe200078e0a08 */
[----:B------:R-:W-:Y:S01]  /*9230*/  ISETP.GE.AND P6, PT, R12, RZ, PT ;  /* 0x000000ff0c00720c */ /* 0x000fe20003fc6270 */
[----:B------:R-:W-:Y:S01]  /*9240*/  @!P3 IMAD.IADD R13, R13, 0x1, -R2 ;  /* 0x000000010d0db824 */ /* 0x000fe200078e0a02 */
[C---:B------:R-:W-:Y:S01]  /*9250*/  ISETP.GT.U32.AND P4, PT, R2.reuse, R4, PT ;  /* 0x000000040200720c */ /* 0x040fe20003f84070 */
[C---:B------:R-:W-:Y:S01]  /*9260*/  VIADD R7, R11.reuse, 0x52 ;  /* 0x000000520b077836 */ /* 0x040fe20000000000 */
[----:B------:R-:W-:Y:S01]  /*9270*/  IABS R12, R12 ;  /* 0x0000000c000c7213 */ /* 0x000fe20000000000 */
[----:B------:R0:W-:Y:S01]  /*9280*/  STL [R1+0x190], R8 ;  /* 0x0001900801007387 */ /* 0x0001e20000100800 */
[----:B------:R-:W-:Y:S01]  /*9290*/  ISETP.GT.U32.AND P3, PT, R2, R13, PT ;  /* 0x0000000d0200720c */ /* 0x000fe20003f64070 */
[----:B------:R-:W-:Y:S01]  /*92a0*/  VIADD R3, R11, 0x50 ;  /* 0x000000500b037836 */ /* 0x000fe20000000000 */
[----:B------:R-:W-:Y:S01]  /*92b0*/  ISETP.GE.AND P0, PT, R7, RZ, PT ;  /* 0x000000ff0700720c */ /* 0x000fe20003f06270 */
[----:B------:R-:W-:Y:S01]  /*92c0*/  IMAD.HI.U32 R6, R19, R12, RZ ;  /* 0x0000000c13067227 */ /* 0x000fe200078e00ff */
[----:B------:R-:W-:Y:S01]  /*92d0*/  STL [R1+0x194], R14 ;  /* 0x0001940e01007387 */ /* 0x000fe20000100800 */
[----:B------:R-:W-:-:S02]  /*92e0*/  IABS R7, R7 ;  /* 0x0000000700077213 */ /* 0x000fc40000000000 */
[----:B------:R-:W-:Y:S02]  /*92f0*/  IMAD.MOV R5, RZ, RZ, -R6 ;  /* 0x000000ffff057224 */ /* 0x000fe400078e0a06 */
[----:B0-----:R-:W-:Y:S02]  /*9300*/  IMAD.MOV.U32 R8, RZ, RZ, R0 ;  /* 0x000000ffff087224 */ /* 0x001fe400078e0000 */
[----:B------:R-:W-:Y:S02]  /*9310*/  @!P4 IMAD.IADD R4, R4, 0x1, -R2 ;  /* 0x000000010404c824 */ /* 0x000fe400078e0a02 */
[----:B------:R-:W-:Y:S01]  /*9320*/  @!P2 IMAD.MOV R8, RZ, RZ, -R8 ;  /* 0x000000ffff08a224 */ /* 0x000fe200078e0a08 */
[----:B------:R-:W-:Y:S01]  /*9330*/  ISETP.GE.AND P2, PT, R9, RZ, PT ;  /* 0x000000ff0900720c */ /* 0x000fe20003f46270 */
[C---:B------:R-:W-:Y:S01]  /*9340*/  IMAD R12, R2.reuse, R5, R12 ;  /* 0x00000005020c7224 */ /* 0x040fe200078e020c */
[----:B------:R-:W-:Y:S01]  /*9350*/  IABS R9, R9 ;  /* 0x0000000900097213 */ /* 0x000fe20000000000 */
[----:B------:R-:W-:Y:S01]  /*9360*/  @!P3 IMAD.IADD R13, R13, 0x1, -R2 ;  /* 0x000000010d0db824 */ /* 0x000fe200078e0a02 */
[----:B------:R0:W-:Y:S01]  /*9370*/  STL [R1+0x1a0], R8 ;  /* 0x0001a00801007387 */ /* 0x0001e20000100800 */
[C---:B------:R-:W-:Y:S01]  /*9380*/  ISETP.GT.U32.AND P4, PT, R2.reuse, R4, PT ;  /* 0x000000040200720c */ /* 0x040fe20003f84070 */
[----:B------:R-:W-:Y:S01]  /*9390*/  IMAD.HI.U32 R0, R19, R7, RZ ;  /* 0x0000000713007227 */ /* 0x000fe200078e00ff */
[----:B------:R-:W-:-:S03]  /*93a0*/  ISETP.GT.U32.AND P3, PT, R2, R12, PT ;  /* 0x0000000c0200720c */ /* 0x000fc60003f64070 */
[----:B------:R-:W-:Y:S01]  /*93b0*/  IMAD.HI.U32 R5, R19, R9, RZ ;  /* 0x0000000913057227 */ /* 0x000fe200078e00ff */
[----:B0-----:R-:W-:-:S03]  /*93c0*/  IABS R8, R3 ;  /* 0x0000000300087213 */ /* 0x001fc60000000000 */
[----:B------:R-:W-:Y:S02]  /*93d0*/  IMAD.MOV R5, RZ, RZ, -R5 ;  /* 0x000000ffff057224 */ /* 0x000fe400078e0a05 */
[----:B------:R-:W-:Y:S02]  /*93e0*/  IMAD.MOV R0, RZ, RZ, -R0 ;  /* 0x000000ffff007224 */ /* 0x000fe400078e0a00 */
[----:B------:R-:W-:-:S04]  /*93f0*/  IMAD.HI.U32 R6, R19, R8, RZ ;  /* 0x0000000813067227 */ /* 0x000fc800078e00ff */
[----:B------:R-:W-:Y:S02]  /*9400*/  IMAD.MOV R6, RZ, RZ, -R6 ;  /* 0x000000ffff067224 */ /* 0x000fe400078e0a06 */
[C---:B------:R-:W-:Y:S02]  /*9410*/  IMAD R9, R2.reuse, R5, R9 ;  /* 0x0000000502097224 */ /* 0x040fe400078e0209 */
[C---:B------:R-:W-:Y:S01]  /*9420*/  IMAD R7, R2.reuse, R0, R7 ;  /* 0x0000000002077224 */ /* 0x040fe200078e0207 */
[----:B------:R-:W-:Y:S01]  /*9430*/  IABS R0, R18 ;  /* 0x0000001200007213 */ /* 0x000fe20000000000 */
[----:B------:R-:W-:Y:S02]  /*9440*/  IMAD.MOV.U32 R14, RZ, RZ, R13 ;  /* 0x000000ffff0e7224 */ /* 0x000fe400078e000d */
[----:B------:R-:W-:Y:S02]  /*9450*/  IMAD R8, R2, R6, R8 ;  /* 0x0000000602087224 */ /* 0x000fe400078e0208 */
[----:B------:R-:W-:Y:S01]  /*9460*/  @!P4 IMAD.IADD R4, R4, 0x1, -R2 ;  /* 0x000000010404c824 */ /* 0x000fe200078e0a02 */
[C---:B------:R-:W-:Y:S01]  /*9470*/  ISETP.GT.U32.AND P4, PT, R2.reuse, R9, PT ;  /* 0x000000090200720c */ /* 0x040fe20003f84070 */
[----:B------:R-:W-:Y:S01]  /*9480*/  @!P5 IMAD.MOV R14, RZ, RZ, -R14 ;  /* 0x000000ffff0ed224 */ /* 0x000fe200078e0a0e */
[----:B------:R-:W-:Y:S01]  /*9490*/  ISETP.GT.U32.AND P5, PT, R2, R7, PT ;  /* 0x000000070200720c */ /* 0x000fe20003fa4070 */
[----:B------:R-:W-:Y:S01]  /*94a0*/  @!P3 IMAD.IADD R12, R12, 0x1, -R2 ;  /* 0x000000010c0cb824 */ /* 0x000fe200078e0a02 */
[----:B------:R-:W-:Y:S01]  /*94b0*/  ISETP.GT.U32.AND P3, PT, R2, R8, PT ;  /* 0x000000080200720c */ /* 0x000fe20003f64070 */
[----:B------:R-:W-:Y:S01]  /*94c0*/  IMAD.MOV.U32 R15, RZ, RZ, R4 ;  /* 0x000000ffff0f7224 */ /* 0x000fe200078e0004 */
[----:B------:R0:W-:Y:S01]  /*94d0*/  STL [R1+0x1a8], R14 ;  /* 0x0001a80e01007387 */ /* 0x0001e20000100800 */
[----:B------:R-:W-:-:S04]  /*94e0*/  IMAD.HI.U32 R5, R19, R0, RZ ;  /* 0x0000000013057227 */ /* 0x000fc800078e00ff */
[----:B------:R-:W-:Y:S02]  /*94f0*/  IMAD.MOV R5, RZ, RZ, -R5 ;  /* 0x000000ffff057224 */ /* 0x000fe400078e0a05 */
[--C-:B------:R-:W-:Y:S02]  /*9500*/  @!P4 IMAD.IADD R9, R9, 0x1, -R2.reuse ;  /* 0x000000010909c824 */ /* 0x100fe400078e0a02 */
[--C-:B------:R-:W-:Y:S01]  /*9510*/  @!P5 IMAD.IADD R7, R7, 0x1, -R2.reuse ;  /* 0x000000010707d824 */ /* 0x100fe200078e0a02 */
[----:B------:R-:W-:Y:S01]  /*9520*/  ISETP.GT.U32.AND P5, PT, R2, R12, PT ;  /* 0x0000000c0200720c */ /* 0x000fe20003fa4070 */
[C---:B0-----:R-:W-:Y:S02]  /*9530*/  VIADD R14, R11.reuse, 0x4e ;  /* 0x0000004e0b0e7836 */ /* 0x041fe40000000000 */
[----:B------:R-:W-:Y:S01]  /*9540*/  @!P3 IMAD.IADD R8, R8, 0x1, -R2 ;  /* 0x000000010808b824 */ /* 0x000fe200078e0a02 */
[C---:B------:R-:W-:Y:S01]  /*9550*/  ISETP.GT.U32.AND P3, PT, R2.reuse, R9, PT ;  /* 0x000000090200720c */ /* 0x040fe20003f64070 */
[----:B------:R-:W-:Y:S01]  /*9560*/  @!P1 IMAD.MOV R15, RZ, RZ, -R15 ;  /* 0x000000ffff0f9224 */ /* 0x000fe200078e0a0f */
[----:B------:R-:W-:Y:S01]  /*9570*/  IABS R13, R14 ;  /* 0x0000000e000d7213 */ /* 0x000fe20000000000 */
[C---:B------:R-:W-:Y:S01]  /*9580*/  IMAD R0, R2.reuse, R5, R0 ;  /* 0x0000000502007224 */ /* 0x040fe200078e0200 */
[C---:B------:R-:W-:Y:S01]  /*9590*/  ISETP.GT.U32.AND P4, PT, R2.reuse, R7, PT ;  /* 0x000000070200720c */ /* 0x040fe20003f84070 */
[----:B------:R-:W-:Y:S01]  /*95a0*/  VIADD R5, R11, 0x4c ;  /* 0x0000004c0b057836 */ /* 0x000fe20000000000 */
[----:B------:R-:W-:Y:S01]  /*95b0*/  ISETP.GT.U32.AND P1, PT, R2, R8, PT ;  /* 0x000000080200720c */ /* 0x000fe20003f24070 */
[----:B------:R-:W-:Y:S01]  /*95c0*/  IMAD.HI.U32 R4, R19, R13, RZ ;  /* 0x0000000d13047227 */ /* 0x000fe200078e00ff */
[----:B------:R0:W-:Y:S02]  /*95d0*/  STL [R1+0x19c], R15 ;  /* 0x00019c0f01007387 */ /* 0x0001e40000100800 */
[----:B------:R-:W-:Y:S01]  /*95e0*/  IABS R16, R5 ;  /* 0x0000000500107213 */ /* 0x000fe20000000000 */
[----:B------:R-:W-:-:S02]  /*95f0*/  IMAD.MOV R4, RZ, RZ, -R4 ;  /* 0x000000ffff047224 */ /* 0x000fc400078e0a04 */
[--C-:B------:R-:W-:Y:S01]  /*9600*/  @!P5 IMAD.IADD R12, R12, 0x1, -R2.reuse ;  /* 0x000000010c0cd824 */ /* 0x100fe200078e0a02 */
[C---:B------:R-:W-:Y:S01]  /*9610*/  ISETP.GT.U32.AND P5, PT, R2.reuse, R0, PT ;  /* 0x000000000200720c */ /* 0x040fe20003fa4070 */
[C---:B------:R-:W-:Y:S02]  /*9620*/  IMAD R13, R2.reuse, R4, R13 ;  /* 0x00000004020d7224 */ /* 0x040fe400078e020d */
[--C-:B------:R-:W-:Y:S02]  /*9630*/  @!P3 IMAD.IADD R9, R9, 0x1, -R2.reuse ;  /* 0x000000010909b824 */ /* 0x100fe400078e0a02 */
[--C-:B------:R-:W-:Y:S01]  /*9640*/  @!P4 IMAD.IADD R7, R7, 0x1, -R2.reuse ;  /* 0x000000010707c824 */ /* 0x100fe200078e0a02 */
[----:B------:R-:W-:Y:S01]  /*9650*/  ISETP.GT.U32.AND P3, PT, R2, R13, PT ;  /* 0x0000000d0200720c */ /* 0x000fe20003f64070 */
[----:B------:R-:W-:Y:S01]  /*9660*/  @!P1 IMAD.IADD R8, R8, 0x1, -R2 ;  /* 0x0000000108089824 */ /* 0x000fe200078e0a02 */
[----:B------:R-:W-:Y:S01]  /*9670*/  ISETP.GE.AND P4, PT, R3, RZ, PT ;  /* 0x000000ff0300720c */ /* 0x000fe20003f86270 */
[----:B------:R-:W-:Y:S01]  /*9680*/  VIADD R3, R11, 0x4b ;  /* 0x0000004b0b037836 */ /* 0x000fe20000000000 */
[----:B------:R-:W-:Y:S01]  /*9690*/  ISETP.GE.AND P1, PT, R18, RZ, PT ;  /* 0x000000ff1200720c */ /* 0x000fe20003f26270 */
[----:B------:R-:W-:-:S03]  /*96a0*/  IMAD.HI.U32 R4, R19, R16, RZ ;  /* 0x0000001013047227 */ /* 0x000fc600078e00ff */
[----:B------:R-:W-:Y:S01]  /*96b0*/  IABS R18, R3 ;  /* 0x0000000300127213 */ /* 0x000fe20000000000 */
[--C-:B------:R-:W-:Y:S01]  /*96c0*/  @!P5 IMAD.IADD R0, R0, 0x1, -R2.reuse ;  /* 0x000000010000d824 */ /* 0x100fe200078e0a02 */
[----:B------:R-:W-:Y:S01]  /*96d0*/  ISETP.GE.AND P5, PT, R14, RZ, PT ;  /* 0x000000ff0e00720c */ /* 0x000fe20003fa6270 */
[----:B------:R-:W-:Y:S02]  /*96e0*/  IMAD.MOV.U32 R20, RZ, RZ, R7 ;  /* 0x000000ffff147224 */ /* 0x000fe400078e0007 */
[----:B------:R-:W-:Y:S01]  /*96f0*/  @!P3 IMAD.IADD R13, R13, 0x1, -R2 ;  /* 0x000000010d0db824 */ /* 0x000fe200078e0a02 */
[C---:B------:R-:W-:Y:S01]  /*9700*/  ISETP.GT.U32.AND P3, PT, R2.reuse, R0, PT ;  /* 0x000000000200720c */ /* 0x040fe20003f64070 */
[----:B------:R-:W-:Y:S02]  /*9710*/  VIADD R6, R11, 0x4d ;  /* 0x0000004d0b067836 */ /* 0x000fe40000000000 */
[----:B------:R-:W-:Y:S02]  /*9720*/  IMAD.MOV.U32 R14, RZ, RZ, R18 ;  /* 0x000000ffff0e7224 */ /* 0x000fe400078e0012 */
[----:B------:R-:W-:Y:S01]  /*9730*/  IMAD.MOV R4, RZ, RZ, -R4 ;  /* 0x000000ffff047224 */ /* 0x000fe200078e0a04 */
[----:B------:R-:W-:Y:S01]  /*9740*/  IABS R17, R6 ;  /* 0x0000000600117213 */ /* 0x000fe20000000000 */
[----:B------:R-:W-:Y:S01]  /*9750*/  @!P0 IMAD.MOV R20, RZ, RZ, -R20 ;  /* 0x000000ffff148224 */ /* 0x000fe200078e0a14 */
[----:B------:R-:W-:Y:S01]  /*9760*/  ISETP.GT.U32.AND P0, PT, R2, R13, PT ;  /* 0x0000000d0200720c */ /* 0x000fe20003f04070 */
[----:B------:R-:W-:-:S02]  /*9770*/  IMAD.MOV.U32 R21, RZ, RZ, R12 ;  /* 0x000000ffff157224 */ /* 0x000fc400078e000c */
[----:B------:R-:W-:-:S04]  /*9780*/  IMAD.HI.U32 R12, R19, R14, RZ ;  /* 0x0000000e130c7227 */ /* 0x000fc800078e00ff */
[----:B------:R-:W-:Y:S02]  /*9790*/  IMAD R16, R2, R4, R16 ;  /* 0x0000000402107224 */ /* 0x000fe400078e0210 */
[----:B------:R-:W-:Y:S02]  /*97a0*/  IMAD.MOV R7, RZ, RZ, -R12 ;  /* 0x000000ffff077224 */ /* 0x000fe400078e0a0c */
[----:B0-----:R-:W-:-:S04]  /*97b0*/  IMAD.HI.U32 R15, R19, R17, RZ ;  /* 0x00000011130f7227 */ /* 0x001fc800078e00ff */
[----:B------:R-:W-:Y:S01]  /*97c0*/  @!P4 IMAD.MOV R8, RZ, RZ, -R8 ;  /* 0x000000ffff08c224 */ /* 0x000fe200078e0a08 */
[C---:B------:R-:W-:Y:S01]  /*97d0*/  ISETP.GT.U32.AND P4, PT, R2.reuse, R16, PT ;  /* 0x000000100200720c */ /* 0x040fe20003f84070 */
[C---:B------:R-:W-:Y:S02]  /*97e0*/  IMAD R14, R2.reuse, R7, R14 ;  /* 0x00000007020e7224 */ /* 0x040fe400078e020e */
[----:B------:R-:W-:Y:S02]  /*97f0*/  IMAD.MOV R15, RZ, RZ, -R15 ;  /* 0x000000ffff0f7224 */ /* 0x000fe400078e0a0f */
[----:B------:R-:W-:Y:S02]  /*9800*/  @!P6 IMAD.MOV R21, RZ, RZ, -R21 ;  /* 0x000000ffff15e224 */ /* 0x000fe400078e0a15 */
[--C-:B------:R-:W-:Y:S01]  /*9810*/  @!P0 IMAD.IADD R13, R13, 0x1, -R2.reuse ;  /* 0x000000010d0d8824 */ /* 0x100fe200078e0a02 */
[C---:B------:R-:W-:Y:S01]  /*9820*/  ISETP.GT.U32.AND P0, PT, R2.reuse, R14, PT ;  /* 0x0000000e0200720c */ /* 0x040fe20003f04070 */
[----:B------:R-:W-:Y:S01]  /*9830*/  IMAD R17, R2, R15, R17 ;  /* 0x0000000f02117224 */ /* 0x000fe200078e0211 */
[----:B------:R0:W-:Y:S01]  /*9840*/  STL [R1+0x84], R21 ;  /* 0x0000841501007387 */ /* 0x0001e20000100800 */
[----:B------:R-:W-:Y:S01]  /*9850*/  @!P2 IMAD.MOV R9, RZ, RZ, -R9 ;  /* 0x000000ffff09a224 */ /* 0x000fe200078e0a09 */
[----:B------:R-:W-:Y:S01]  /*9860*/  ISETP.GE.AND P2, PT, R6, RZ, PT ;  /* 0x000000ff0600720c */ /* 0x000fe20003f46270 */
[--C-:B------:R-:W-:Y:S01]  /*9870*/  @!P3 IMAD.IADD R0, R0, 0x1, -R2.reuse ;  /* 0x000000010000b824 */ /* 0x100fe200078e0a02 */
[----:B------:R-:W-:Y:S01]  /*9880*/  STL [R1+0x17c], R20 ;  /* 0x00017c1401007387 */ /* 0x000fe20000100800 */
[----:B------:R-:W-:Y:S01]  /*9890*/  ISETP.GT.U32.AND P6, PT, R2, R17, PT ;  /* 0x000000110200720c */ /* 0x000fe20003fc4070 */
[----:B------:R-:W-:Y:S01]  /*98a0*/  @!P4 IMAD.IADD R16, R16, 0x1, -R2 ;  /* 0x000000011010c824 */ /* 0x000fe200078e0a02 */
[----:B------:R-:W-:Y:S01]  /*98b0*/  ISETP.GE.AND P3, PT, R5, RZ, PT ;  /* 0x000000ff0500720c */ /* 0x000fe20003f66270 */
[----:B------:R-:W-:Y:S01]  /*98c0*/  STL [R1+0x180], R9 ;  /* 0x0001800901007387 */ /* 0x000fe20000100800 */
[----:B------:R-:W-:-:S02]  /*98d0*/  VIADD R5, R11, 0x49 ;  /* 0x000000490b057836 */ /* 0x000fc40000000000 */
[--C-:B------:R-:W-:Y:S01]  /*98e0*/  @!P0 IMAD.IADD R14, R14, 0x1, -R2.reuse ;  /* 0x000000010e0e8824 */ /* 0x100fe200078e0a02 */
[----:B------:R1:W-:Y:S01]  /*98f0*/  STL [R1+0x184], R8 ;  /* 0x0001840801007387 */ /* 0x0003e20000100800 */
[C---:B------:R-:W-:Y:S01]  /*9900*/  VIADD R4, R11.reuse, 0x4a ;  /* 0x0000004a0b047836 */ /* 0x040fe20000000000 */
[----:B------:R-:W-:Y:S01]  /*9910*/  IABS R7, R5 ;  /* 0x0000000500077213 */ /* 0x000fe20000000000 */
[----:B------:R-:W-:Y:S01]  /*9920*/  VIADD R6, R11, 0x48 ;  /* 0x000000480b067836 */ /* 0x000fe20000000000 */
[C---:B------:R-:W-:Y:S01]  /*9930*/  ISETP.GT.U32.AND P0, PT, R2.reuse, R14, PT ;  /* 0x0000000e0200720c */ /* 0x040fe20003f04070 */
[----:B0-----:R-:W-:Y:S01]  /*9940*/  IMAD.MOV.U32 R21, RZ, RZ, R13 ;  /* 0x000000ffff157224 */ /* 0x001fe200078e000d */
[----:B------:R-:W-:Y:S01]  /*9950*/  IABS R12, R4 ;  /* 0x00000004000c7213 */ /* 0x000fe20000000000 */
[----:B------:R-:W-:Y:S01]  /*9960*/  @!P6 IMAD.IADD R17, R17, 0x1, -R2 ;  /* 0x000000011111e824 */ /* 0x000fe200078e0a02 */
[----:B------:R-:W-:Y:S01]  /*9970*/  ISETP.GE.AND P6, PT, R3, RZ, PT ;  /* 0x000000ff0300720c */ /* 0x000fe20003fc6270 */
[----:B------:R-:W-:Y:S01]  /*9980*/  @!P5 IMAD.MOV R21, RZ, RZ, -R21 ;  /* 0x000000ffff15d224 */ /* 0x000fe200078e0a15 */
[----:B------:R-:W-:Y:S01]  /*9990*/  IABS R15, R6 ;  /* 0x00000006000f7213 */ /* 0x000fe20000000000 */
[----:B-1----:R-:W-:Y:S01]  /*99a0*/  IMAD.MOV.U32 R8, RZ, RZ, R0 ;  /* 0x000000ffff087224 */ /* 0x002fe200078e0000 */
[----:B------:R-:W-:Y:S01]  /*99b0*/  ISETP.GT.U32.AND P4, PT, R2, R17, PT ;  /* 0x000000110200720c */ /* 0x000fe20003f84070 */
[----:B------:R-:W-:-:S04]  /*99c0*/  IMAD.HI.U32 R3, R19, R12, RZ ;  /* 0x0000000c13037227 */ /* 0x000fc800078e00ff */
[----:B------:R-:W-:Y:S01]  /*99d0*/  @!P1 IMAD.MOV R8, RZ, RZ, -R8 ;  /* 0x000000ffff089224 */ /* 0x000fe200078e0a08 */
[----:B------:R-:W-:Y:S01]  /*99e0*/  ISETP.GT.U32.AND P1, PT, R2, R16, PT ;  /* 0x000000100200720c */ /* 0x000fe20003f24070 */
[----:B------:R-:W-:Y:S02]  /*99f0*/  IMAD.MOV R3, RZ, RZ, -R3 ;  /* 0x000000ffff037224 */ /* 0x000fe400078e0a03 */
[----:B------:R-:W-:Y:S01]  /*9a00*/  @!P0 IMAD.IADD R14, R14, 0x1, -R2 ;  /* 0x000000010e0e8824 */ /* 0x000fe200078e0a02 */
[----:B------:R0:W-:Y:S01]  /*9a10*/  STL [R1+0x188], R8 ;  /* 0x0001880801007387 */ /* 0x0001e20000100800 */
[C---:B------:R-:W-:Y:S02]  /*9a20*/  IMAD R12, R2.reuse, R3, R12 ;  /* 0x00000003020c7224 */ /* 0x040fe400078e020c */
[----:B------:R-:W-:Y:S01]  /*9a30*/  @!P4 IMAD.IADD R17, R17, 0x1, -R2 ;  /* 0x000000011111c824 */ /* 0x000fe200078e0a02 */
[----:B------:R-:W-:Y:S01]  /*9a40*/  STL [R1+0x7c], R21 ;  /* 0x00007c1501007387 */ /* 0x000fe20000100800 */
[----:B------:R-:W-:Y:S01]  /*9a50*/  VIADD R0, R11, 0x47 ;  /* 0x000000470b007836 */ /* 0x000fe20000000000 */
[----:B------:R-:W-:Y:S01]  /*9a60*/  ISETP.GT.U32.AND P4, PT, R2, R12, PT ;  /* 0x0000000c0200720c */ /* 0x000fe20003f84070 */
[----:B------:R-:W-:-:S02]  /*9a70*/  IMAD.MOV.U32 R20, RZ, RZ, R17 ;  /* 0x000000ffff147224 */ /* 0x000fc400078e0011 */
[----:B------:R-:W-:Y:S01]  /*9a80*/  @!P1 IMAD.IADD R16, R16, 0x1, -R2 ;  /* 0x0000000110109824 */ /* 0x000fe200078e0a02 */
[----:B------:R-:W-:Y:S01]  /*9a90*/  ISETP.GE.AND P1, PT, R4, RZ, PT ;  /* 0x000000ff0400720c */ /* 0x000fe20003f26270 */
[----:B0-----:R-:W-:Y:S01]  /*9aa0*/  IMAD.HI.U32 R8, R19, R7, RZ ;  /* 0x0000000713087227 */ /* 0x001fe200078e00ff */
[----:B------:R-:W-:-:S03]  /*9ab0*/  IABS R3, R0 ;  /* 0x0000000000037213 */ /* 0x000fc60000000000 */
[----:B------:R-:W-:Y:S02]  /*9ac0*/  IMAD.MOV R8, RZ, RZ, -R8 ;  /* 0x000000ffff087224 */ /* 0x000fe400078e0a08 */
[----:B------:R-:W-:Y:S02]  /*9ad0*/  @!P2 IMAD.MOV R20, RZ, RZ, -R20 ;  /* 0x000000ffff14a224 */ /* 0x000fe400078e0a14 */
[----:B------:R-:W-:Y:S02]  /*9ae0*/  IMAD R4, R2, R8, R7 ;  /* 0x0000000802047224 */ /* 0x000fe400078e0207 */
[----:B------:R-:W-:Y:S01]  /*9af0*/  VIADD R7, R11, 0x46 ;  /* 0x000000460b077836 */ /* 0x000fe20000000000 */
[----:B------:R0:W-:Y:S01]  /*9b00*/  STL [R1+0x54], R20 ;  /* 0x0000541401007387 */ /* 0x0001e20000100800 */
[----:B------:R-:W-:Y:S01]  /*9b10*/  @!P4 IMAD.IADD R12, R12, 0x1, -R2 ;  /* 0x000000010c0cc824 */ /* 0x000fe200078e0a02 */
[----:B------:R-:W-:Y:S01]  /*9b20*/  ISETP.GT.U32.AND P0, PT, R2, R4, PT ;  /* 0x000000040200720c */ /* 0x000fe20003f04070 */
[----:B------:R-:W-:Y:S01]  /*9b30*/  IMAD.HI.U32 R18, R19, R15, RZ ;  /* 0x0000000f13127227 */ /* 0x000fe200078e00ff */
[----:B------:R-:W-:-:S02]  /*9b40*/  IABS R9, R7 ;  /* 0x0000000700097213 */ /* 0x000fc40000000000 */
[----:B------:R-:W-:Y:S01]  /*9b50*/  ISETP.GE.AND P4, PT, R5, RZ, PT ;  /* 0x000000ff0500720c */ /* 0x000fe20003f86270 */
[----:B------:R-:W-:Y:S02]  /*9b60*/  IMAD.MOV R18, RZ, RZ, -R18 ;  /* 0x000000ffff127224 */ /* 0x000fe400078e0a12 */
[----:B------:R-:W-:-:S04]  /*9b70*/  IMAD.HI.U32 R13, R19, R9, RZ ;  /* 0x00000009130d7227 */ /* 0x000fc800078e00ff */
[----:B------:R-:W-:Y:S02]  /*9b80*/  IMAD.MOV R13, RZ, RZ, -R13 ;  /* 0x000000ffff0d7224 */ /* 0x000fe400078e0a0d */
[----:B------:R-:W-:Y:S01]  /*9b90*/  @!P0 IMAD.IADD R4, R4, 0x1, -R2 ;  /* 0x0000000104048824 */ /* 0x000fe200078e0a02 */
[C---:B------:R-:W-:Y:S01]  /*9ba0*/  ISETP.GT.U32.AND P0, PT, R2.reuse, R12, PT ;  /* 0x0000000c0200720c */ /* 0x040fe20003f04070 */
[C---:B------:R-:W-:Y:S02]  /*9bb0*/  IMAD R9, R2.reuse, R13, R9 ;  /* 0x0000000d02097224 */ /* 0x040fe400078e0209 */
[C---:B------:R-:W-:Y:S01]  /*9bc0*/  IMAD R15, R2.reuse, R18, R15 ;  /* 0x00000012020f7224 */ /* 0x040fe200078e020f */
[----:B------:R-:W-:Y:S01]  /*9bd0*/  ISETP.GT.U32.AND P2, PT, R2, R4, PT ;  /* 0x000000040200720c */ /* 0x000fe20003f44070 */
[----:B------:R-:W-:-:S03]  /*9be0*/  IMAD.HI.U32 R8, R19, R3, RZ ;  /* 0x0000000313087227 */ /* 0x000fc600078e00ff */
[----:B------:R-:W-:Y:S01]  /*9bf0*/  ISETP.GT.U32.AND P5, PT, R2, R15, PT ;  /* 0x0000000f0200720c */ /* 0x000fe20003fa4070 */
[----:B------:R-:W-:Y:S01]  /*9c00*/  @!P3 IMAD.MOV R16, RZ, RZ, -R16 ;  /* 0x000000ffff10b224 */ /* 0x000fe200078e0a10 */
[----:B------:R-:W-:Y:S01]  /*9c10*/  ISETP.GE.AND P3, PT, R6, RZ, PT ;  /* 0x000000ff0600720c */ /* 0x000fe20003f66270 */
[----:B------:R-:W-:Y:S02]  /*9c20*/  @!P6 IMAD.MOV R14, RZ, RZ, -R14 ;  /* 0x000000ffff0ee224 */ /* 0x000fe400078e0a0e */
[----:B------:R-:W-:Y:S01]  /*9c30*/  IMAD.MOV R8, RZ, RZ, -R8 ;  /* 0x000000ffff087224 */ /* 0x000fe200078e0a08 */
[----:B------:R-:W-:Y:S01]  /*9c40*/  STL [R1+0x50], R16 ;  /* 0x0000501001007387 */ /* 0x000fe20000100800 */
[--C-:B------:R-:W-:Y:S01]  /*9c50*/  @!P0 IMAD.IADD R12, R12, 0x1, -R2.reuse ;  /* 0x000000010c0c8824 */ /* 0x100fe200078e0a02 */
[----:B------:R-:W-:Y:S01]  /*9c60*/  ISETP.GE.AND P0, PT, R0, RZ, PT ;  /* 0x000000ff0000720c */ /* 0x000fe20003f06270 */
[----:B------:R-:W-:Y:S01]  /*9c70*/  @!P2 IMAD.IADD R4, R4, 0x1, -R2 ;  /* 0x000000010404a824 */ /* 0x000fe200078e0a02 */
[C---:B------:R-:W-:Y:S01]  /*9c80*/  ISETP.GT.U32.AND P2, PT, R2.reuse, R9, PT ;  /* 0x000000090200720c */ /* 0x040fe20003f44070 */
[----:B------:R1:W-:Y:S01]  /*9c90*/  STL [R1+0x4c], R14 ;  /* 0x00004c0e01007387 */ /* 0x0003e20000100800 */
[----:B------:R-:W-:-:S02]  /*9ca0*/  IMAD R3, R2, R8, R3 ;  /* 0x0000000802037224 */ /* 0x000fc400078e0203 */
[C---:B------:R-:W-:Y:S02]  /*9cb0*/  VIADD R0, R11.reuse, 0x44 ;  /* 0x000000440b007836 */ /* 0x040fe40000000000 */
[----:B------:R-:W-:Y:S01]  /*9cc0*/  VIADD R5, R11, 0x45 ;  /* 0x000000450b057836 */ /* 0x000fe20000000000 */
[C---:B------:R-:W-:Y:S01]  /*9cd0*/  ISETP.GT.U32.AND P6, PT, R2.reuse, R3, PT ;  /* 0x000000030200720c */ /* 0x040fe20003fc4070 */
[----:B------:R-:W-:Y:S01]  /*9ce0*/  @!P5 IMAD.IADD R15, R15, 0x1, -R2 ;  /* 0x000000010f0fd824 */ /* 0x000fe200078e0a02 */
[----:B------:R-:W-:Y:S01]  /*9cf0*/  IABS R13, R0 ;  /* 0x00000000000d7213 */ /* 0x000fe20000000000 */
[----:B0-----:R-:W-:Y:S01]  /*9d00*/  VIADD R20, R11, 0x30 ;  /* 0x000000300b147836 */ /* 0x001fe20000000000 */
[----:B------:R-:W-:Y:S01]  /*9d10*/  IABS R8, R5 ;  /* 0x0000000500087213 */ /* 0x000fe20000000000 */
[----:B-1----:R-:W-:Y:S01]  /*9d20*/  IMAD.MOV.U32 R14, RZ, RZ, R12 ;  /* 0x000000ffff0e7224 */ /* 0x002fe200078e000c */
[----:B------:R-:W-:Y:S01]  /*9d30*/  ISETP.GE.AND P5, PT, R7, RZ, PT ;  /* 0x000000ff0700720c */ /* 0x000fe20003fa6270 */
[----:B------:R-:W-:Y:S01]  /*9d40*/  @!P2 IMAD.IADD R9, R9, 0x1, -R2 ;  /* 0x000000010909a824 */ /* 0x000fe200078e0a02 */
[----:B------:R-:W-:Y:S01]  /*9d50*/  IABS R21, R20 ;  /* 0x0000001400157213 */ /* 0x000fe20000000000 */
[----:B------:R-:W-:Y:S01]  /*9d60*/  @!P1 IMAD.MOV R14, RZ, RZ, -R14 ;  /* 0x000000ffff0e9224 */ /* 0x000fe200078e0a0e */
[C---:B------:R-:W-:Y:S01]  /*9d70*/  ISETP.GT.U32.AND P1, PT, R2.reuse, R15, PT ;  /* 0x0000000f0200720c */ /* 0x040fe20003f24070 */
[----:B------:R-:W-:Y:S01]  /*9d80*/  IMAD.HI.U32 R6, R19, R8, RZ ;  /* 0x0000000813067227 */ /* 0x000fe200078e00ff */
[----:B------:R-:W-:-:S02]  /*9d90*/  ISETP.GT.U32.AND P2, PT, R2, R9, PT ;  /* 0x000000090200720c */ /* 0x000fc40003f44070 */
[----:B------:R0:W-:Y:S01]  /*9da0*/  STL [R1+0x48], R14 ;  /* 0x0000480e01007387 */ /* 0x0001e20000100800 */
[----:B------:R-:W-:Y:S02]  /*9db0*/  @!P6 IMAD.IADD R3, R3, 0x1, -R2 ;  /* 0x000000010303e824 */ /* 0x000fe400078e0a02 */
[----:B------:R-:W-:Y:S02]  /*9dc0*/  IMAD.MOV R6, RZ, RZ, -R6 ;  /* 0x000000ffff067224 */ /* 0x000fe400078e0a06 */
[----:B------:R-:W-:Y:S01]  /*9dd0*/  VIADD R7, R11, 0x43 ;  /* 0x000000430b077836 */ /* 0x000fe20000000000 */
[C---:B------:R-:W-:Y:S01]  /*9de0*/  ISETP.GT.U32.AND P6, PT, R2.reuse, R3, PT ;  /* 0x000000030200720c */ /* 0x040fe20003fc4070 */
[C---:B------:R-:W-:Y:S02]  /*9df0*/  IMAD R8, R2.reuse, R6, R8 ;  /* 0x0000000602087224 */ /* 0x040fe400078e0208 */
[----:B------:R-:W-:Y:S01]  /*9e00*/  @!P1 IMAD.IADD R15, R15, 0x1, -R2 ;  /* 0x000000010f0f9824 */ /* 0x000fe200078e0a02 */
[----:B------:R-:W-:Y:S01]  /*9e10*/  IABS R12, R7 ;  /* 0x00000007000c7213 */ /* 0x000fe20000000000 */
[----:B0-----:R-:W-:Y:S01]  /*9e20*/  IMAD.MOV.U32 R14, RZ, RZ, R4 ;  /* 0x000000ffff0e7224 */ /* 0x001fe200078e0004 */
[----:B------:R-:W-:Y:S01]  /*9e30*/  ISETP.GT.U32.AND P1, PT, R2, R8, PT ;  /* 0x000000080200720c */ /* 0x000fe20003f24070 */
[----:B------:R-:W-:-:S04]  /*9e40*/  IMAD.HI.U32 R4, R19, R13, RZ ;  /* 0x0000000d13047227 */ /* 0x000fc800078e00ff */
[----:B------:R-:W-:Y:S02]  /*9e50*/  IMAD.MOV R4, RZ, RZ, -R4 ;  /* 0x000000ffff047224 */ /* 0x000fe400078e0a04 */
[----:B------:R-:W-:Y:S02]  /*9e60*/  @!P2 IMAD.IADD R9, R9, 0x1, -R2 ;  /* 0x000000010909a824 */ /* 0x000fe400078e0a02 */
[C---:B------:R-:W-:Y:S02]  /*9e70*/  IMAD R13, R2.reuse, R4, R13 ;  /* 0x00000004020d7224 */ /* 0x040fe400078e020d */
[----:B------:R-:W-:Y:S01]  /*9e80*/  @!P4 IMAD.MOV R14, RZ, RZ, -R14 ;  /* 0x000000ffff0ec224 */ /* 0x000fe200078e0a0e */
[----:B------:R-:W-:Y:S01]  /*9e90*/  ISETP.GE.AND P4, PT, R5, RZ, PT ;  /* 0x000000ff0500720c */ /* 0x000fe20003f86270 */
[----:B------:R-:W-:Y:S01]  /*9ea0*/  VIADD R4, R11, 0x42 ;  /* 0x000000420b047836 */ /* 0x000fe20000000000 */
[----:B------:R-:W-:Y:S01]  /*9eb0*/  ISETP.GT.U32.AND P2, PT, R2, R13, PT ;  /* 0x0000000d0200720c */ /* 0x000fe20003f44070 */
[--C-:B------:R-:W-:Y:S01]  /*9ec0*/  @!P6 IMAD.IADD R3, R3, 0x1, -R2.reuse ;  /* 0x000000010303e824 */ /* 0x100fe200078e0a02 */
[----:B------:R0:W-:Y:S01]  /*9ed0*/  STL [R1+0x44], R14 ;  /* 0x0000440e01007387 */ /* 0x0001e20000100800 */
[----:B------:R-:W-:Y:S01]  /*9ee0*/  ISETP.GE.AND P6, PT, R0, RZ, PT ;  /* 0x000000ff0000720c */ /* 0x000fe20003fc6270 */
[----:B------:R-:W-:Y:S01]  /*9ef0*/  IMAD.MOV.U32 R16, RZ, RZ, R15 ;  /* 0x000000ffff107224 */ /* 0x000fe200078e000f */
[----:B------:R-:W-:Y:S01]  /*9f00*/  IABS R0, R4 ;  /* 0x0000000400007213 */ /* 0x000fe20000000000 */
[----:B------:R-:W-:Y:S01]  /*9f10*/  @!P1 IMAD.IADD R8, R8, 0x1, -R2 ;  /* 0x0000000108089824 */ /* 0x000fe200078e0a02 */
[----:B------:R-:W-:Y:S01]  /*9f20*/  ISETP.GE.AND P1, PT, R7, RZ, PT ;  /* 0x000000ff0700720c */ /* 0x000fe20003f26270 */
[----:B------:R-:W-:-:S02]  /*9f30*/  VIADD R5, R11, 0x41 ;  /* 0x000000410b057836 */ /* 0x000fc40000000000 */
[----:B------:R-:W-:-:S03]  /*9f40*/  IMAD.HI.U32 R7, R19, R0, RZ ;  /* 0x0000000013077227 */ /* 0x000fc600078e00ff */
[----:B------:R-:W-:Y:S01]  /*9f50*/  IABS R6, R5 ;  /* 0x0000000500067213 */ /* 0x000fe20000000000 */
[----:B0-----:R-:W-:-:S04]  /*9f60*/  IMAD.HI.U32 R14, R19, R12, RZ ;  /* 0x0000000c130e7227 */ /* 0x001fc800078e00ff */
[----:B------:R-:W-:Y:S02]  /*9f70*/  @!P2 IMAD.IADD R13, R13, 0x1, -R2 ;  /* 0x000000010d0da824 */ /* 0x000fe400078e0a02 */
[----:B------:R-:W-:Y:S02]  /*9f80*/  IMAD.MOV R14, RZ, RZ, -R14 ;  /* 0x000000ffff0e7224 */ /* 0x000fe400078e0a0e */
[----:B------:R-:W-:Y:S01]  /*9f90*/  @!P3 IMAD.MOV R16, RZ, RZ, -R16 ;  /* 0x000000ffff10b224 */ /* 0x000fe200078e0a10 */
[C---:B------:R-:W-:Y:S01]  /*9fa0*/  ISETP.GT.U32.AND P2, PT, R2.reuse, R13, PT ;  /* 0x0000000d0200720c */ /* 0x040fe20003f44070 */
[C---:B------:R-:W-:Y:S01]  /*9fb0*/  IMAD R12, R2.reuse, R14, R12 ;  /* 0x0000000e020c7224 */ /* 0x040fe200078e020c */
[----:B------:R-:W-:Y:S01]  /*9fc0*/  ISETP.GT.U32.AND P3, PT, R2, R8, PT ;  /* 0x000000080200720c */ /* 0x000fe20003f64070 */
[----:B------:R-:W-:Y:S01]  /*9fd0*/  IMAD.MOV.U32 R15, RZ, RZ, R3 ;  /* 0x000000ffff0f7224 */ /* 0x000fe200078e0003 */
[----:B------:R-:W-:Y:S01]  /*9fe0*/  STL [R1+0x88], R16 ;  /* 0x0000881001007387 */ /* 0x000fe20000100800 */
[----:B------:R-:W-:Y:S01]  /*9ff0*/  @!P5 IMAD.MOV R9, RZ, RZ, -R9 ;  /* 0x000000ffff09d224 */ /* 0x000fe200078e0a09 */
[----:B------:R-:W-:Y:S01]  /*a000*/  ISETP.GE.AND P5, PT, R4, RZ, PT ;  /* 0x000000ff0400720c */ /* 0x000fe20003fa6270 */
[----:B------:R-:W-:-:S02]  /*a010*/  IMAD.MOV R4, RZ, RZ, -R7 ;  /* 0x000000ffff047224 */ /* 0x000fc400078e0a07 */
[----:B------:R-:W-:Y:S01]  /*a020*/  @!P0 IMAD.MOV R15, RZ, RZ, -R15 ;  /* 0x000000ffff0f8224 */ /* 0x000fe200078e0a0f */
[C---:B------:R-:W-:Y:S01]  /*a030*/  ISETP.GT.U32.AND P0, PT, R2.reuse, R12, PT ;  /* 0x0000000c0200720c */ /* 0x040fe20003f04070 */
[C---:B------:R-:W-:Y:S02]  /*a040*/  IMAD R0, R2.reuse, R4, R0 ;  /* 0x0000000402007224 */ /* 0x040fe400078e0200 */
[----:B------:R-:W-:Y:S01]  /*a050*/  IMAD.HI.U32 R3, R19, R6, RZ ;  /* 0x0000000613037227 */ /* 0x000fe200078e00ff */
[----:B------:R0:W-:Y:S03]  /*a060*/  STL [R1+0x10c], R15 ;  /* 0x00010c0f01007387 */ /* 0x0001e60000100800 */
[--C-:B------:R-:W-:Y:S01]  /*a070*/  @!P2 IMAD.IADD R13, R13, 0x1, -R2.reuse ;  /* 0x000000010d0da824 */ /* 0x100fe200078e0a02 */
[----:B------:R-:W-:Y:S01]  /*a080*/  ISETP.GT.U32.AND P2, PT, R2, R0, PT ;  /* 0x000000000200720c */ /* 0x000fe20003f44070 */
[----:B------:R-:W-:Y:S01]  /*a090*/  IMAD.MOV R3, RZ, RZ, -R3 ;  /* 0x000000ffff037224 */ /* 0x000fe200078e0a03 */
[----:B------:R1:W-:Y:S01]  /*a0a0*/  STL [R1+0x134], R9 ;  /* 0x0001340901007387 */ /* 0x0003e20000100800 */
[----:B------:R-:W-:Y:S01]  /*a0b0*/  @!P3 IMAD.IADD R8, R8, 0x1, -R2 ;  /* 0x000000010808b824 */ /* 0x000fe200078e0a02 */
[----:B------:R-:W-:Y:S01]  /*a0c0*/  ISETP.GE.AND P3, PT, R5, RZ, PT ;  /* 0x000000ff0500720c */ /* 0x000fe20003f66270 */
[----:B------:R-:W-:-:S02]  /*a0d0*/  IMAD R6, R2, R3, R6 ;  /* 0x0000000302067224 */ /* 0x000fc400078e0206 */
[----:B------:R-:W-:Y:S02]  /*a0e0*/  @!P0 IMAD.IADD R12, R12, 0x1, -R2 ;  /* 0x000000010c0c8824 */ /* 0x000fe400078e0a02 */
[----:B0-----:R-:W-:Y:S02]  /*a0f0*/  IMAD.MOV.U32 R15, RZ, RZ, R8 ;  /* 0x000000ffff0f7224 */ /* 0x001fe400078e0008 */
[C---:B------:R-:W-:Y:S01]  /*a100*/  VIADD R4, R11.reuse, 0x3f ;  /* 0x0000003f0b047836 */ /* 0x040fe20000000000 */
[C---:B------:R-:W-:Y:S01]  /*a110*/  ISETP.GT.U32.AND P0, PT, R2.reuse, R12, PT ;  /* 0x0000000c0200720c */ /* 0x040fe20003f04070 */
[----:B------:R-:W-:Y:S01]  /*a120*/  @!P4 IMAD.MOV R15, RZ, RZ, -R15 ;  /* 0x000000ffff0fc224 */ /* 0x000fe200078e0a0f */
[----:B------:R-:W-:Y:S01]  /*a130*/  ISETP.GT.U32.AND P4, PT, R2, R6, PT ;  /* 0x000000060200720c */ /* 0x000fe20003f84070 */
[----:B------:R-:W-:Y:S01]  /*a140*/  @!P2 IMAD.IADD R0, R0, 0x1, -R2 ;  /* 0x000000010000a824 */ /* 0x000fe200078e0a02 */
[----:B-1----:R-:W-:Y:S01]  /*a150*/  IABS R9, R4 ;  /* 0x0000000400097213 */ /* 0x002fe20000000000 */
[C---:B------:R-:W-:Y:S01]  /*a160*/  VIADD R7, R11.reuse, 0x40 ;  /* 0x000000400b077836 */ /* 0x040fe20000000000 */
[----:B------:R-:W-:Y:S01]  /*a170*/  STL [R1+0x138], R15 ;  /* 0x0001380f01007387 */ /* 0x000fe20000100800 */
[----:B------:R-:W-:Y:S01]  /*a180*/  IMAD.MOV.U32 R14, RZ, RZ, R13 ;  /* 0x000000ffff0e7224 */ /* 0x000fe200078e000d */
[----:B------:R-:W-:Y:S01]  /*a190*/  ISETP.GT.U32.AND P2, PT, R2, R0, PT ;  /* 0x000000000200720c */ /* 0x000fe20003f44070 */
[----:B------:R-:W-:Y:S01]  /*a1a0*/  VIADD R3, R11, 0x3e ;  /* 0x0000003e0b037836 */ /* 0x000fe20000000000 */
[----:B------:R-:W-:Y:S01]  /*a1b0*/  IABS R5, R7 ;  /* 0x0000000700057213 */ /* 0x000fe20000000000 */
[----:B------:R-:W-:Y:S01]  /*a1c0*/  @!P6 IMAD.MOV R14, RZ, RZ, -R14 ;  /* 0x000000ffff0ee224 */ /* 0x000fe200078e0a0e */
[----:B------:R-:W-:Y:S01]  /*a1d0*/  ISETP.GE.AND P6, PT, R7, RZ, PT ;  /* 0x000000ff0700720c */ /* 0x000fe20003fc6270 */
[----:B------:R-:W-:Y:S01]  /*a1e0*/  IMAD.MOV.U32 R7, RZ, RZ, R9 ;  /* 0x000000ffff077224 */ /* 0x000fe200078e0009 */
[----:B------:R-:W-:Y:S01]  /*a1f0*/  IABS R8, R3 ;  /* 0x0000000300087213 */ /* 0x000fe20000000000 */
[--C-:B------:R-:W-:Y:S01]  /*a200*/  @!P0 IMAD.IADD R12, R12, 0x1, -R2.reuse ;  /* 0x000000010c0c8824 */ /* 0x100fe200078e0a02 */
[----:B------:R-:W-:Y:S01]  /*a210*/  ISETP.GE.AND P0, PT, R4, RZ, PT ;  /* 0x000000ff0400720c */ /* 0x000fe20003f06270 */
[----:B------:R-:W-:Y:S01]  /*a220*/  @!P4 IMAD.IADD R6, R6, 0x1, -R2 ;  /* 0x000000010606c824 */ /* 0x000fe200078e0a02 */
[----:B------:R0:W-:Y:S01]  /*a230*/  STL [R1+0x164], R14 ;  /* 0x0001640e01007387 */ /* 0x0001e20000100800 */
[----:B------:R-:W-:-:S03]  /*a240*/  IMAD.HI.U32 R13, R19, R5, RZ ;  /* 0x00000005130d7227 */ /* 0x000fc600078e00ff */
[----:B------:R-:W-:Y:S01]  /*a250*/  ISETP.GT.U32.AND P4, PT, R2, R6, PT ;  /* 0x000000060200720c */ /* 0x000fe20003f84070 */
[----:B------:R-:W-:-:S04]  /*a260*/  IMAD.HI.U32 R4, R19, R7, RZ ;  /* 0x0000000713047227 */ /* 0x000fc800078e00ff */
[----:B------:R-:W-:Y:S02]  /*a270*/  IMAD.MOV R13, RZ, RZ, -R13 ;  /* 0x000000ffff0d7224 */ /* 0x000fe400078e0a0d */
[----:B------:R-:W-:Y:S02]  /*a280*/  IMAD.MOV R4, RZ, RZ, -R4 ;  /* 0x000000ffff047224 */ /* 0x000fe400078e0a04 */
[----:B------:R-:W-:Y:S02]  /*a290*/  @!P2 IMAD.IADD R0, R0, 0x1, -R2 ;  /* 0x000000010000a824 */ /* 0x000fe400078e0a02 */
[----:B0-----:R-:W-:Y:S02]  /*a2a0*/  IMAD.MOV.U32 R14, RZ, RZ, R12 ;  /* 0x000000ffff0e7224 */ /* 0x001fe400078e000c */
[C---:B------:R-:W-:Y:S02]  /*a2b0*/  IMAD R5, R2.reuse, R13, R5 ;  /* 0x0000000d02057224 */ /* 0x040fe400078e0205 */
[----:B------:R-:W-:-:S02]  /*a2c0*/  IMAD R7, R2, R4, R7 ;  /* 0x0000000402077224 */ /* 0x000fc400078e0207 */
[----:B------:R-:W-:Y:S01]  /*a2d0*/  IMAD.MOV.U32 R12, RZ, RZ, R0 ;  /* 0x000000ffff0c7224 */ /* 0x000fe200078e0000 */
[----:B------:R-:W-:Y:S01]  /*a2e0*/  ISETP.GT.U32.AND P2, PT, R2, R5, PT ;  /* 0x000000050200720c */ /* 0x000fe20003f44070 */
[----:B------:R-:W-:-:S04]  /*a2f0*/  IMAD.HI.U32 R9, R19, R8, RZ ;  /* 0x0000000813097227 */ /* 0x000fc800078e00ff */
[----:B------:R-:W-:Y:S01]  /*a300*/  @!P5 IMAD.MOV R12, RZ, RZ, -R12 ;  /* 0x000000ffff0cd224 */ /* 0x000fe200078e0a0c */
[----:B------:R-:W-:Y:S01]  /*a310*/  ISETP.GT.U32.AND P5, PT, R2, R7, PT ;  /* 0x000000070200720c */ /* 0x000fe20003fa4070 */
[----:B------:R-:W-:Y:S02]  /*a320*/  IMAD.MOV R9, RZ, RZ, -R9 ;  /* 0x000000ffff097224 */ /* 0x000fe400078e0a09 */
[----:B------:R-:W-:Y:S02]  /*a330*/  @!P4 IMAD.IADD R6, R6, 0x1, -R2 ;  /* 0x000000010606c824 */ /* 0x000fe400078e0a02 */
[----:B------:R-:W-:Y:S02]  /*a340*/  IMAD R8, R2, R9, R8 ;  /* 0x0000000902087224 */ /* 0x000fe400078e0208 */
[----:B------:R-:W-:Y:S02]  /*a350*/  IMAD.MOV.U32 R17, RZ, RZ, R6 ;  /* 0x000000ffff117224 */ /* 0x000fe400078e0006 */
[----:B------:R-:W-:-:S02]  /*a360*/  @!P2 IMAD.IADD R5, R5, 0x1, -R2 ;  /* 0x000000010505a824 */ /* 0x000fc400078e0a02 */
[----:B------:R-:W-:Y:S01]  /*a370*/  @!P3 IMAD.MOV R17, RZ, RZ, -R17 ;  /* 0x000000ffff11b224 */ /* 0x000fe200078e0a11 */
[C---:B------:R-:W-:Y:S01]  /*a380*/  ISETP.GT.U32.AND P3, PT, R2.reuse, R8, PT ;  /* 0x000000080200720c */ /* 0x040fe20003f64070 */
[----:B------:R-:W-:Y:S01]  /*a390*/  @!P5 IMAD.IADD R7, R7, 0x1, -R2 ;  /* 0x000000010707d824 */ /* 0x000fe200078e0a02 */
[C---:B------:R-:W-:Y:S01]  /*a3a0*/  ISETP.GT.U32.AND P2, PT, R2.reuse, R5, PT ;  /* 0x000000050200720c */ /* 0x040fe20003f44070 */
[C---:B------:R-:W-:Y:S02]  /*a3b0*/  VIADD R15, R11.reuse, 0x3d ;  /* 0x0000003d0b0f7836 */ /* 0x040fe40000000000 */
[----:B------:R-:W-:Y:S01]  /*a3c0*/  @!P1 IMAD.MOV R14, RZ, RZ, -R14 ;  /* 0x000000ffff0e9224 */ /* 0x000fe200078e0a0e */
[----:B------:R-:W-:Y:S01]  /*a3d0*/  ISETP.GT.U32.AND P5, PT, R2, R7, PT ;  /* 0x000000070200720c */ /* 0x000fe20003fa4070 */
[----:B------:R-:W-:Y:S01]  /*a3e0*/  VIADD R13, R11, 0x3c ;  /* 0x0000003c0b0d7836 */ /* 0x000fe20000000000 */
[----:B------:R-:W-:Y:S01]  /*a3f0*/  ISETP.GE.AND P4, PT, R15, RZ, PT ;  /* 0x000000ff0f00720c */ /* 0x000fe20003f86270 */
[----:B------:R-:W-:Y:S01]  /*a400*/  IMAD.HI.U32 R22, R19, R21, RZ ;  /* 0x0000001513167227 */ /* 0x000fe200078e00ff */
[----:B------:R-:W-:Y:S01]  /*a410*/  IABS R15, R15 ;  /* 0x0000000f000f7213 */ /* 0x000fe20000000000 */
[----:B------:R0:W-:Y:S01]  /*a420*/  STL [R1+0x168], R14 ;  /* 0x0001680e01007387 */ /* 0x0001e20000100800 */
[----:B------:R-:W-:Y:S01]  /*a430*/  ISETP.GE.AND P1, PT, R3, RZ, PT ;  /* 0x000000ff0300720c */ /* 0x000fe20003f26270 */
[----:B------:R-:W-:-:S02]  /*a440*/  VIADD R3, R11, 0x3b ;  /* 0x0000003b0b037836 */ /* 0x000fc40000000000 */
[----:B------:R-:W-:Y:S01]  /*a450*/  IMAD.HI.U32 R16, R19, R15, RZ ;  /* 0x0000000f13107227 */ /* 0x000fe200078e00ff */
[----:B------:R1:W-:Y:S02]  /*a460*/  STL [R1+0x178], R12 ;  /* 0x0001780c01007387 */ /* 0x0003e40000100800 */
[----:B------:R-:W-:Y:S01]  /*a470*/  IABS R4, R3 ;  /* 0x0000000300047213 */ /* 0x000fe20000000000 */
[----:B------:R-:W-:Y:S01]  /*a480*/  @!P3 IMAD.IADD R8, R8, 0x1, -R2 ;  /* 0x000000010808b824 */ /* 0x000fe200078e0a02 */
[----:B------:R3:W-:Y:S01]  /*a490*/  STL [R1+0x174], R17 ;  /* 0x0001741101007387 */ /* 0x0007e20000100800 */
[----:B0-----:R-:W-:Y:S01]  /*a4a0*/  IABS R14, R13 ;  /* 0x0000000d000e7213 */ /* 0x001fe20000000000 */
[----:B------:R-:W-:Y:S02]  /*a4b0*/  IMAD.MOV R16, RZ, RZ, -R16 ;  /* 0x000000ffff107224 */ /* 0x000fe400078e0a10 */
[----:B------:R-:W-:Y:S01]  /*a4c0*/  ISETP.GT.U32.AND P3, PT, R2, R8, PT ;  /* 0x000000080200720c */ /* 0x000fe20003f64070 */
[----:B------:R-:W-:Y:S01]  /*a4d0*/  @!P2 IMAD.IADD R5, R5, 0x1, -R2 ;  /* 0x000000010505a824 */ /* 0x000fe200078e0a02 */
[----:B------:R-:W-:Y:S01]  /*a4e0*/  ISETP.GE.AND P2, PT, R13, RZ, PT ;  /* 0x000000ff0d00720c */ /* 0x000fe20003f46270 */
[----:B-1----:R-:W-:-:S02]  /*a4f0*/  VIADD R12, R11, 0x3a ;  /* 0x0000003a0b0c7836 */ /* 0x002fc40000000000 */
[----:B------:R-:W-:-:S03]  /*a500*/  IMAD.HI.U32 R9, R19, R14, RZ ;  /* 0x0000000e13097227 */ /* 0x000fc600078e00ff */
[----:B------:R-:W-:Y:S01]  /*a510*/  IABS R0, R12 ;  /* 0x0000000c00007213 */ /* 0x000fe20000000000 */
[----:B------:R-:W-:Y:S02]  /*a520*/  @!P5 IMAD.IADD R7, R7, 0x1, -R2 ;  /* 0x000000010707d824 */ /* 0x000fe400078e0a02 */
[----:B------:R-:W-:-:S04]  /*a530*/  IMAD.HI.U32 R6, R19, R4, RZ ;  /* 0x0000000413067227 */ /* 0x000fc800078e00ff */
[C---:B------:R-:W-:Y:S02]  /*a540*/  IMAD R13, R2.reuse, R16, R15 ;  /* 0x00000010020d7224 */ /* 0x040fe400078e020f */
[----:B------:R-:W-:Y:S02]  /*a550*/  IMAD.MOV R9, RZ, RZ, -R9 ;  /* 0x000000ffff097224 */ /* 0x000fe400078e0a09 */
[----:B---3--:R-:W-:Y:S01]  /*a560*/  IMAD.MOV.U32 R17, RZ, RZ, R7 ;  /* 0x000000ffff117224 */ /* 0x008fe200078e0007 */
[C---:B------:R-:W-:Y:S01]  /*a570*/  ISETP.GT.U32.AND P5, PT, R2.reuse, R13, PT ;  /* 0x0000000d0200720c */ /* 0x040fe20003fa4070 */
[----:B------:R-:W-:Y:S02]  /*a580*/  IMAD.MOV R6, RZ, RZ, -R6 ;  /* 0x000000ffff067224 */ /* 0x000fe400078e0a06 */
[----:B------:R-:W-:Y:S02]  /*a590*/  IMAD R14, R2, R9, R14 ;  /* 0x00000009020e7224 */ /* 0x000fe400078e020e */
[----:B------:R-:W-:-:S04]  /*a5a0*/  IMAD.HI.U32 R9, R19, R0, RZ ;  /* 0x0000000013097227 */ /* 0x000fc800078e00ff */
[----:B------:R-:W-:Y:S01]  /*a5b0*/  @!P0 IMAD.MOV R17, RZ, RZ, -R17 ;  /* 0x000000ffff118224 */ /* 0x000fe200078e0a11 */
[----:B------:R-:W-:Y:S01]  /*a5c0*/  ISETP.GE.AND P0, PT, R3, RZ, PT ;  /* 0x000000ff0300720c */ /* 0x000fe20003f06270 */
[----:B------:R-:W-:Y:S02]  /*a5d0*/  IMAD R3, R2, R6, R4 ;  /* 0x0000000602037224 */ /* 0x000fe400078e0204 */
[----:B------:R-:W-:Y:S02]  /*a5e0*/  IMAD.MOV.U32 R18, RZ, RZ, R5 ;  /* 0x000000ffff127224 */ /* 0x000fe400078e0005 */
[----:B------:R-:W-:Y:S02]  /*a5f0*/  IMAD.MOV R5, RZ, RZ, -R9 ;  /* 0x000000ffff057224 */ /* 0x000fe400078e0a09 */
[----:B------:R-:W-:Y:S01]  /*a600*/  @!P3 IMAD.IADD R8, R8, 0x1, -R2 ;  /* 0x000000010808b824 */ /* 0x000fe200078e0a02 */
[C---:B------:R-:W-:Y:S01]  /*a610*/  ISETP.GT.U32.AND P3, PT, R2.reuse, R3, PT ;  /* 0x000000030200720c */ /* 0x040fe20003f64070 */
[----:B------:R-:W-:-:S02]  /*a620*/  IMAD R0, R2, R5, R0 ;  /* 0x0000000502007224 */ /* 0x000fc400078e0200 */
[----:B------:R-:W-:Y:S02]  /*a630*/  IMAD.MOV.U32 R9, RZ, RZ, R8 ;  /* 0x000000ffff097224 */ /* 0x000fe400078e0008 */
[----:B------:R-:W-:Y:S02]  /*a640*/  @!P5 IMAD.IADD R13, R13, 0x1, -R2 ;  /* 0x000000010d0dd824 */ /* 0x000fe400078e0a02 */
[----:B------:R-:W-:Y:S01]  /*a650*/  @!P1 IMAD.MOV R9, RZ, RZ, -R9 ;  /* 0x000000ffff099224 */ /* 0x000fe200078e0a09 */
[C---:B------:R-:W-:Y:S01]  /*a660*/  ISETP.GT.U32.AND P1, PT, R2.reuse, R0, PT ;  /* 0x000000000200720c */ /* 0x040fe20003f24070 */
[----:B------:R-:W-:Y:S01]  /*a670*/  @!P6 IMAD.MOV R18, RZ, RZ, -R18 ;  /* 0x000000ffff12e224 */ /* 0x000fe200078e0a12 */
[C---:B------:R-:W-:Y:S01]  /*a680*/  ISETP.GT.U32.AND P6, PT, R2.reuse, R14, PT ;  /* 0x0000000e0200720c */ /* 0x040fe20003fc4070 */
[----:B------:R-:W-:Y:S01]  /*a690*/  VIADD R5, R11, 0x38 ;  /* 0x000000380b057836 */ /* 0x000fe20000000000 */
[C---:B------:R-:W-:Y:S01]  /*a6a0*/  ISETP.GT.U32.AND P5, PT, R2.reuse, R13, PT ;  /* 0x0000000d0200720c */ /* 0x040fe20003fa4070 */
[--C-:B------:R-:W-:Y:S01]  /*a6b0*/  @!P3 IMAD.IADD R3, R3, 0x1, -R2.reuse ;  /* 0x000000010303b824 */ /* 0x100fe200078e0a02 */
[----:B------:R-:W-:Y:S01]  /*a6c0*/  STL [R1+0x13c], R18 ;  /* 0x00013c1201007387 */ /* 0x000fe20000100800 */
[C---:B------:R-:W-:Y:S01]  /*a6d0*/  VIADD R4, R11.reuse, 0x39 ;  /* 0x000000390b047836 */ /* 0x040fe20000000000 */
[----:B------:R-:W-:Y:S01]  /*a6e0*/  IABS R8, R5 ;  /* 0x0000000500087213 */ /* 0x000fe20000000000 */
[----:B------:R-:W-:Y:S01]  /*a6f0*/  VIADD R6, R11, 0x37 ;  /* 0x000000370b067836 */ /* 0x000fe20000000000 */
[----:B------:R-:W-:Y:S01]  /*a700*/  ISETP.GT.U32.AND P3, PT, R2, R3, PT ;  /* 0x000000030200720c */ /* 0x000fe20003f64070 */
[----:B------:R-:W-:Y:S01]  /*a710*/  STL [R1+0x15c], R17 ;  /* 0x00015c1101007387 */ /* 0x000fe20000100800 */
[----:B------:R-:W-:Y:S01]  /*a720*/  IABS R7, R4 ;  /* 0x0000000400077213 */ /* 0x000fe20000000000 */
[----:B------:R-:W-:-:S02]  /*a730*/  @!P1 IMAD.IADD R0, R0, 0x1, -R2 ;  /* 0x0000000100009824 */ /* 0x000fc400078e0a02 */
[--C-:B------:R-:W-:Y:S01]  /*a740*/  @!P6 IMAD.IADD R14, R14, 0x1, -R2.reuse ;  /* 0x000000010e0ee824 */ /* 0x100fe200078e0a02 */
[----:B------:R0:W-:Y:S01]  /*a750*/  STL [R1+0x160], R9 ;  /* 0x0001600901007387 */ /* 0x0001e20000100800 */
[----:B------:R-:W-:Y:S01]  /*a760*/  @!P5 IMAD.IADD R13, R13, 0x1, -R2 ;  /* 0x000000010d0dd824 */ /* 0x000fe200078e0a02 */
[----:B------:R-:W-:Y:S01]  /*a770*/  ISETP.GE.AND P5, PT, R12, RZ, PT ;  /* 0x000000ff0c00720c */ /* 0x000fe20003fa6270 */
[----:B------:R-:W-:Y:S01]  /*a780*/  IMAD.HI.U32 R12, R19, R8, RZ ;  /* 0x00000008130c7227 */ /* 0x000fe200078e00ff */
[C---:B------:R-:W-:Y:S02]  /*a790*/  ISETP.GT.U32.AND P1, PT, R2.reuse, R0, PT ;  /* 0x000000000200720c */ /* 0x040fe40003f24070 */
[----:B------:R-:W-:Y:S01]  /*a7a0*/  ISETP.GT.U32.AND P6, PT, R2, R14, PT ;  /* 0x0000000e0200720c */ /* 0x000fe20003fc4070 */
[----:B------:R-:W-:Y:S02]  /*a7b0*/  IMAD.MOV R12, RZ, RZ, -R12 ;  /* 0x000000ffff0c7224 */ /* 0x000fe400078e0a0c */
[----:B------:R-:W-:Y:S01]  /*a7c0*/  @!P3 IMAD.IADD R3, R3, 0x1, -R2 ;  /* 0x000000010303b824 */ /* 0x000fe200078e0a02 */
[----:B0-----:R-:W-:Y:S01]  /*a7d0*/  IABS R9, R6 ;  /* 0x0000000600097213 */ /* 0x001fe20000000000 */
[----:B------:R-:W-:Y:S01]  /*a7e0*/  IMAD.HI.U32 R15, R19, R7, RZ ;  /* 0x00000007130f7227 */ /* 0x000fe200078e00ff */
[----:B------:R-:W-:-:S03]  /*a7f0*/  ISETP.GE.AND P3, PT, R6, RZ, PT ;  /* 0x000000ff0600720c */ /* 0x000fc60003f66270 */
[----:B------:R-:W-:Y:S02]  /*a800*/  IMAD R6, R2, R12, R8 ;  /* 0x0000000c02067224 */ /* 0x000fe400078e0208 */
[--C-:B------:R-:W-:Y:S02]  /*a810*/  @!P1 IMAD.IADD R0, R0, 0x1, -R2.reuse ;  /* 0x0000000100009824 */ /* 0x100fe400078e0a02 */
[----:B------:R-:W-:Y:S01]  /*a820*/  IMAD.MOV R15, RZ, RZ, -R15 ;  /* 0x000000ffff0f7224 */ /* 0x000fe200078e0a0f */
[----:B------:R-:W-:Y:S01]  /*a830*/  ISETP.GT.U32.AND P1, PT, R2, R6, PT ;  /* 0x000000060200720c */ /* 0x000fe20003f24070 */
[----:B------:R-:W-:Y:S02]  /*a840*/  @!P6 IMAD.IADD R14, R14, 0x1, -R2 ;  /* 0x000000010e0ee824 */ /* 0x000fe400078e0a02 */
[----:B------:R-:W-:Y:S02]  /*a850*/  IMAD.MOV.U32 R17, RZ, RZ, R13 ;  /* 0x000000ffff117224 */ /* 0x000fe400078e000d */
[----:B------:R-:W-:-:S02]  /*a860*/  IMAD R7, R2, R15, R7 ;  /* 0x0000000f02077224 */ /* 0x000fc400078e0207 */
[----:B------:R-:W-:Y:S02]  /*a870*/  IMAD.MOV.U32 R16, RZ, RZ, R14 ;  /* 0x000000ffff107224 */ /* 0x000fe400078e000e */
[----:B------:R-:W-:Y:S01]  /*a880*/  @!P4 IMAD.MOV R17, RZ, RZ, -R17 ;  /* 0x000000ffff11c224 */ /* 0x000fe200078e0a11 */
[----:B------:R-:W-:Y:S01]  /*a890*/  ISETP.GE.AND P4, PT, R4, RZ, PT ;  /* 0x000000ff0400720c */ /* 0x000fe20003f86270 */
        /* <DEDUP_REMOVED lines=9> */
[----:B------:R-:W-:Y:S01]  /*a930*/  ISETP.GT.U32.AND P1, PT, R2, R6, PT ;  /* 0x000000060200720c */ /* 0x000fe20003f24070 */
[----:B------:R-:W-:-:S02]  /*a940*/  IMAD.MOV.U32 R14, RZ, RZ, R0 ;  /* 0x000000ffff0e7224 */ /* 0x000fc400078e0000 */
[----:B------:R-:W-:Y:S01]  /*a950*/  @!P0 IMAD.MOV R15, RZ, RZ, -R15 ;  /* 0x000000ffff0f8224 */ /* 0x000fe200078e0a0f */
[----:B0-----:R-:W-:Y:S01]  /*a960*/  IABS R17, R3 ;  /* 0x0000000300117213 */ /* 0x001fe20000000000 */
[----:B------:R-:W-:Y:S01]  /*a970*/  @!P6 IMAD.IADD R7, R7, 0x1, -R2 ;  /* 0x000000010707e824 */ /* 0x000fe200078e0a02 */
[----:B------:R-:W-:Y:S01]  /*a980*/  ISETP.GE.AND P0, PT, R4, RZ, PT ;  /* 0x000000ff0400720c */ /* 0x000fe20003f06270 */
[----:B------:R-:W-:Y:S01]  /*a990*/  @!P5 IMAD.MOV R14, RZ, RZ, -R14 ;  /* 0x000000ffff0ed224 */ /* 0x000fe200078e0a0e */
[----:B-1----:R-:W-:Y:S01]  /*a9a0*/  IABS R16, R4 ;  /* 0x0000000400107213 */ /* 0x002fe20000000000 */
[----:B------:R-:W-:Y:S01]  /*a9b0*/  IMAD.HI.U32 R0, R19, R17, RZ ;  /* 0x0000001113007227 */ /* 0x000fe200078e00ff */
[----:B------:R-:W-:Y:S01]  /*a9c0*/  ISETP.GT.U32.AND P6, PT, R2, R7, PT ;  /* 0x000000070200720c */ /* 0x000fe20003fc4070 */
[----:B------:R0:W-:Y:S01]  /*a9d0*/  STL [R1+0x14c], R15 ;  /* 0x00014c0f01007387 */ /* 0x0001e20000100800 */
[----:B------:R-:W-:Y:S01]  /*a9e0*/  ISETP.GE.AND P5, PT, R3, RZ, PT ;  /* 0x000000ff0300720c */ /* 0x000fe20003fa6270 */
[----:B------:R-:W-:-:S02]  /*a9f0*/  IMAD.HI.U32 R5, R19, R16, RZ ;  /* 0x0000001013057227 */ /* 0x000fc400078e00ff */
[----:B------:R1:W-:Y:S02]  /*aa00*/  STL [R1+0x1f0], R14 ;  /* 0x0001f00e01007387 */ /* 0x0003e40000100800 */
[----:B------:R-:W-:Y:S02]  /*aa10*/  IMAD.MOV R5, RZ, RZ, -R5 ;  /* 0x000000ffff057224 */ /* 0x000fe400078e0a05 */
[----:B------:R-:W-:Y:S02]  /*aa20*/  @!P1 IMAD.IADD R6, R6, 0x1, -R2 ;  /* 0x0000000106069824 */ /* 0x000fe400078e0a02 */
[C---:B------:R-:W-:Y:S02]  /*aa30*/  IMAD R16, R2.reuse, R5, R16 ;  /* 0x0000000502107224 */ /* 0x040fe400078e0210 */
[----:B------:R-:W-:Y:S02]  /*aa40*/  @!P6 IMAD.IADD R7, R7, 0x1, -R2 ;  /* 0x000000010707e824 */ /* 0x000fe400078e0a02 */
[----:B------:R-:W-:Y:S01]  /*aa50*/  IMAD.MOV R0, RZ, RZ, -R0 ;  /* 0x000000ffff007224 */ /* 0x000fe200078e0a00 */
[----:B------:R-:W-:Y:S01]  /*aa60*/  ISETP.GT.U32.AND P1, PT, R2, R16, PT ;  /* 0x000000100200720c */ /* 0x000fe20003f24070 */
[----:B------:R-:W-:-:S02]  /*aa70*/  VIADD R3, R11, 0x34 ;  /* 0x000000340b037836 */ /* 0x000fc40000000000 */
[----:B------:R-:W-:Y:S02]  /*aa80*/  IMAD R17, R2, R0, R17 ;  /* 0x0000000002117224 */ /* 0x000fe400078e0211 */
[----:B------:R-:W-:Y:S01]  /*aa90*/  IMAD.MOV.U32 R12, RZ, RZ, R7 ;  /* 0x000000ffff0c7224 */ /* 0x000fe200078e0007 */
[----:B0-----:R-:W-:Y:S01]  /*aaa0*/  IABS R15, R3 ;  /* 0x00000003000f7213 */ /* 0x001fe20000000000 */
[----:B------:R-:W-:-:S04]  /*aab0*/  IMAD.HI.U32 R13, R19, R9, RZ ;  /* 0x00000009130d7227 */ /* 0x000fc800078e00ff */
[----:B------:R-:W-:Y:S01]  /*aac0*/  @!P4 IMAD.MOV R12, RZ, RZ, -R12 ;  /* 0x000000ffff0cc224 */ /* 0x000fe200078e0a0c */
[----:B------:R-:W-:Y:S01]  /*aad0*/  ISETP.GT.U32.AND P4, PT, R2, R17, PT ;  /* 0x000000110200720c */ /* 0x000fe20003f84070 */
[----:B------:R-:W-:Y:S02]  /*aae0*/  @!P1 IMAD.IADD R16, R16, 0x1, -R2 ;  /* 0x0000000110109824 */ /* 0x000fe400078e0a02 */
[----:B------:R-:W-:Y:S01]  /*aaf0*/  IMAD.MOV R13, RZ, RZ, -R13 ;  /* 0x000000ffff0d7224 */ /* 0x000fe200078e0a0d */
[----:B------:R0:W-:Y:S01]  /*ab00*/  STL [R1+0x144], R12 ;  /* 0x0001440c01007387 */ /* 0x0001e20000100800 */
[----:B------:R-:W-:Y:S01]  /*ab10*/  IMAD.HI.U32 R5, R19, R15, RZ ;  /* 0x0000000f13057227 */ /* 0x000fe200078e00ff */
[----:B------:R-:W-:-:S03]  /*ab20*/  ISETP.GT.U32.AND P1, PT, R2, R16, PT ;  /* 0x000000100200720c */ /* 0x000fc60003f24070 */
[C---:B------:R-:W-:Y:S02]  /*ab30*/  IMAD R9, R2.reuse, R13, R9 ;  /* 0x0000000d02097224 */ /* 0x040fe400078e0209 */
[----:B------:R-:W-:Y:S02]  /*ab40*/  IMAD.MOV R5, RZ, RZ, -R5 ;  /* 0x000000ffff057224 */ /* 0x000fe400078e0a05 */
[C---:B------:R-:W-:Y:S01]  /*ab50*/  VIADD R18, R11.reuse, 0x32 ;  /* 0x000000320b127836 */ /* 0x040fe20000000000 */
[C---:B------:R-:W-:Y:S01]  /*ab60*/  ISETP.GT.U32.AND P6, PT, R2.reuse, R9, PT ;  /* 0x000000090200720c */ /* 0x040fe20003fc4070 */
[----:B------:R-:W-:Y:S02]  /*ab70*/  VIADD R4, R11, 0x33 ;  /* 0x000000330b047836 */ /* 0x000fe40000000000 */
[----:B------:R-:W-:Y:S01]  /*ab80*/  IMAD R15, R2, R5, R15 ;  /* 0x00000005020f7224 */ /* 0x000fe200078e020f */
[----:B------:R-:W-:Y:S01]  /*ab90*/  IABS R13, R18 ;  /* 0x00000012000d7213 */ /* 0x000fe20000000000 */
[--C-:B------:R-:W-:Y:S01]  /*aba0*/  @!P4 IMAD.IADD R17, R17, 0x1, -R2.reuse ;  /* 0x000000011111c824 */ /* 0x100fe200078e0a02 */
[----:B-1----:R-:W-:Y:S01]  /*abb0*/  IABS R14, R4 ;  /* 0x00000004000e7213 */ /* 0x002fe20000000000 */
[----:B------:R-:W-:Y:S01]  /*abc0*/  @!P1 IMAD.IADD R16, R16, 0x1, -R2 ;  /* 0x0000000110109824 */ /* 0x000fe200078e0a02 */
[C---:B------:R-:W-:Y:S01]  /*abd0*/  ISETP.GT.U32.AND P1, PT, R2.reuse, R15, PT ;  /* 0x0000000f0200720c */ /* 0x040fe20003f24070 */
[----:B------:R-:W-:Y:S01]  /*abe0*/  IMAD.MOV.U32 R8, RZ, RZ, R6 ;  /* 0x000000ffff087224 */ /* 0x000fe200078e0006 */
[----:B------:R-:W-:Y:S01]  /*abf0*/  ISETP.GT.U32.AND P4, PT, R2, R17, PT ;  /* 0x000000110200720c */ /* 0x000fe20003f84070 */
[----:B------:R-:W-:-:S04]  /*ac00*/  IMAD.HI.U32 R6, R19, R13, RZ ;  /* 0x0000000d13067227 */ /* 0x000fc800078e00ff */
[----:B------:R-:W-:-:S04]  /*ac10*/  IMAD.HI.U32 R0, R19, R14, RZ ;  /* 0x0000000e13007227 */ /* 0x000fc800078e00ff */
[----:B------:R-:W-:Y:S01]  /*ac20*/  @!P2 IMAD.MOV R8, RZ, RZ, -R8 ;  /* 0x000000ffff08a224 */ /* 0x000fe200078e0a08 */
[----:B------:R-:W-:Y:S01]  /*ac30*/  ISETP.GE.AND P2, PT, R3, RZ, PT ;  /* 0x000000ff0300720c */ /* 0x000fe20003f46270 */
[----:B------:R-:W-:Y:S02]  /*ac40*/  IMAD.MOV R6, RZ, RZ, -R6 ;  /* 0x000000ffff067224 */ /* 0x000fe400078e0a06 */
[----:B------:R-:W-:Y:S01]  /*ac50*/  IMAD.MOV R0, RZ, RZ, -R0 ;  /* 0x000000ffff007224 */ /* 0x000fe200078e0a00 */
[----:B------:R1:W-:Y:S01]  /*ac60*/  STL [R1+0x1dc], R8 ;  /* 0x0001dc0801007387 */ /* 0x0003e20000100800 */
[----:B------:R-:W-:Y:S02]  /*ac70*/  VIADD R3, R11, 0x31 ;  /* 0x000000310b037836 */ /* 0x000fe40000000000 */
[----:B------:R-:W-:Y:S02]  /*ac80*/  @!P6 IMAD.IADD R9, R9, 0x1, -R2 ;  /* 0x000000010909e824 */ /* 0x000fe400078e0a02 */
[C---:B------:R-:W-:Y:S01]  /*ac90*/  IMAD R13, R2.reuse, R6, R13 ;  /* 0x00000006020d7224 */ /* 0x040fe200078e020d */
[----:B0-----:R-:W-:Y:S01]  /*aca0*/  IABS R12, R3 ;  /* 0x00000003000c7213 */ /* 0x001fe20000000000 */
[C---:B------:R-:W-:Y:S01]  /*acb0*/  IMAD R14, R2.reuse, R0, R14 ;  /* 0x00000000020e7224 */ /* 0x040fe200078e020e */
[----:B------:R-:W-:Y:S01]  /*acc0*/  ISETP.GT.U32.AND P6, PT, R2, R9, PT ;  /* 0x000000090200720c */ /* 0x000fe20003fc4070 */
[----:B------:R-:W-:-:S02]  /*acd0*/  VIADD R0, R11, 0x2f ;  /* 0x0000002f0b007836 */ /* 0x000fc40000000000 */
[----:B------:R-:W-:Y:S01]  /*ace0*/  @!P1 IMAD.IADD R15, R15, 0x1, -R2 ;  /* 0x000000010f0f9824 */ /* 0x000fe200078e0a02 */
[----:B------:R-:W-:Y:S01]  /*acf0*/  ISETP.GT.U32.AND P1, PT, R2, R13, PT ;  /* 0x0000000d0200720c */ /* 0x000fe20003f24070 */
[----:B------:R-:W-:Y:S01]  /*ad00*/  IMAD.HI.U32 R23, R19, R12, RZ ;  /* 0x0000000c13177227 */ /* 0x000fe200078e00ff */
[----:B------:R-:W-:-:S03]  /*ad10*/  IABS R5, R0 ;  /* 0x0000000000057213 */ /* 0x000fc60000000000 */
[----:B------:R-:W-:Y:S01]  /*ad20*/  @!P4 IMAD.IADD R17, R17, 0x1, -R2 ;  /* 0x000000011111c824 */ /* 0x000fe200078e0a02 */
[----:B------:R-:W-:Y:S01]  /*ad30*/  ISETP.GT.U32.AND P4, PT, R2, R14, PT ;  /* 0x0000000e0200720c */ /* 0x000fe20003f84070 */
[----:B------:R-:W-:Y:S02]  /*ad40*/  IMAD.MOV R23, RZ, RZ, -R23 ;  /* 0x000000ffff177224 */ /* 0x000fe400078e0a17 */
[----:B------:R-:W-:-:S04]  /*ad50*/  IMAD.HI.U32 R6, R19, R5, RZ ;  /* 0x0000000513067227 */ /* 0x000fc800078e00ff */
[----:B------:R-:W-:Y:S02]  /*ad60*/  IMAD.MOV R22, RZ, RZ, -R22 ;  /* 0x000000ffff167224 */ /* 0x000fe400078e0a16 */
[----:B------:R-:W-:Y:S02]  /*ad70*/  VIADD R7, R11, 0x2e ;  /* 0x0000002e0b077836 */ /* 0x000fe40000000000 */
[----:B------:R-:W-:Y:S02]  /*ad80*/  IMAD R12, R2, R23, R12 ;  /* 0x00000017020c7224 */ /* 0x000fe400078e020c */
[----:B------:R-:W-:Y:S02]  /*ad90*/  IMAD.MOV R23, RZ, RZ, -R6 ;  /* 0x000000ffff177224 */ /* 0x000fe400078e0a06 */
[--C-:B------:R-:W-:Y:S01]  /*ada0*/  @!P6 IMAD.IADD R9, R9, 0x1, -R2.reuse ;  /* 0x000000010909e824 */ /* 0x100fe200078e0a02 */
[----:B------:R-:W-:Y:S01]  /*adb0*/  ISETP.GE.AND P6, PT, R4, RZ, PT ;  /* 0x000000ff0400720c */ /* 0x000fe20003fc6270 */
[----:B------:R-:W-:Y:S01]  /*adc0*/  IMAD R6, R2, R22, R21 ;  /* 0x0000001602067224 */ /* 0x000fe200078e0215 */
[----:B------:R-:W-:Y:S01]  /*add0*/  IABS R4, R7 ;  /* 0x0000000700047213 */ /* 0x000fe20000000000 */
[----:B------:R-:W-:-:S02]  /*ade0*/  @!P1 IMAD.IADD R13, R13, 0x1, -R2 ;  /* 0x000000010d0d9824 */ /* 0x000fc400078e0a02 */
[----:B------:R-:W-:Y:S02]  /*adf0*/  IMAD.MOV.U32 R22, RZ, RZ, R16 ;  /* 0x000000ffff167224 */ /* 0x000fe400078e0010 */
[----:B------:R-:W-:Y:S01]  /*ae00*/  @!P4 IMAD.IADD R14, R14, 0x1, -R2 ;  /* 0x000000010e0ec824 */ /* 0x000fe200078e0a02 */
[C---:B------:R-:W-:Y:S01]  /*ae10*/  ISETP.GT.U32.AND P4, PT, R2.reuse, R12, PT ;  /* 0x0000000c0200720c */ /* 0x040fe20003f84070 */
[----:B------:R-:W-:Y:S01]  /*ae20*/  @!P0 IMAD.MOV R22, RZ, RZ, -R22 ;  /* 0x000000ffff168224 */ /* 0x000fe200078e0a16 */
[C---:B------:R-:W-:Y:S01]  /*ae30*/  ISETP.GT.U32.AND P0, PT, R2.reuse, R13, PT ;  /* 0x0000000d0200720c */ /* 0x040fe20003f04070 */
[----:B-1----:R-:W-:Y:S01]  /*ae40*/  IMAD.HI.U32 R8, R19, R4, RZ ;  /* 0x0000000413087227 */ /* 0x002fe200078e00ff */
[----:B------:R-:W-:-:S03]  /*ae50*/  ISETP.GT.U32.AND P1, PT, R2, R14, PT ;  /* 0x0000000e0200720c */ /* 0x000fc60003f24070 */
[----:B------:R-:W-:Y:S02]  /*ae60*/  IMAD.MOV.U32 R24, RZ, RZ, R9 ;  /* 0x000000ffff187224 */ /* 0x000fe400078e0009 */
[----:B------:R-:W-:Y:S02]  /*ae70*/  IMAD.MOV R21, RZ, RZ, -R8 ;  /* 0x000000ffff157224 */ /* 0x000fe400078e0a08 */
[----:B------:R-:W-:Y:S01]  /*ae80*/  @!P3 IMAD.MOV R24, RZ, RZ, -R24 ;  /* 0x000000ffff18b224 */ /* 0x000fe200078e0a18 */
[C---:B------:R-:W-:Y:S01]  /*ae90*/  ISETP.GT.U32.AND P3, PT, R2.reuse, R15, PT ;  /* 0x0000000f0200720c */ /* 0x040fe20003f64070 */
[C---:B------:R-:W-:Y:S02]  /*aea0*/  IMAD R4, R2.reuse, R21, R4 ;  /* 0x0000001502047224 */ /* 0x040fe400078e0204 */
[----:B------:R-:W-:Y:S01]  /*aeb0*/  @!P5 IMAD.MOV R17, RZ, RZ, -R17 ;  /* 0x000000ffff11d224 */ /* 0x000fe200078e0a11 */
[----:B------:R-:W-:Y:S01]  /*aec0*/  ISETP.GT.U32.AND P5, PT, R2, R6, PT ;  /* 0x000000060200720c */ /* 0x000fe20003fa4070 */
[--C-:B------:R-:W-:Y:S01]  /*aed0*/  @!P4 IMAD.IADD R12, R12, 0x1, -R2.reuse ;  /* 0x000000010c0cc824 */ /* 0x100fe200078e0a02 */
[----:B------:R-:W-:Y:S01]  /*aee0*/  STL [R1+0xa0], R24 ;  /* 0x0000a01801007387 */ /* 0x000fe20000100800 */
[--C-:B------:R-:W-:Y:S01]  /*aef0*/  @!P0 IMAD.IADD R13, R13, 0x1, -R2.reuse ;  /* 0x000000010d0d8824 */ /* 0x100fe200078e0a02 */
[C---:B------:R-:W-:Y:S01]  /*af00*/  ISETP.GT.U32.AND P0, PT, R2.reuse, R4, PT ;  /* 0x000000040200720c */ /* 0x040fe20003f04070 */
[C---:B------:R-:W-:Y:S01]  /*af10*/  VIADD R8, R11.reuse, 0x2d ;  /* 0x0000002d0b087836 */ /* 0x040fe20000000000 */
[C---:B------:R-:W-:Y:S01]  /*af20*/  ISETP.GT.U32.AND P4, PT, R2.reuse, R12, PT ;  /* 0x0000000c0200720c */ /* 0x040fe20003f84070 */
        /* <DEDUP_REMOVED lines=8> */
[----:B------:R-:W-:Y:S01]  /*afb0*/  @!P5 IMAD.IADD R6, R6, 0x1, -R2 ;  /* 0x000000010606d824 */ /* 0x000fe200078e0a02 */
[----:B------:R-:W-:Y:S01]  /*afc0*/  ISETP.GE.AND P1, PT, R18, RZ, PT ;  /* 0x000000ff1200720c */ /* 0x000fe20003f26270 */
[----:B------:R-:W-:Y:S01]  /*afd0*/  IMAD.HI.U32 R18, R19, R21, RZ ;  /* 0x0000001513127227 */ /* 0x000fe200078e00ff */
[----:B------:R1:W-:Y:S01]  /*afe0*/  STL [R1+0x8c], R17 ;  /* 0x00008c1101007387 */ /* 0x0003e20000100800 */
[----:B------:R-:W-:-:S02]  /*aff0*/  ISETP.GE.AND P5, PT, R20, RZ, PT ;  /* 0x000000ff1400720c */ /* 0x000fc40003fa6270 */
[----:B------:R-:W-:Y:S01]  /*b000*/  @!P0 IMAD.IADD R4, R4, 0x1, -R2 ;  /* 0x0000000104048824 */ /* 0x000fe200078e0a02 */
[----:B------:R-:W-:Y:S01]  /*b010*/  ISETP.GT.U32.AND P0, PT, R2, R6, PT ;  /* 0x000000060200720c */ /* 0x000fe20003f04070 */
[----:B------:R-:W-:Y:S02]  /*b020*/  IMAD.MOV R18, RZ, RZ, -R18 ;  /* 0x000000ffff127224 */ /* 0x000fe400078e0a12 */
[----:B------:R-:W-:Y:S01]  /*b030*/  @!P4 IMAD.IADD R12, R12, 0x1, -R2 ;  /* 0x000000010c0cc824 */ /* 0x000fe200078e0a02 */
[----:B------:R-:W-:Y:S01]  /*b040*/  ISETP.GE.AND P4, PT, R3, RZ, PT ;  /* 0x000000ff0300720c */ /* 0x000fe20003f86270 */
[----:B0-----:R-:W-:Y:S02]  /*b050*/  IMAD.MOV.U32 R22, RZ, RZ, R14 ;  /* 0x000000ffff167224 */ /* 0x001fe400078e000e */
[----:B-1----:R-:W-:-:S04]  /*b060*/  IMAD.HI.U32 R17, R19, R16, RZ ;  /* 0x0000001013117227 */ /* 0x002fc800078e00ff */
[----:B------:R-:W-:Y:S02]  /*b070*/  IMAD.MOV R17, RZ, RZ, -R17 ;  /* 0x000000ffff117224 */ /* 0x000fe400078e0a11 */
[----:B------:R-:W-:Y:S02]  /*b080*/  IMAD R3, R2, R18, R21 ;  /* 0x0000001202037224 */ /* 0x000fe400078e0215 */
[----:B------:R-:W-:Y:S02]  /*b090*/  IMAD.MOV.U32 R14, RZ, RZ, R13 ;  /* 0x000000ffff0e7224 */ /* 0x000fe400078e000d */
[----:B------:R-:W-:Y:S01]  /*b0a0*/  @!P3 IMAD.IADD R5, R5, 0x1, -R2 ;  /* 0x000000010505b824 */ /* 0x000fe200078e0a02 */
[----:B------:R-:W-:Y:S01]  /*b0b0*/  ISETP.GE.AND P3, PT, R0, RZ, PT ;  /* 0x000000ff0000720c */ /* 0x000fe20003f66270 */
[----:B------:R-:W-:Y:S01]  /*b0c0*/  @!P6 IMAD.MOV R22, RZ, RZ, -R22 ;  /* 0x000000ffff16e224 */ /* 0x000fe200078e0a16 */
[C---:B------:R-:W-:Y:S01]  /*b0d0*/  ISETP.GT.U32.AND P6, PT, R2.reuse, R4, PT ;  /* 0x000000040200720c */ /* 0x040fe20003fc4070 */
[----:B------:R-:W-:-:S02]  /*b0e0*/  IMAD R0, R2, R17, R16 ;  /* 0x0000001102007224 */ /* 0x000fc400078e0210 */
[----:B------:R-:W-:Y:S01]  /*b0f0*/  @!P1 IMAD.MOV R14, RZ, RZ, -R14 ;  /* 0x000000ffff0e9224 */ /* 0x000fe200078e0a0e */
[----:B------:R-:W-:Y:S01]  /*b100*/  ISETP.GT.U32.AND P1, PT, R2, R3, PT ;  /* 0x000000030200720c */ /* 0x000fe20003f24070 */
[----:B------:R-:W-:Y:S02]  /*b110*/  IMAD.MOV.U32 R23, RZ, RZ, R15 ;  /* 0x000000ffff177224 */ /* 0x000fe400078e000f */
[----:B------:R-:W-:Y:S02]  /*b120*/  VIADD R15, R11, 0x2b ;  /* 0x0000002b0b0f7836 */ /* 0x000fe40000000000 */
[----:B------:R-:W-:Y:S01]  /*b130*/  @!P0 IMAD.IADD R6, R6, 0x1, -R2 ;  /* 0x0000000106068824 */ /* 0x000fe200078e0a02 */
[----:B------:R-:W-:Y:S01]  /*b140*/  ISETP.GT.U32.AND P0, PT, R2, R0, PT ;  /* 0x000000000200720c */ /* 0x000fe20003f04070 */
[----:B------:R-:W-:Y:S01]  /*b150*/  @!P4 IMAD.MOV R12, RZ, RZ, -R12 ;  /* 0x000000ffff0cc224 */ /* 0x000fe200078e0a0c */
[----:B------:R-:W-:Y:S01]  /*b160*/  ISETP.GE.AND P4, PT, R7, RZ, PT ;  /* 0x000000ff0700720c */ /* 0x000fe20003f86270 */
[----:B------:R-:W-:Y:S01]  /*b170*/  @!P2 IMAD.MOV R23, RZ, RZ, -R23 ;  /* 0x000000ffff17a224 */ /* 0x000fe200078e0a17 */
[----:B------:R-:W-:Y:S01]  /*b180*/  IABS R7, R15 ;  /* 0x0000000f00077213 */ /* 0x000fe20000000000 */
[--C-:B------:R-:W-:Y:S01]  /*b190*/  @!P6 IMAD.IADD R4, R4, 0x1, -R2.reuse ;  /* 0x000000010404e824 */ /* 0x100fe200078e0a02 */
[----:B------:R-:W-:Y:S01]  /*b1a0*/  ISETP.GT.U32.AND P2, PT, R2, R5, PT ;  /* 0x000000050200720c */ /* 0x000fe20003f44070 */
[----:B------:R-:W-:Y:S01]  /*b1b0*/  @!P1 IMAD.IADD R3, R3, 0x1, -R2 ;  /* 0x0000000103039824 */ /* 0x000fe200078e0a02 */
[----:B------:R-:W-:Y:S01]  /*b1c0*/  STL [R1+0x80], R23 ;  /* 0x0000801701007387 */ /* 0x000fe20000100800 */
[----:B------:R-:W-:Y:S01]  /*b1d0*/  ISETP.GE.AND P6, PT, R9, RZ, PT ;  /* 0x000000ff0900720c */ /* 0x000fe20003fc6270 */
[----:B------:R-:W-:Y:S01]  /*b1e0*/  IMAD.HI.U32 R9, R19, R7, RZ ;  /* 0x0000000713097227 */ /* 0x000fe200078e00ff */
[----:B------:R-:W-:Y:S01]  /*b1f0*/  ISETP.GE.AND P1, PT, R15, RZ, PT ;  /* 0x000000ff0f00720c */ /* 0x000fe20003f26270 */
[----:B------:R-:W-:Y:S02]  /*b200*/  STL [R1+0x40], R22 ;  /* 0x0000401601007387 */ /* 0x000fe40000100800 */
[----:B------:R-:W-:-:S02]  /*b210*/  VIADD R13, R11, 0x2a ;  /* 0x0000002a0b0d7836 */ /* 0x000fc40000000000 */
[----:B------:R0:W-:Y:S01]  /*b220*/  STL [R1+0x3c], R14 ;  /* 0x00003c0e01007387 */ /* 0x0001e20000100800 */
[----:B------:R-:W-:Y:S02]  /*b230*/  IMAD.MOV R9, RZ, RZ, -R9 ;  /* 0x000000ffff097224 */ /* 0x000fe400078e0a09 */
[--C-:B------:R-:W-:Y:S01]  /*b240*/  @!P0 IMAD.IADD R0, R0, 0x1, -R2.reuse ;  /* 0x0000000100008824 */ /* 0x100fe200078e0a02 */
[----:B------:R-:W-:Y:S01]  /*b250*/  ISETP.GT.U32.AND P0, PT, R2, R3, PT ;  /* 0x000000030200720c */ /* 0x000fe20003f04070 */
[----:B------:R-:W-:Y:S01]  /*b260*/  @!P2 IMAD.IADD R5, R5, 0x1, -R2 ;  /* 0x000000010505a824 */ /* 0x000fe200078e0a02 */
[----:B------:R-:W-:Y:S01]  /*b270*/  IABS R16, R13 ;  /* 0x0000000d00107213 */ /* 0x000fe20000000000 */
[----:B------:R-:W-:Y:S01]  /*b280*/  @!P4 IMAD.MOV R4, RZ, RZ, -R4 ;  /* 0x000000ffff04c224 */ /* 0x000fe200078e0a04 */
[----:B------:R-:W-:Y:S01]  /*b290*/  ISETP.GE.AND P2, PT, R8, RZ, PT ;  /* 0x000000ff0800720c */ /* 0x000fe20003f46270 */
[----:B------:R1:W-:Y:S01]  /*b2a0*/  STL [R1+0x2c], R12 ;  /* 0x00002c0c01007387 */ /* 0x0003e20000100800 */
[----:B0-----:R-:W-:-:S02]  /*b2b0*/  IMAD.MOV.U32 R14, RZ, RZ, R6 ;  /* 0x000000ffff0e7224 */ /* 0x001fc400078e0006 */
[----:B------:R-:W-:-:S04]  /*b2c0*/  IMAD.HI.U32 R8, R19, R16, RZ ;  /* 0x0000001013087227 */ /* 0x000fc800078e00ff */
[----:B------:R-:W-:Y:S01]  /*b2d0*/  @!P5 IMAD.MOV R14, RZ, RZ, -R14 ;  /* 0x000000ffff0ed224 */ /* 0x000fe200078e0a0e */
[----:B------:R-:W-:Y:S01]  /*b2e0*/  ISETP.GE.AND P5, PT, R13, RZ, PT ;  /* 0x000000ff0d00720c */ /* 0x000fe20003fa6270 */
[C---:B------:R-:W-:Y:S02]  /*b2f0*/  IMAD R13, R2.reuse, R9, R7 ;  /* 0x00000009020d7224 */ /* 0x040fe400078e0207 */
[----:B-1----:R-:W-:Y:S01]  /*b300*/  IMAD.MOV.U32 R12, RZ, RZ, R5 ;  /* 0x000000ffff0c7224 */ /* 0x002fe200078e0005 */
[----:B------:R0:W-:Y:S01]  /*b310*/  STL [R1+0x58], R14 ;  /* 0x0000580e01007387 */ /* 0x0001e20000100800 */
[----:B------:R-:W-:Y:S01]  /*b320*/  @!P0 IMAD.IADD R3, R3, 0x1, -R2 ;  /* 0x0000000103038824 */ /* 0x000fe200078e0a02 */
[C---:B------:R-:W-:Y:S01]  /*b330*/  ISETP.GT.U32.AND P4, PT, R2.reuse, R13, PT ;  /* 0x0000000d0200720c */ /* 0x040fe20003f84070 */
[----:B------:R-:W-:Y:S01]  /*b340*/  @!P3 IMAD.MOV R12, RZ, RZ, -R12 ;  /* 0x000000ffff0cb224 */ /* 0x000fe200078e0a0c */
[----:B------:R-:W-:Y:S01]  /*b350*/  ISETP.GT.U32.AND P3, PT, R2, R0, PT ;  /* 0x000000000200720c */ /* 0x000fe20003f64070 */
[----:B------:R-:W-:-:S02]  /*b360*/  IMAD.MOV.U32 R7, RZ, RZ, R3 ;  /* 0x000000ffff077224 */ /* 0x000fc400078e0003 */
[----:B------:R-:W-:Y:S01]  /*b370*/  IMAD.MOV R8, RZ, RZ, -R8 ;  /* 0x000000ffff087224 */ /* 0x000fe200078e0a08 */
[----:B------:R-:W-:Y:S01]  /*b380*/  STL [R1+0x5c], R12 ;  /* 0x00005c0c01007387 */ /* 0x000fe20000100800 */
[----:B------:R-:W-:Y:S02]  /*b390*/  @!P2 IMAD.MOV R7, RZ, RZ, -R7 ;  /* 0x000000ffff07a224 */ /* 0x000fe400078e0a07 */
[----:B0-----:R-:W-:Y:S01]  /*b3a0*/  VIADD R14, R11, 0x29 ;  /* 0x000000290b0e7836 */ /* 0x001fe20000000000 */
[----:B------:R0:W-:Y:S01]  /*b3b0*/  STL [R1+0x60], R4 ;  /* 0x0000600401007387 */ /* 0x0001e20000100800 */
[----:B------:R-:W-:Y:S02]  /*b3c0*/  IMAD R16, R2, R8, R16 ;  /* 0x0000000802107224 */ /* 0x000fe400078e0210 */
[--C-:B------:R-:W-:Y:S01]  /*b3d0*/  @!P4 IMAD.IADD R13, R13, 0x1, -R2.reuse ;  /* 0x000000010d0dc824 */ /* 0x100fe200078e0a02 */
[----:B------:R-:W-:Y:S01]  /*b3e0*/  ISETP.GE.AND P0, PT, R14, RZ, PT ;  /* 0x000000ff0e00720c */ /* 0x000fe20003f06270 */
[----:B------:R1:W-:Y:S01]  /*b3f0*/  STL [R1+0x70], R7 ;  /* 0x0000700701007387 */ /* 0x0003e20000100800 */
[----:B------:R-:W-:Y:S01]  /*b400*/  IABS R14, R14 ;  /* 0x0000000e000e7213 */ /* 0x000fe20000000000 */
[----:B------:R-:W-:Y:S01]  /*b410*/  @!P3 IMAD.IADD R0, R0, 0x1, -R2 ;  /* 0x000000010000b824 */ /* 0x000fe200078e0a02 */
[C---:B------:R-:W-:Y:S01]  /*b420*/  ISETP.GT.U32.AND P4, PT, R2.reuse, R13, PT ;  /* 0x0000000d0200720c */ /* 0x040fe20003f84070 */
[C---:B------:R-:W-:Y:S01]  /*b430*/  VIADD R6, R11.reuse, 0x28 ;  /* 0x000000280b067836 */ /* 0x040fe20000000000 */
[----:B------:R-:W-:Y:S01]  /*b440*/  ISETP.GT.U32.AND P3, PT, R2, R16, PT ;  /* 0x000000100200720c */ /* 0x000fe20003f64070 */
[----:B0-----:R-:W-:-:S02]  /*b450*/  VIADD R4, R11, 0x27 ;  /* 0x000000270b047836 */ /* 0x001fc40000000000 */
[----:B------:R-:W-:Y:S01]  /*b460*/  @!P6 IMAD.MOV R0, RZ, RZ, -R0 ;  /* 0x000000ffff00e224 */ /* 0x000fe200078e0a00 */
[----:B------:R-:W-:Y:S01]  /*b470*/  IABS R5, R6 ;  /* 0x0000000600057213 */ /* 0x000fe20000000000 */
[----:B-1----:R-:W-:Y:S01]  /*b480*/  IMAD.HI.U32 R7, R19, R14, RZ ;  /* 0x0000000e13077227 */ /* 0x002fe200078e00ff */
[----:B------:R-:W-:Y:S02]  /*b490*/  IABS R8, R4 ;  /* 0x0000000400087213 */ /* 0x000fe40000000000 */
[----:B------:R-:W-:Y:S01]  /*b4a0*/  ISETP.GE.AND P2, PT, R6, RZ, PT ;  /* 0x000000ff0600720c */ /* 0x000fe20003f46270 */
[----:B------:R-:W-:Y:S01]  /*b4b0*/  IMAD.MOV R7, RZ, RZ, -R7 ;  /* 0x000000ffff077224 */ /* 0x000fe200078e0a07 */
[----:B------:R0:W-:Y:S01]  /*b4c0*/  STL [R1+0x78], R0 ;  /* 0x0000780001007387 */ /* 0x0001e20000100800 */
[----:B------:R-:W-:Y:S01]  /*b4d0*/  @!P4 IMAD.IADD R13, R13, 0x1, -R2 ;  /* 0x000000010d0dc824 */ /* 0x000fe200078e0a02 */
[----:B------:R-:W-:Y:S01]  /*b4e0*/  ISETP.GE.AND P6, PT, R4, RZ, PT ;  /* 0x000000ff0400720c */ /* 0x000fe20003fc6270 */
[----:B------:R-:W-:-:S02]  /*b4f0*/  IMAD R14, R2, R7, R14 ;  /* 0x00000007020e7224 */ /* 0x000fc400078e020e */
[----:B------:R-:W-:-:S03]  /*b500*/  IMAD.HI.U32 R3, R19, R8, RZ ;  /* 0x0000000813037227 */ /* 0x000fc600078e00ff */
[----:B------:R-:W-:Y:S01]  /*b510*/  ISETP.GT.U32.AND P4, PT, R2, R14, PT ;  /* 0x0000000e0200720c */ /* 0x000fe20003f84070 */
[----:B------:R-:W-:Y:S02]  /*b520*/  @!P3 IMAD.IADD R16, R16, 0x1, -R2 ;  /* 0x000000011010b824 */ /* 0x000fe400078e0a02 */
[----:B------:R-:W-:-:S03]  /*b530*/  IMAD.HI.U32 R6, R19, R5, RZ ;  /* 0x0000000513067227 */ /* 0x000fc600078e00ff */
[C---:B------:R-:W-:Y:S01]  /*b540*/  ISETP.GT.U32.AND P3, PT, R2.reuse, R16, PT ;  /* 0x000000100200720c */ /* 0x040fe20003f64070 */
[----:B------:R-:W-:Y:S02]  /*b550*/  IMAD.MOV R3, RZ, RZ, -R3 ;  /* 0x000000ffff037224 */ /* 0x000fe400078e0a03 */
[----:B------:R-:W-:Y:S02]  /*b560*/  IMAD.MOV R6, RZ, RZ, -R6 ;  /* 0x000000ffff067224 */ /* 0x000fe400078e0a06 */
[----:B0-----:R-:W-:Y:S02]  /*b570*/  VIADD R0, R11, 0x26 ;  /* 0x000000260b007836 */ /* 0x001fe40000000000 */
[C---:B------:R-:W-:Y:S02]  /*b580*/  IMAD R8, R2.reuse, R3, R8 ;  /* 0x0000000302087224 */ /* 0x040fe400078e0208 */
[----:B------:R-:W-:Y:S01]  /*b590*/  IMAD R5, R2, R6, R5 ;  /* 0x0000000602057224 */ /* 0x000fe200078e0205 */
[----:B------:R-:W-:Y:S01]  /*b5a0*/  IABS R6, R0 ;  /* 0x0000000000067213 */ /* 0x000fe20000000000 */
[----:B------:R-:W-:-:S02]  /*b5b0*/  IMAD.MOV.U32 R17, RZ, RZ, R13 ;  /* 0x000000ffff117224 */ /* 0x000fc400078e000d */
[--C-:B------:R-:W-:Y:S01]  /*b5c0*/  @!P4 IMAD.IADD R14, R14, 0x1, -R2.reuse ;  /* 0x000000010e0ec824 */ /* 0x100fe200078e0a02 */
[C---:B------:R-:W-:Y:S01]  /*b5d0*/  ISETP.GT.U32.AND P4, PT, R2.reuse, R8, PT ;  /* 0x000000080200720c */ /* 0x040fe20003f84070 */
[----:B------:R-:W-:Y:S02]  /*b5e0*/  @!P1 IMAD.MOV R17, RZ, RZ, -R17 ;  /* 0x000000ffff119224 */ /* 0x000fe400078e0a11 */
[----:B------:R-:W-:Y:S01]  /*b5f0*/  IMAD.HI.U32 R13, R19, R6, RZ ;  /* 0x00000006130d7227 */ /* 0x000fe200078e00ff */
[----:B------:R-:W-:Y:S02]  /*b600*/  ISETP.GT.U32.AND P1, PT, R2, R14, PT ;  /* 0x0000000e0200720c */ /* 0x000fe40003f24070 */
[----:B------:R0:W-:Y:S01]  /*b610*/  STL [R1+0x74], R17 ;  /* 0x0000741101007387 */ /* 0x0001e20000100800 */
[----:B------:R-:W-:Y:S01]  /*b620*/  @!P3 IMAD.IADD R16, R16, 0x1, -R2 ;  /* 0x000000011010b824 */ /* 0x000fe200078e0a02 */
[----:B------:R-:W-:Y:S01]  /*b630*/  ISETP.GT.U32.AND P3, PT, R2, R5, PT ;  /* 0x000000050200720c */ /* 0x000fe20003f64070 */
[----:B------:R-:W-:-:S02]  /*b640*/  IMAD.MOV R13, RZ, RZ, -R13 ;  /* 0x000000ffff0d7224 */ /* 0x000fc400078e0a0d */
[----:B------:R-:W-:Y:S01]  /*b650*/  @!P5 IMAD.MOV R16, RZ, RZ, -R16 ;  /* 0x000000ffff10d224 */ /* 0x000fe200078e0a10 */
[----:B------:R-:W-:Y:S01]  /*b660*/  ISETP.GE.AND P5, PT, R0, RZ, PT ;  /* 0x000000ff0000720c */ /* 0x000fe20003fa6270 */
[----:B------:R-:W-:Y:S02]  /*b670*/  IMAD R0, R2, R13, R6 ;  /* 0x0000000d02007224 */ /* 0x000fe400078e0206 */
[--C-:B------:R-:W-:Y:S01]  /*b680*/  @!P4 IMAD.IADD R8, R8, 0x1, -R2.reuse ;  /* 0x000000010808c824 */ /* 0x100fe200078e0a02 */
[----:B------:R1:W-:Y:S01]  /*b690*/  STL [R1+0x6c], R16 ;  /* 0x00006c1001007387 */ /* 0x0003e20000100800 */
[C---:B------:R-:W-:Y:S02]  /*b6a0*/  VIADD R3, R11.reuse, 0x23 ;  /* 0x000000230b037836 */ /* 0x040fe40000000000 */
[--C-:B------:R-:W-:Y:S01]  /*b6b0*/  @!P1 IMAD.IADD R14, R14, 0x1, -R2.reuse ;  /* 0x000000010e0e9824 */ /* 0x100fe200078e0a02 */
[C---:B------:R-:W-:Y:S01]  /*b6c0*/  ISETP.GT.U32.AND P1, PT, R2.reuse, R0, PT ;  /* 0x000000000200720c */ /* 0x040fe20003f24070 */
[----:B------:R-:W-:Y:S01]  /*b6d0*/  VIADD R7, R11, 0x24 ;  /* 0x000000240b077836 */ /* 0x000fe20000000000 */
[C---:B------:R-:W-:Y:S01]  /*b6e0*/  ISETP.GT.U32.AND P4, PT, R2.reuse, R8, PT ;  /* 0x000000080200720c */ /* 0x040fe20003f84070 */
[----:B------:R-:W-:Y:S01]  /*b6f0*/  @!P3 IMAD.IADD R5, R5, 0x1, -R2 ;  /* 0x000000010505b824 */ /* 0x000fe200078e0a02 */
[----:B------:R-:W-:Y:S01]  /*b700*/  IABS R4, R3 ;  /* 0x0000000300047213 */ /* 0x000fe20000000000 */
[----:B------:R-:W-:Y:S01]  /*b710*/  VIADD R9, R11, 0x25 ;  /* 0x000000250b097836 */ /* 0x000fe20000000000 */
[----:B------:R-:W-:Y:S01]  /*b720*/  IABS R12, R7 ;  /* 0x00000007000c7213 */ /* 0x000fe20000000000 */
[----:B0-----:R-:W-:Y:S01]  /*b730*/  IMAD.MOV.U32 R17, RZ, RZ, R14 ;  /* 0x000000ffff117224 */ /* 0x001fe200078e000e */
[----:B------:R-:W-:Y:S01]  /*b740*/  ISETP.GT.U32.AND P3, PT, R2, R5, PT ;  /* 0x000000050200720c */ /* 0x000fe20003f64070 */
[----:B------:R-:W-:Y:S01]  /*b750*/  IMAD.HI.U32 R13, R19, R4, RZ ;  /* 0x00000004130d7227 */ /* 0x000fe200078e00ff */
[----:B------:R-:W-:-:S03]  /*b760*/  IABS R15, R9 ;  /* 0x00000009000f7213 */ /* 0x000fc60000000000 */
[----:B------:R-:W-:-:S04]  /*b770*/  IMAD.HI.U32 R6, R19, R12, RZ ;  /* 0x0000000c13067227 */ /* 0x000fc800078e00ff */
[----:B------:R-:W-:Y:S02]  /*b780*/  IMAD.MOV R13, RZ, RZ, -R13 ;  /* 0x000000ffff0d7224 */ /* 0x000fe400078e0a0d */
[--C-:B------:R-:W-:Y:S02]  /*b790*/  @!P1 IMAD.IADD R0, R0, 0x1, -R2.reuse ;  /* 0x0000000100009824 */ /* 0x100fe400078e0a02 */
[----:B------:R-:W-:Y:S02]  /*b7a0*/  @!P4 IMAD.IADD R8, R8, 0x1, -R2 ;  /* 0x000000010808c824 */ /* 0x000fe400078e0a02 */
[----:B-1----:R-:W-:-:S04]  /*b7b0*/  IMAD.HI.U32 R16, R19, R15, RZ ;  /* 0x0000000f13107227 */ /* 0x002fc800078e00ff */
[----:B------:R-:W-:Y:S02]  /*b7c0*/  IMAD.MOV R6, RZ, RZ, -R6 ;  /* 0x000000ffff067224 */ /* 0x000fe400078e0a06 */
[C---:B------:R-:W-:Y:S02]  /*b7d0*/  IMAD R4, R2.reuse, R13, R4 ;  /* 0x0000000d02047224 */ /* 0x040fe400078e0204 */
[----:B------:R-:W-:Y:S01]  /*b7e0*/  @!P0 IMAD.MOV R17, RZ, RZ, -R17 ;  /* 0x000000ffff118224 */ /* 0x000fe200078e0a11 */
[C---:B------:R-:W-:Y:S01]  /*b7f0*/  ISETP.GT.U32.AND P0, PT, R2.reuse, R0, PT ;  /* 0x000000000200720c */ /* 0x040fe20003f04070 */
[----:B------:R-:W-:Y:S02]  /*b800*/  IMAD.MOV.U32 R14, RZ, RZ, R8 ;  /* 0x000000ffff0e7224 */ /* 0x000fe400078e0008 */
[----:B------:R-:W-:Y:S01]  /*b810*/  IMAD.MOV R16, RZ, RZ, -R16 ;  /* 0x000000ffff107224 */ /* 0x000fe200078e0a10 */
[----:B------:R-:W-:Y:S01]  /*b820*/  STL [R1+0x64], R17 ;  /* 0x0000641101007387 */ /* 0x000fe20000100800 */
[----:B------:R-:W-:-:S02]  /*b830*/  IMAD R12, R2, R6, R12 ;  /* 0x00000006020c7224 */ /* 0x000fc400078e020c */
[----:B------:R-:W-:Y:S01]  /*b840*/  @!P3 IMAD.IADD R5, R5, 0x1, -R2 ;  /* 0x000000010505b824 */ /* 0x000fe200078e0a02 */
[----:B------:R-:W-:Y:S01]  /*b850*/  ISETP.GE.AND P3, PT, R9, RZ, PT ;  /* 0x000000ff0900720c */ /* 0x000fe20003f66270 */
[----:B------:R-:W-:Y:S01]  /*b860*/  @!P6 IMAD.MOV R14, RZ, RZ, -R14 ;  /* 0x000000ffff0ee224 */ /* 0x000fe200078e0a0e */
[C---:B------:R-:W-:Y:S01]  /*b870*/  ISETP.GT.U32.AND P6, PT, R2.reuse, R4, PT ;  /* 0x000000040200720c */ /* 0x040fe20003fc4070 */
[C---:B------:R-:W-:Y:S01]  /*b880*/  IMAD R9, R2.reuse, R16, R15 ;  /* 0x0000001002097224 */ /* 0x040fe200078e020f */
[C---:B------:R-:W-:Y:S01]  /*b890*/  ISETP.GT.U32.AND P4, PT, R2.reuse, R12, PT ;  /* 0x0000000c0200720c */ /* 0x040fe20003f84070 */
[----:B------:R-:W-:Y:S02]  /*b8a0*/  VIADD R6, R11, 0x22 ;  /* 0x000000220b067836 */ /* 0x000fe40000000000 */
[----:B------:R-:W-:Y:S01]  /*b8b0*/  IMAD.MOV.U32 R15, RZ, RZ, R5 ;  /* 0x000000ffff0f7224 */ /* 0x000fe200078e0005 */
[----:B------:R-:W-:Y:S01]  /*b8c0*/  ISETP.GT.U32.AND P1, PT, R2, R9, PT ;  /* 0x000000090200720c */ /* 0x000fe20003f24070 */
[--C-:B------:R-:W-:Y:S01]  /*b8d0*/  @!P0 IMAD.IADD R0, R0, 0x1, -R2.reuse ;  /* 0x0000000100008824 */ /* 0x100fe200078e0a02 */
[----:B------:R-:W-:Y:S01]  /*b8e0*/  IABS R13, R6 ;  /* 0x00000006000d7213 */ /* 0x000fe20000000000 */
[----:B------:R-:W-:Y:S01]  /*b8f0*/  @!P2 IMAD.MOV R15, RZ, RZ, -R15 ;  /* 0x000000ffff0fa224 */ /* 0x000fe200078e0a0f */
[----:B------:R-:W-:Y:S01]  /*b900*/  ISETP.GE.AND P2, PT, R7, RZ, PT ;  /* 0x000000ff0700720c */ /* 0x000fe20003f46270 */
[----:B------:R-:W-:Y:S01]  /*b910*/  VIADD R7, R11, 0x21 ;  /* 0x000000210b077836 */ /* 0x000fe20000000000 */
[----:B------:R-:W-:Y:S01]  /*b920*/  ISETP.GE.AND P0, PT, R3, RZ, PT ;  /* 0x000000ff0300720c */ /* 0x000fe20003f06270 */
[----:B------:R-:W-:Y:S01]  /*b930*/  IMAD.MOV.U32 R5, RZ, RZ, R13 ;  /* 0x000000ffff057224 */ /* 0x000fe200078e000d */
[----:B------:R-:W-:Y:S01]  /*b940*/  STL [R1+0x68], R15 ;  /* 0x0000680f01007387 */ /* 0x000fe20000100800 */
[--C-:B------:R-:W-:Y:S01]  /*b950*/  @!P6 IMAD.IADD R4, R4, 0x1, -R2.reuse ;  /* 0x000000010404e824 */ /* 0x100fe200078e0a02 */
[----:B------:R-:W-:Y:S01]  /*b960*/  IABS R13, R7 ;  /* 0x00000007000d7213 */ /* 0x000fe20000000000 */
[----:B------:R-:W-:Y:S01]  /*b970*/  IMAD.HI.U32 R8, R19, R5, RZ ;  /* 0x0000000513087227 */ /* 0x000fe200078e00ff */
[----:B------:R0:W-:Y:S03]  /*b980*/  STL [R1+0x128], R14 ;  /* 0x0001280e01007387 */ /* 0x0001e60000100800 */
[----:B------:R-:W-:-:S02]  /*b990*/  @!P4 IMAD.IADD R12, R12, 0x1, -R2 ;  /* 0x000000010c0cc824 */ /* 0x000fc400078e0a02 */
[----:B------:R-:W-:Y:S01]  /*b9a0*/  @!P1 IMAD.IADD R9, R9, 0x1, -R2 ;  /* 0x0000000109099824 */ /* 0x000fe200078e0a02 */
[----:B------:R-:W-:Y:S01]  /*b9b0*/  ISETP.GE.AND P1, PT, R6, RZ, PT ;  /* 0x000000ff0600720c */ /* 0x000fe20003f26270 */
[----:B------:R-:W-:Y:S01]  /*b9c0*/  IMAD.MOV R8, RZ, RZ, -R8 ;  /* 0x000000ffff087224 */ /* 0x000fe200078e0a08 */
[C---:B------:R-:W-:Y:S01]  /*b9d0*/  ISETP.GT.U32.AND P6, PT, R2.reuse, R12, PT ;  /* 0x0000000c0200720c */ /* 0x040fe20003fc4070 */
[----:B------:R-:W-:Y:S01]  /*b9e0*/  IMAD.HI.U32 R6, R19, R13, RZ ;  /* 0x0000000d13067227 */ /* 0x000fe200078e00ff */
[----:B------:R-:W-:-:S03]  /*b9f0*/  ISETP.GT.U32.AND P4, PT, R2, R9, PT ;  /* 0x000000090200720c */ /* 0x000fc60003f84070 */
[----:B0-----:R-:W-:Y:S02]  /*ba00*/  IMAD.MOV.U32 R14, RZ, RZ, R0 ;  /* 0x000000ffff0e7224 */ /* 0x001fe400078e0000 */
[C---:B------:R-:W-:Y:S02]  /*ba10*/  IMAD R5, R2.reuse, R8, R5 ;  /* 0x0000000802057224 */ /* 0x040fe400078e0205 */
[----:B------:R-:W-:Y:S01]  /*ba20*/  @!P5 IMAD.MOV R14, RZ, RZ, -R14 ;  /* 0x000000ffff0ed224 */ /* 0x000fe200078e0a0e */
[----:B------:R-:W-:Y:S01]  /*ba30*/  ISETP.GT.U32.AND P5, PT, R2, R4, PT ;  /* 0x000000040200720c */ /* 0x000fe20003fa4070 */
[C---:B------:R-:W-:Y:S02]  /*ba40*/  VIADD R8, R11.reuse, 0x1e ;  /* 0x0000001e0b087836 */ /* 0x040fe40000000000 */
[C---:B------:R-:W-:Y:S01]  /*ba50*/  VIADD R3, R11.reuse, 0x20 ;  /* 0x000000200b037836 */ /* 0x040fe20000000000 */
[----:B------:R0:W-:Y:S01]  /*ba60*/  STL [R1+0x12c], R14 ;  /* 0x00012c0e01007387 */ /* 0x0001e20000100800 */
[----:B------:R-:W-:Y:S01]  /*ba70*/  IMAD.MOV R6, RZ, RZ, -R6 ;  /* 0x000000ffff067224 */ /* 0x000fe200078e0a06 */
[----:B------:R-:W-:Y:S01]  /*ba80*/  IABS R15, R8 ;  /* 0x00000008000f7213 */ /* 0x000fe20000000000 */
[----:B------:R-:W-:-:S02]  /*ba90*/  VIADD R0, R11, 0x1f ;  /* 0x0000001f0b007836 */ /* 0x000fc40000000000 */
[----:B------:R-:W-:Y:S02]  /*baa0*/  IMAD R13, R2, R6, R13 ;  /* 0x00000006020d7224 */ /* 0x000fe400078e020d */
[--C-:B------:R-:W-:Y:S01]  /*bab0*/  @!P6 IMAD.IADD R12, R12, 0x1, -R2.reuse ;  /* 0x000000010c0ce824 */ /* 0x100fe200078e0a02 */
[----:B------:R-:W-:Y:S01]  /*bac0*/  IABS R6, R0 ;  /* 0x0000000000067213 */ /* 0x000fe20000000000 */
[--C-:B------:R-:W-:Y:S01]  /*bad0*/  @!P5 IMAD.IADD R4, R4, 0x1, -R2.reuse ;  /* 0x000000010404d824 */ /* 0x100fe200078e0a02 */
[----:B0-----:R-:W-:Y:S01]  /*bae0*/  IABS R14, R3 ;  /* 0x00000003000e7213 */ /* 0x001fe20000000000 */
[----:B------:R-:W-:Y:S01]  /*baf0*/  @!P4 IMAD.IADD R9, R9, 0x1, -R2 ;  /* 0x000000010909c824 */ /* 0x000fe200078e0a02 */
[----:B------:R-:W-:Y:S01]  /*bb00*/  ISETP.GE.AND P5, PT, R7, RZ, PT ;  /* 0x000000ff0700720c */ /* 0x000fe20003fa6270 */
[----:B------:R-:W-:Y:S01]  /*bb10*/  IMAD.MOV.U32 R7, RZ, RZ, R15 ;  /* 0x000000ffff077224 */ /* 0x000fe200078e000f */
[C---:B------:R-:W-:Y:S01]  /*bb20*/  ISETP.GT.U32.AND P6, PT, R2.reuse, R13, PT ;  /* 0x0000000d0200720c */ /* 0x040fe20003fc4070 */
[----:B------:R-:W-:Y:S01]  /*bb30*/  IMAD.HI.U32 R15, R19, R14, RZ ;  /* 0x0000000e130f7227 */ /* 0x000fe200078e00ff */
[----:B------:R-:W-:-:S03]  /*bb40*/  ISETP.GT.U32.AND P4, PT, R2, R5, PT ;  /* 0x000000050200720c */ /* 0x000fc60003f84070 */
[----:B------:R-:W-:-:S04]  /*bb50*/  IMAD.HI.U32 R16, R19, R6, RZ ;  /* 0x0000000613107227 */ /* 0x000fc800078e00ff */
[----:B------:R-:W-:Y:S02]  /*bb60*/  IMAD.MOV R15, RZ, RZ, -R15 ;  /* 0x000000ffff0f7224 */ /* 0x000fe400078e0a0f */
[----:B------:R-:W-:Y:S02]  /*bb70*/  IMAD.MOV.U32 R17, RZ, RZ, R9 ;  /* 0x000000ffff117224 */ /* 0x000fe400078e0009 */
[----:B------:R-:W-:Y:S02]  /*bb80*/  IMAD.MOV R9, RZ, RZ, -R16 ;  /* 0x000000ffff097224 */ /* 0x000fe400078e0a10 */
[C---:B------:R-:W-:Y:S02]  /*bb90*/  IMAD R14, R2.reuse, R15, R14 ;  /* 0x0000000f020e7224 */ /* 0x040fe400078e020e */
[C---:B------:R-:W-:Y:S02]  /*bba0*/  IMAD R6, R2.reuse, R9, R6 ;  /* 0x0000000902067224 */ /* 0x040fe400078e0206 */
[----:B------:R-:W-:Y:S01]  /*bbb0*/  @!P2 IMAD.MOV R12, RZ, RZ, -R12 ;  /* 0x000000ffff0ca224 */ /* 0x000fe200078e0a0c */
[----:B------:R-:W-:Y:S01]  /*bbc0*/  ISETP.GT.U32.AND P2, PT, R2, R14, PT ;  /* 0x0000000e0200720c */ /* 0x000fe20003f44070 */
[----:B------:R-:W-:-:S02]  /*bbd0*/  @!P6 IMAD.IADD R13, R13, 0x1, -R2 ;  /* 0x000000010d0de824 */ /* 0x000fc400078e0a02 */
[----:B------:R-:W-:Y:S01]  /*bbe0*/  @!P4 IMAD.IADD R5, R5, 0x1, -R2 ;  /* 0x000000010505c824 */ /* 0x000fe200078e0a02 */
[----:B------:R-:W-:Y:S01]  /*bbf0*/  ISETP.GE.AND P4, PT, R3, RZ, PT ;  /* 0x000000ff0300720c */ /* 0x000fe20003f86270 */
[----:B------:R-:W-:Y:S01]  /*bc00*/  @!P0 IMAD.MOV R4, RZ, RZ, -R4 ;  /* 0x000000ffff048224 */ /* 0x000fe200078e0a04 */
[C---:B------:R-:W-:Y:S01]  /*bc10*/  ISETP.GT.U32.AND P0, PT, R2.reuse, R6, PT ;  /* 0x000000060200720c */ /* 0x040fe20003f04070 */
[----:B------:R-:W-:Y:S01]  /*bc20*/  IMAD.HI.U32 R3, R19, R7, RZ ;  /* 0x0000000713037227 */ /* 0x000fe200078e00ff */
[----:B------:R-:W-:-:S03]  /*bc30*/  ISETP.GT.U32.AND P6, PT, R2, R13, PT ;  /* 0x0000000d0200720c */ /* 0x000fc60003fc4070 */
[----:B------:R-:W-:Y:S01]  /*bc40*/  @!P3 IMAD.MOV R17, RZ, RZ, -R17 ;  /* 0x000000ffff11b224 */ /* 0x000fe200078e0a11 */
[C---:B------:R-:W-:Y:S01]  /*bc50*/  ISETP.GT.U32.AND P3, PT, R2.reuse, R5, PT ;  /* 0x000000050200720c */ /* 0x040fe20003f64070 */
[----:B------:R-:W-:Y:S02]  /*bc60*/  IMAD.MOV R3, RZ, RZ, -R3 ;  /* 0x000000ffff037224 */ /* 0x000fe400078e0a03 */
[----:B------:R-:W-:Y:S01]  /*bc70*/  VIADD R15, R11, 0x1d ;  /* 0x0000001d0b0f7836 */ /* 0x000fe20000000000 */
[----:B------:R-:W-:Y:S01]  /*bc80*/  STL [R1+0x120], R17 ;  /* 0x0001201101007387 */ /* 0x000fe20000100800 */
[----:B------:R-:W-:Y:S02]  /*bc90*/  IMAD R7, R2, R3, R7 ;  /* 0x0000000302077224 */ /* 0x000fe400078e0207 */
[--C-:B------:R-:W-:Y:S01]  /*bca0*/  @!P2 IMAD.IADD R14, R14, 0x1, -R2.reuse ;  /* 0x000000010e0ea824 */ /* 0x100fe200078e0a02 */
[----:B------:R-:W-:Y:S01]  /*bcb0*/  IABS R3, R15 ;  /* 0x0000000f00037213 */ /* 0x000fe20000000000 */
[--C-:B------:R-:W-:Y:S01]  /*bcc0*/  @!P0 IMAD.IADD R6, R6, 0x1, -R2.reuse ;  /* 0x0000000106068824 */ /* 0x100fe200078e0a02 */
[----:B------:R-:W-:Y:S01]  /*bcd0*/  STL [R1+0xf8], R12 ;  /* 0x0000f80c01007387 */ /* 0x000fe20000100800 */
[--C-:B------:R-:W-:Y:S01]  /*bce0*/  @!P6 IMAD.IADD R13, R13, 0x1, -R2.reuse ;  /* 0x000000010d0de824 */ /* 0x100fe200078e0a02 */
[C---:B------:R-:W-:Y:S01]  /*bcf0*/  ISETP.GT.U32.AND P0, PT, R2.reuse, R14, PT ;  /* 0x0000000e0200720c */ /* 0x040fe20003f04070 */
[----:B------:R-:W-:Y:S01]  /*bd00*/  IMAD.HI.U32 R9, R19, R3, RZ ;  /* 0x0000000313097227 */ /* 0x000fe200078e00ff */
[----:B------:R-:W-:Y:S01]  /*bd10*/  ISETP.GT.U32.AND P6, PT, R2, R7, PT ;  /* 0x000000070200720c */ /* 0x000fe20003fc4070 */
[----:B------:R0:W-:Y:S01]  /*bd20*/  STL [R1+0x100], R4 ;  /* 0x0001000401007387 */ /* 0x0001e20000100800 */
[----:B------:R-:W-:Y:S01]  /*bd30*/  ISETP.GE.AND P2, PT, R8, RZ, PT ;  /* 0x000000ff0800720c */ /* 0x000fe20003f46270 */
[----:B------:R-:W-:Y:S01]  /*bd40*/  @!P3 IMAD.IADD R5, R5, 0x1, -R2 ;  /* 0x000000010505b824 */ /* 0x000fe200078e0a02 */
[----:B------:R-:W-:Y:S01]  /*bd50*/  ISETP.GE.AND P3, PT, R0, RZ, PT ;  /* 0x000000ff0000720c */ /* 0x000fe20003f66270 */
[----:B------:R-:W-:-:S02]  /*bd60*/  IMAD.MOV R9, RZ, RZ, -R9 ;  /* 0x000000ffff097224 */ /* 0x000fc400078e0a09 */
[----:B------:R-:W-:Y:S02]  /*bd70*/  VIADD R0, R11, 0x1c ;  /* 0x0000001c0b007836 */ /* 0x000fe40000000000 */
[----:B------:R-:W-:Y:S02]  /*bd80*/  IMAD R3, R2, R9, R3 ;  /* 0x0000000902037224 */ /* 0x000fe400078e0203 */
[--C-:B------:R-:W-:Y:S01]  /*bd90*/  @!P0 IMAD.IADD R14, R14, 0x1, -R2.reuse ;  /* 0x000000010e0e8824 */ /* 0x100fe200078e0a02 */
[----:B0-----:R-:W-:Y:S01]  /*bda0*/  IABS R4, R0 ;  /* 0x0000000000047213 */ /* 0x001fe20000000000 */
[----:B------:R-:W-:Y:S01]  /*bdb0*/  @!P6 IMAD.IADD R7, R7, 0x1, -R2 ;  /* 0x000000010707e824 */ /* 0x000fe200078e0a02 */
[C---:B------:R-:W-:Y:S01]  /*bdc0*/  ISETP.GT.U32.AND P0, PT, R2.reuse, R3, PT ;  /* 0x000000030200720c */ /* 0x040fe20003f04070 */
[----:B------:R-:W-:Y:S01]  /*bdd0*/  IMAD.MOV.U32 R12, RZ, RZ, R5 ;  /* 0x000000ffff0c7224 */ /* 0x000fe200078e0005 */
[----:B------:R-:W-:Y:S01]  /*bde0*/  ISETP.GT.U32.AND P6, PT, R2, R6, PT ;  /* 0x000000060200720c */ /* 0x000fe20003fc4070 */
[----:B------:R-:W-:-:S04]  /*bdf0*/  IMAD.HI.U32 R5, R19, R4, RZ ;  /* 0x0000000413057227 */ /* 0x000fc800078e00ff */
[C---:B------:R-:W-:Y:S02]  /*be00*/  VIADD R8, R11.reuse, 0x1b ;  /* 0x0000001b0b087836 */ /* 0x040fe40000000000 */
[----:B------:R-:W-:Y:S02]  /*be10*/  IMAD.MOV R5, RZ, RZ, -R5 ;  /* 0x000000ffff057224 */ /* 0x000fe400078e0a05 */
[----:B------:R-:W-:Y:S01]  /*be20*/  VIADD R9, R11, 0x1a ;  /* 0x0000001a0b097836 */ /* 0x000fe20000000000 */
[----:B------:R-:W-:Y:S01]  /*be30*/  IABS R17, R8 ;  /* 0x0000000800117213 */ /* 0x000fe20000000000 */
[C---:B------:R-:W-:Y:S02]  /*be40*/  IMAD R4, R2.reuse, R5, R4 ;  /* 0x0000000502047224 */ /* 0x040fe400078e0204 */
[----:B------:R-:W-:Y:S01]  /*be50*/  @!P1 IMAD.MOV R12, RZ, RZ, -R12 ;  /* 0x000000ffff0c9224 */ /* 0x000fe200078e0a0c */
[----:B------:R-:W-:Y:S01]  /*be60*/  ISETP.GT.U32.AND P1, PT, R2, R7, PT ;  /* 0x000000070200720c */ /* 0x000fe20003f24070 */
[--C-:B------:R-:W-:Y:S01]  /*be70*/  @!P0 IMAD.IADD R3, R3, 0x1, -R2.reuse ;  /* 0x0000000103038824 */ /* 0x100fe200078e0a02 */
[----:B------:R-:W-:Y:S01]  /*be80*/  IABS R5, R9 ;  /* 0x0000000900057213 */ /* 0x000fe20000000000 */
[----:B------:R-:W-:Y:S01]  /*be90*/  @!P6 IMAD.IADD R6, R6, 0x1, -R2 ;  /* 0x000000010606e824 */ /* 0x000fe200078e0a02 */
[----:B------:R-:W-:Y:S01]  /*bea0*/  ISETP.GT.U32.AND P6, PT, R2, R4, PT ;  /* 0x000000040200720c */ /* 0x000fe20003fc4070 */
[----:B------:R-:W-:Y:S01]  /*beb0*/  IMAD.HI.U32 R18, R19, R17, RZ ;  /* 0x0000001113127227 */ /* 0x000fe200078e00ff */
[----:B------:R-:W-:Y:S01]  /*bec0*/  ISETP.GE.AND P0, PT, R0, RZ, PT ;  /* 0x000000ff0000720c */ /* 0x000fe20003f06270 */
[----:B------:R0:W-:Y:S02]  /*bed0*/  STL [R1+0x108], R12 ;  /* 0x0001080c01007387 */ /* 0x0001e40000100800 */
[----:B------:R-:W-:Y:S01]  /*bee0*/  @!P5 IMAD.MOV R13, RZ, RZ, -R13 ;  /* 0x000000ffff0dd224 */ /* 0x000fe200078e0a0d */
[----:B------:R-:W-:Y:S01]  /*bef0*/  ISETP.GT.U32.AND P5, PT, R2, R3, PT ;  /* 0x000000030200720c */ /* 0x000fe20003fa4070 */
[----:B------:R-:W-:-:S02]  /*bf00*/  IMAD.MOV R18, RZ, RZ, -R18 ;  /* 0x000000ffff127224 */ /* 0x000fc400078e0a12 */
[----:B------:R-:W-:Y:S01]  /*bf10*/  IMAD.HI.U32 R16, R19, R5, RZ ;  /* 0x0000000513107227 */ /* 0x000fe200078e00ff */
[----:B------:R-:W-:Y:S03]  /*bf20*/  STL [R1+0xec], R13 ;  /* 0x0000ec0d01007387 */ /* 0x000fe60000100800 */
[C---:B------:R-:W-:Y:S02]  /*bf30*/  IMAD R0, R2.reuse, R18, R17 ;  /* 0x0000001202007224 */ /* 0x040fe400078e0211 */
[----:B------:R-:W-:Y:S02]  /*bf40*/  IMAD.MOV R16, RZ, RZ, -R16 ;  /* 0x000000ffff107224 */ /* 0x000fe400078e0a10 */
[----:B------:R-:W-:Y:S02]  /*bf50*/  IMAD.MOV.U32 R20, RZ, RZ, R14 ;  /* 0x000000ffff147224 */ /* 0x000fe400078e000e */
[----:B------:R-:W-:Y:S01]  /*bf60*/  @!P1 IMAD.IADD R7, R7, 0x1, -R2 ;  /* 0x0000000107079824 */ /* 0x000fe200078e0a02 */
[----:B------:R-:W-:Y:S01]  /*bf70*/  ISETP.GE.AND P1, PT, R15, RZ, PT ;  /* 0x000000ff0f00720c */ /* 0x000fe20003f26270 */
[----:B------:R-:W-:Y:S01]  /*bf80*/  @!P4 IMAD.MOV R20, RZ, RZ, -R20 ;  /* 0x000000ffff14c224 */ /* 0x000fe200078e0a14 */
[C---:B------:R-:W-:Y:S01]  /*bf90*/  ISETP.GT.U32.AND P4, PT, R2.reuse, R0, PT ;  /* 0x000000000200720c */ /* 0x040fe20003f84070 */
[----:B------:R-:W-:-:S02]  /*bfa0*/  IMAD R5, R2, R16, R5 ;  /* 0x0000001002057224 */ /* 0x000fc400078e0205 */
[----:B------:R-:W-:Y:S01]  /*bfb0*/  @!P6 IMAD.IADD R4, R4, 0x1, -R2 ;  /* 0x000000010404e824 */ /* 0x000fe200078e0a02 */
[----:B------:R-:W-:Y:S01]  /*bfc0*/  STL [R1+0xe4], R20 ;  /* 0x0000e41401007387 */ /* 0x000fe20000100800 */
[----:B------:R-:W-:Y:S01]  /*bfd0*/  @!P3 IMAD.MOV R6, RZ, RZ, -R6 ;  /* 0x000000ffff06b224 */ /* 0x000fe200078e0a06 */
[----:B------:R-:W-:Y:S01]  /*bfe0*/  ISETP.GE.AND P3, PT, R8, RZ, PT ;  /* 0x000000ff0800720c */ /* 0x000fe20003f66270 */
[----:B------:R-:W-:Y:S01]  /*bff0*/  @!P2 IMAD.MOV R7, RZ, RZ, -R7 ;  /* 0x000000ffff07a224 */ /* 0x000fe200078e0a07 */
[C---:B------:R-:W-:Y:S01]  /*c000*/  ISETP.GT.U32.AND P6, PT, R2.reuse, R4, PT ;  /* 0x000000040200720c */ /* 0x040fe20003fc4070 */
[--C-:B------:R-:W-:Y:S01]  /*c010*/  @!P5 IMAD.IADD R3, R3, 0x1, -R2.reuse ;  /* 0x000000010303d824 */ /* 0x100fe200078e0a02 */
[----:B------:R-:W-:Y:S01]  /*c020*/  ISETP.GT.U32.AND P5, PT, R2, R5, PT ;  /* 0x000000050200720c */ /* 0x000fe20003fa4070 */
[----:B------:R-:W-:Y:S01]  /*c030*/  STL [R1+0xe0], R6 ;  /* 0x0000e00601007387 */ /* 0x000fe20000100800 */
[----:B0-----:R-:W-:Y:S01]  /*c040*/  VIADD R12, R11, 0x19 ;  /* 0x000000190b0c7836 */ /* 0x001fe20000000000 */
[----:B------:R-:W-:Y:S01]  /*c050*/  ISETP.GE.AND P2, PT, R9, RZ, PT ;  /* 0x000000ff0900720c */ /* 0x000fe20003f46270 */
[----:B------:R-:W-:Y:S01]  /*c060*/  IMAD.MOV.U32 R8, RZ, RZ, R3 ;  /* 0x000000ffff087224 */ /* 0x000fe200078e0003 */
[----:B------:R0:W-:Y:S01]  /*c070*/  STL [R1+0xdc], R7 ;  /* 0x0000dc0701007387 */ /* 0x0001e20000100800 */
[----:B------:R-:W-:Y:S01]  /*c080*/  @!P4 IMAD.IADD R0, R0, 0x1, -R2 ;  /* 0x000000010000c824 */ /* 0x000fe200078e0a02 */
[----:B------:R-:W-:Y:S01]  /*c090*/  IABS R15, R12 ;  /* 0x0000000c000f7213 */ /* 0x000fe20000000000 */
[----:B------:R-:W-:Y:S01]  /*c0a0*/  @!P1 IMAD.MOV R8, RZ, RZ, -R8 ;  /* 0x000000ffff089224 */ /* 0x000fe200078e0a08 */
[----:B------:R-:W-:Y:S01]  /*c0b0*/  IABS R9, R10 ;  /* 0x0000000a00097213 */ /* 0x000fe20000000000 */
[----:B------:R-:W-:-:S02]  /*c0c0*/  VIADD R18, R11, 0x12 ;  /* 0x000000120b127836 */ /* 0x000fc40000000000 */
[--C-:B------:R-:W-:Y:S01]  /*c0d0*/  @!P6 IMAD.IADD R4, R4, 0x1, -R2.reuse ;  /* 0x000000010404e824 */ /* 0x100fe200078e0a02 */
[----:B------:R1:W-:Y:S01]  /*c0e0*/  STL [R1+0xc4], R8 ;  /* 0x0000c40801007387 */ /* 0x0003e20000100800 */
[----:B------:R-:W-:Y:S01]  /*c0f0*/  @!P5 IMAD.IADD R5, R5, 0x1, -R2 ;  /* 0x000000010505d824 */ /* 0x000fe200078e0a02 */
[C---:B------:R-:W-:Y:S01]  /*c100*/  ISETP.GT.U32.AND P5, PT, R2.reuse, R0, PT ;  /* 0x000000000200720c */ /* 0x040fe20003fa4070 */
[----:B0-----:R-:W-:Y:S01]  /*c110*/  VIADD R7, R11, 0x18 ;  /* 0x000000180b077836 */ /* 0x001fe20000000000 */
[----:B------:R-:W0:Y:S01]  /*c120*/  I2F.RP R16, R9 ;  /* 0x0000000900107306 */ /* 0x000e220000209400 */
[----:B------:R-:W-:Y:S01]  /*c130*/  IMAD.HI.U32 R6, R19, R15, RZ ;  /* 0x0000000f13067227 */ /* 0x000fe200078e00ff */
[----:B------:R-:W-:Y:S02]  /*c140*/  ISETP.GT.U32.AND P1, PT, R2, R5, PT ;  /* 0x000000050200720c */ /* 0x000fe40003f24070 */
[----:B------:R-:W-:Y:S01]  /*c150*/  IABS R21, R7 ;  /* 0x0000000700157213 */ /* 0x000fe20000000000 */
[----:B------:R-:W-:Y:S01]  /*c160*/  IMAD.MOV R6, RZ, RZ, -R6 ;  /* 0x000000ffff067224 */ /* 0x000fe200078e0a06 */
[----:B------:R-:W-:Y:S01]  /*c170*/  ISETP.GE.AND P4, PT, R7, RZ, PT ;  /* 0x000000ff0700720c */ /* 0x000fe20003f86270 */
[----:B-1----:R-:W-:Y:S01]  /*c180*/  IMAD.MOV.U32 R8, RZ, RZ, R4 ;  /* 0x000000ffff087224 */ /* 0x002fe200078e0004 */
[----:B------:R-:W-:Y:S01]  /*c190*/  ISETP.GE.AND P6, PT, R12, RZ, PT ;  /* 0x000000ff0c00720c */ /* 0x000fe20003fc6270 */
[----:B------:R-:W-:-:S04]  /*c1a0*/  IMAD.HI.U32 R3, R19, R21, RZ ;  /* 0x0000001513037227 */ /* 0x000fc800078e00ff */
[----:B------:R-:W-:Y:S02]  /*c1b0*/  IMAD.MOV R4, RZ, RZ, -R3 ;  /* 0x000000ffff047224 */ /* 0x000fe400078e0a03 */
[----:B------:R-:W-:Y:S01]  /*c1c0*/  @!P5 IMAD.IADD R0, R0, 0x1, -R2 ;  /* 0x000000010000d824 */ /* 0x000fe200078e0a02 */
[----:B0-----:R-:W0:Y:S01]  /*c1d0*/  MUFU.RCP R16, R16 ;  /* 0x0000001000107308 */ /* 0x001e220000001000 */
[C---:B------:R-:W-:Y:S02]  /*c1e0*/  IMAD R21, R2.reuse, R4, R21 ;  /* 0x0000000402157224 */ /* 0x040fe400078e0215 */
[C---:B------:R-:W-:Y:S02]  /*c1f0*/  IMAD R22, R2.reuse, R6, R15 ;  /* 0x0000000602167224 */ /* 0x040fe400078e020f */
[C---:B------:R-:W-:Y:S01]  /*c200*/  VIADD R6, R11.reuse, 0x16 ;  /* 0x000000160b067836 */ /* 0x040fe20000000000 */
[----:B------:R-:W-:Y:S01]  /*c210*/  ISETP.GT.U32.AND P5, PT, R2, R21, PT ;  /* 0x000000150200720c */ /* 0x000fe20003fa4070 */
[----:B------:R-:W-:-:S02]  /*c220*/  VIADD R7, R11, 0x17 ;  /* 0x000000170b077836 */ /* 0x000fc40000000000 */
[----:B------:R-:W-:Y:S01]  /*c230*/  @!P0 IMAD.MOV R8, RZ, RZ, -R8 ;  /* 0x000000ffff088224 */ /* 0x000fe200078e0a08 */
[----:B------:R-:W-:Y:S01]  /*c240*/  IABS R3, R6 ;  /* 0x0000000600037213 */ /* 0x000fe20000000000 */
[----:B------:R-:W-:Y:S01]  /*c250*/  @!P1 IMAD.IADD R5, R5, 0x1, -R2 ;  /* 0x0000000105059824 */ /* 0x000fe200078e0a02 */
[----:B------:R-:W-:Y:S01]  /*c260*/  ISETP.GT.U32.AND P0, PT, R2, R22, PT ;  /* 0x000000160200720c */ /* 0x000fe20003f04070 */
[----:B------:R-:W-:Y:S01]  /*c270*/  VIADD R15, R11, 0x13 ;  /* 0x000000130b0f7836 */ /* 0x000fe20000000000 */
[----:B------:R-:W-:Y:S01]  /*c280*/  IABS R20, R7 ;  /* 0x0000000700147213 */ /* 0x000fe20000000000 */
[----:B------:R1:W-:Y:S01]  /*c290*/  STL [R1+0xbc], R8 ;  /* 0x0000bc0801007387 */ /* 0x0003e20000100800 */
[----:B------:R-:W-:Y:S01]  /*c2a0*/  ISETP.GE.AND P1, PT, R7, RZ, PT ;  /* 0x000000ff0700720c */ /* 0x000fe20003f26270 */
[----:B------:R-:W-:-:S04]  /*c2b0*/  IMAD.HI.U32 R7, R19, R3, RZ ;  /* 0x0000000313077227 */ /* 0x000fc800078e00ff */
[----:B------:R-:W-:Y:S02]  /*c2c0*/  @!P5 IMAD.IADD R21, R21, 0x1, -R2 ;  /* 0x000000011515d824 */ /* 0x000fe400078e0a02 */
[----:B------:R-:W-:-:S03]  /*c2d0*/  IMAD.HI.U32 R4, R19, R20, RZ ;  /* 0x0000001413047227 */ /* 0x000fc600078e00ff */
[C---:B------:R-:W-:Y:S01]  /*c2e0*/  ISETP.GT.U32.AND P5, PT, R2.reuse, R21, PT ;  /* 0x000000150200720c */ /* 0x040fe20003fa4070 */
[----:B------:R-:W-:Y:S02]  /*c2f0*/  IMAD.MOV R7, RZ, RZ, -R7 ;  /* 0x000000ffff077224 */ /* 0x000fe400078e0a07 */
[----:B------:R-:W-:Y:S02]  /*c300*/  IMAD.MOV R4, RZ, RZ, -R4 ;  /* 0x000000ffff047224 */ /* 0x000fe400078e0a04 */
[----:B------:R-:W-:Y:S01]  /*c310*/  IMAD R3, R2, R7, R3 ;  /* 0x0000000702037224 */ /* 0x000fe200078e0203 */
[----:B------:R-:W-:Y:S01]  /*c320*/  IABS R7, R18 ;  /* 0x0000001200077213 */ /* 0x000fe20000000000 */
[----:B-1----:R-:W-:Y:S02]  /*c330*/  IMAD.MOV.U32 R8, RZ, RZ, R0 ;  /* 0x000000ffff087224 */ /* 0x002fe400078e0000 */
[----:B------:R-:W-:Y:S02]  /*c340*/  @!P0 IMAD.IADD R22, R22, 0x1, -R2 ;  /* 0x0000000116168824 */ /* 0x000fe400078e0a02 */
[----:B------:R-:W-:-:S02]  /*c350*/  IMAD R20, R2, R4, R20 ;  /* 0x0000000402147224 */ /* 0x000fc400078e0214 */
[----:B------:R-:W-:Y:S01]  /*c360*/  IMAD.MOV.U32 R0, RZ, RZ, R5 ;  /* 0x000000ffff007224 */ /* 0x000fe200078e0005 */
[C---:B------:R-:W-:Y:S01]  /*c370*/  ISETP.GT.U32.AND P0, PT, R2.reuse, R22, PT ;  /* 0x000000160200720c */ /* 0x040fe20003f04070 */
[----:B------:R-:W-:Y:S01]  /*c380*/  @!P5 IMAD.IADD R21, R21, 0x1, -R2 ;  /* 0x000000011515d824 */ /* 0x000fe200078e0a02 */
[----:B------:R-:W-:Y:S01]  /*c390*/  ISETP.GT.U32.AND P5, PT, R2, R3, PT ;  /* 0x000000030200720c */ /* 0x000fe20003fa4070 */
[----:B------:R-:W-:Y:S01]  /*c3a0*/  @!P3 IMAD.MOV R8, RZ, RZ, -R8 ;  /* 0x000000ffff08b224 */ /* 0x000fe200078e0a08 */
[----:B------:R-:W-:Y:S01]  /*c3b0*/  ISETP.GE.AND P3, PT, R6, RZ, PT ;  /* 0x000000ff0600720c */ /* 0x000fe20003f66270 */
[----:B------:R-:W-:Y:S01]  /*c3c0*/  @!P2 IMAD.MOV R0, RZ, RZ, -R0 ;  /* 0x000000ffff00a224 */ /* 0x000fe200078e0a00 */
[----:B------:R-:W-:Y:S01]  /*c3d0*/  ISETP.GT.U32.AND P2, PT, R2, R20, PT ;  /* 0x000000140200720c */ /* 0x000fe20003f44070 */
[----:B------:R-:W-:Y:S01]  /*c3e0*/  VIADD R4, R11, 0x15 ;  /* 0x000000150b047836 */ /* 0x000fe20000000000 */
[----:B------:R1:W-:Y:S01]  /*c3f0*/  STL [R1+0xb4], R8 ;  /* 0x0000b40801007387 */ /* 0x0003e20000100800 */
[----:B------:R-:W-:Y:S01]  /*c400*/  IABS R6, R15 ;  /* 0x0000000f00067213 */ /* 0x000fe20000000000 */
[----:B0-----:R-:W-:-:S02]  /*c410*/  VIADD R16, R16, 0xffffffe ;  /* 0x0ffffffe10107836 */ /* 0x001fc40000000000 */
[----:B------:R0:W-:Y:S01]  /*c420*/  STL [R1+0xc0], R0 ;  /* 0x0000c00001007387 */ /* 0x0001e20000100800 */
[--C-:B------:R-:W-:Y:S01]  /*c430*/  @!P0 IMAD.IADD R22, R22, 0x1, -R2.reuse ;  /* 0x0000000116168824 */ /* 0x100fe200078e0a02 */
[----:B------:R-:W-:Y:S01]  /*c440*/  ISETP.GE.AND P0, PT, R4, RZ, PT ;  /* 0x000000ff0400720c */ /* 0x000fe20003f06270 */
[--C-:B------:R-:W-:Y:S01]  /*c450*/  @!P5 IMAD.IADD R3, R3, 0x1, -R2.reuse ;  /* 0x000000010303d824 */ /* 0x100fe200078e0a02 */
[----:B------:R-:W-:Y:S01]  /*c460*/  IABS R4, R4 ;  /* 0x0000000400047213 */ /* 0x000fe20000000000 */
[----:B------:R-:W3:Y:S01]  /*c470*/  F2I.FTZ.U32.TRUNC.NTZ R17, R16 ;  /* 0x0000001000117305 */ /* 0x000ee2000021f000 */
[----:B-1----:R-:W-:Y:S02]  /*c480*/  VIADD R8, R11, 0x14 ;  /* 0x000000140b087836 */ /* 0x002fe40000000000 */
[----:B------:R-:W-:Y:S01]  /*c490*/  @!P2 IMAD.IADD R20, R20, 0x1, -R2 ;  /* 0x000000011414a824 */ /* 0x000fe200078e0a02 */
[----:B------:R-:W-:Y:S01]  /*c4a0*/  ISETP.GT.U32.AND P5, PT, R2, R3, PT ;  /* 0x000000030200720c */ /* 0x000fe20003fa4070 */
[----:B------:R-:W-:Y:S01]  /*c4b0*/  IMAD.HI.U32 R14, R19, R4, RZ ;  /* 0x00000004130e7227 */ /* 0x000fe200078e00ff */
[----:B------:R-:W-:-:S02]  /*c4c0*/  IABS R5, R8 ;  /* 0x0000000800057213 */ /* 0x000fc40000000000 */
[----:B------:R-:W-:Y:S01]  /*c4d0*/  ISETP.GT.U32.AND P2, PT, R2, R20, PT ;  /* 0x000000140200720c */ /* 0x000fe20003f44070 */
[----:B------:R-:W-:Y:S02]  /*c4e0*/  IMAD.MOV R14, RZ, RZ, -R14 ;  /* 0x000000ffff0e7224 */ /* 0x000fe400078e0a0e */
[----:B------:R-:W-:-:S04]  /*c4f0*/  IMAD.HI.U32 R13, R19, R5, RZ ;  /* 0x00000005130d7227 */ /* 0x000fc800078e00ff */
[----:B------:R-:W-:Y:S02]  /*c500*/  IMAD.MOV R13, RZ, RZ, -R13 ;  /* 0x000000ffff0d7224 */ /* 0x000fe400078e0a0d */
[C---:B------:R-:W-:Y:S02]  /*c510*/  IMAD R4, R2.reuse, R14, R4 ;  /* 0x0000000e02047224 */ /* 0x040fe400078e0204 */
[C---:B------:R-:W-:Y:S02]  /*c520*/  IMAD R5, R2.reuse, R13, R5 ;  /* 0x0000000d02057224 */ /* 0x040fe400078e0205 */
[----:B------:R-:W-:Y:S02]  /*c530*/  @!P5 IMAD.IADD R3, R3, 0x1, -R2 ;  /* 0x000000010303d824 */ /* 0x000fe400078e0a02 */
[----:B0-----:R-:W-:Y:S01]  /*c540*/  IMAD.HI.U32 R0, R19, R7, RZ ;  /* 0x0000000713007227 */ /* 0x001fe200078e00ff */
[----:B------:R-:W-:-:S03]  /*c550*/  ISETP.GT.U32.AND P5, PT, R2, R5, PT ;  /* 0x000000050200720c */ /* 0x000fc60003fa4070 */
[----:B------:R-:W-:Y:S01]  /*c560*/  @!P2 IMAD.IADD R20, R20, 0x1, -R2 ;  /* 0x000000011414a824 */ /* 0x000fe200078e0a02 */
[----:B------:R-:W-:Y:S01]  /*c570*/  ISETP.GT.U32.AND P2, PT, R2, R4, PT ;  /* 0x000000040200720c */ /* 0x000fe20003f44070 */
[----:B------:R-:W-:-:S04]  /*c580*/  IMAD.HI.U32 R12, R19, R6, RZ ;  /* 0x00000006130c7227 */ /* 0x000fc800078e00ff */
[----:B------:R-:W-:Y:S02]  /*c590*/  IMAD.MOV R0, RZ, RZ, -R0 ;  /* 0x000000ffff007224 */ /* 0x000fe400078e0a00 */
[----:B------:R-:W-:Y:S02]  /*c5a0*/  IMAD.MOV R12, RZ, RZ, -R12 ;  /* 0x000000ffff0c7224 */ /* 0x000fe400078e0a0c */
[C---:B------:R-:W-:Y:S02]  /*c5b0*/  IMAD R7, R2.reuse, R0, R7 ;  /* 0x0000000002077224 */ /* 0x040fe400078e0207 */
[C---:B------:R-:W-:Y:S01]  /*c5c0*/  IMAD R6, R2.reuse, R12, R6 ;  /* 0x0000000c02067224 */ /* 0x040fe200078e0206 */
[----:B------:R-:W-:Y:S01]  /*c5d0*/  IABS R12, R11 ;  /* 0x0000000b000c7213 */ /* 0x000fe20000000000 */
[----:B------:R-:W-:Y:S01]  /*c5e0*/  @!P5 IMAD.IADD R5, R5, 0x1, -R2 ;  /* 0x000000010505d824 */ /* 0x000fe200078e0a02 */
[----:B------:R-:W-:Y:S01]  /*c5f0*/  ISETP.GT.U32.AND P5, PT, R2, R7, PT ;  /* 0x000000070200720c */ /* 0x000fe20003fa4070 */
[----:B------:R-:W-:-:S02]  /*c600*/  VIADD R13, R11, 0x11 ;  /* 0x000000110b0d7836 */ /* 0x000fc40000000000 */
[----:B------:R-:W-:Y:S01]  /*c610*/  @!P2 IMAD.IADD R4, R4, 0x1, -R2 ;  /* 0x000000010404a824 */ /* 0x000fe200078e0a02 */
[----:B------:R-:W-:Y:S01]  /*c620*/  ISETP.GT.U32.AND P2, PT, R2, R6, PT ;  /* 0x000000060200720c */ /* 0x000fe20003f44070 */
[----:B------:R-:W-:Y:S01]  /*c630*/  VIADD R14, R11, 0x10 ;  /* 0x000000100b0e7836 */ /* 0x000fe20000000000 */
[----:B------:R-:W-:Y:S01]  /*c640*/  IABS R23, R13 ;  /* 0x0000000d00177213 */ /* 0x000fe20000000000 */
[----:B---3--:R-:W-:Y:S02]  /*c650*/  IMAD.MOV R27, RZ, RZ, -R17 ;  /* 0x000000ffff1b7224 */ /* 0x008fe400078e0a11 */
[----:B------:R-:W-:Y:S01]  /*c660*/  IMAD.MOV.U32 R16, RZ, RZ, RZ ;  /* 0x000000ffff107224 */ /* 0x000fe200078e00ff */
[----:B------:R-:W-:Y:S01]  /*c670*/  IABS R0, R14 ;  /* 0x0000000e00007213 */ /* 0x000fe20000000000 */
[----:B------:R-:W-:Y:S02]  /*c680*/  IMAD R27, R27, R9, RZ ;  /* 0x000000091b1b7224 */ /* 0x000fe400078e02ff */
[----:B------:R-:W-:-:S04]  /*c690*/  IMAD.HI.U32 R24, R19, R23, RZ ;  /* 0x0000001713187227 */ /* 0x000fc800078e00ff */
[----:B------:R-:W-:-:S04]  /*c6a0*/  IMAD.HI.U32 R16, R17, R27, R16 ;  /* 0x0000001b11107227 */ /* 0x000fc800078e0010 */
[----:B------:R-:W-:Y:S01]  /*c6b0*/  @!P5 IMAD.IADD R7, R7, 0x1, -R2 ;  /* 0x000000010707d824 */ /* 0x000fe200078e0a02 */
[----:B------:R-:W-:Y:S01]  /*c6c0*/  ISETP.GT.U32.AND P5, PT, R2, R4, PT ;  /* 0x000000040200720c */ /* 0x000fe20003fa4070 */
[----:B------:R-:W-:Y:S02]  /*c6d0*/  IMAD.MOV.U32 R17, RZ, RZ, R26 ;  /* 0x000000ffff117224 */ /* 0x000fe400078e001a */
[----:B------:R-:W-:-:S04]  /*c6e0*/  IMAD.HI.U32 R25, R19, R0, RZ ;  /* 0x0000000013197227 */ /* 0x000fc800078e00ff */
[----:B------:R-:W-:Y:S02]  /*c6f0*/  IMAD.MOV R26, RZ, RZ, -R24 ;  /* 0x000000ffff1a7224 */ /* 0x000fe400078e0a18 */
[----:B------:R-:W-:Y:S01]  /*c700*/  @!P2 IMAD.IADD R6, R6, 0x1, -R2 ;  /* 0x000000010606a824 */ /* 0x000fe200078e0a02 */
[----:B------:R-:W-:Y:S01]  /*c710*/  ISETP.GE.AND P2, PT, R8, RZ, PT ;  /* 0x000000ff0800720c */ /* 0x000fe20003f46270 */
[----:B------:R-:W-:Y:S01]  /*c720*/  @!P4 IMAD.MOV R21, RZ, RZ, -R21 ;  /* 0x000000ffff15c224 */ /* 0x000fe200078e0a15 */
[C---:B------:R-:W-:Y:S01]  /*c730*/  ISETP.GT.U32.AND P4, PT, R2.reuse, R5, PT ;  /* 0x000000050200720c */ /* 0x040fe20003f84070 */
[----:B------:R-:W-:Y:S02]  /*c740*/  IMAD.MOV R25, RZ, RZ, -R25 ;  /* 0x000000ffff197224 */ /* 0x000fe400078e0a19 */
[----:B------:R-:W-:Y:S02]  /*c750*/  IMAD R8, R2, R26, R23 ;  /* 0x0000001a02087224 */ /* 0x000fe400078e0217 */
[----:B------:R-:W-:-:S04]  /*c760*/  IMAD.HI.U32 R24, R19, R12, RZ ;  /* 0x0000000c13187227 */ /* 0x000fc800078e00ff */
[----:B------:R-:W-:Y:S01]  /*c770*/  @!P6 IMAD.MOV R22, RZ, RZ, -R22 ;  /* 0x000000ffff16e224 */ /* 0x000fe200078e0a16 */
[C---:B------:R-:W-:Y:S01]  /*c780*/  ISETP.GT.U32.AND P6, PT, R2.reuse, R7, PT ;  /* 0x000000070200720c */ /* 0x040fe20003fc4070 */
[----:B------:R-:W-:Y:S02]  /*c790*/  IMAD R0, R2, R25, R0 ;  /* 0x0000001902007224 */ /* 0x000fe400078e0200 */
[----:B------:R-:W-:Y:S01]  /*c7a0*/  IMAD.HI.U32 R16, R16, R17, RZ ;  /* 0x0000001110107227 */ /* 0x000fe200078e00ff */
[----:B------:R-:W-:Y:S03]  /*c7b0*/  STL [R1+0x28], R22 ;  /* 0x0000281601007387 */ /* 0x000fe60000100800 */
[----:B------:R-:W-:Y:S01]  /*c7c0*/  @!P3 IMAD.MOV R3, RZ, RZ, -R3 ;  /* 0x000000ffff03b224 */ /* 0x000fe200078e0a03 */
[----:B------:R-:W-:Y:S01]  /*c7d0*/  ISETP.GT.U32.AND P3, PT, R2, R8, PT ;  /* 0x000000080200720c */ /* 0x000fe20003f64070 */
[----:B------:R-:W-:Y:S01]  /*c7e0*/  IMAD.MOV R24, RZ, RZ, -R24 ;  /* 0x000000ffff187224 */ /* 0x000fe200078e0a18 */
[----:B------:R0:W-:Y:S01]  /*c7f0*/  STL [R1+0x24], R21 ;  /* 0x0000241501007387 */ /* 0x0001e20000100800 */
[----:B------:R-:W-:-:S02]  /*c800*/  IMAD.MOV.U32 R29, RZ, RZ, R20 ;  /* 0x000000ffff1d7224 */ /* 0x000fc400078e0014 */
[----:B------:R-:W-:Y:S02]  /*c810*/  IMAD.MOV R20, RZ, RZ, -R16 ;  /* 0x000000ffff147224 */ /* 0x000fe400078e0a10 */
[----:B------:R-:W-:Y:S01]  /*c820*/  @!P5 IMAD.IADD R4, R4, 0x1, -R2 ;  /* 0x000000010404d824 */ /* 0x000fe200078e0a02 */
[C---:B------:R-:W-:Y:S01]  /*c830*/  ISETP.GT.U32.AND P5, PT, R2.reuse, R0, PT ;  /* 0x000000000200720c */ /* 0x040fe20003fa4070 */
[C---:B------:R-:W-:Y:S02]  /*c840*/  IMAD R16, R2.reuse, R24, R12 ;  /* 0x0000001802107224 */ /* 0x040fe400078e020c */
[----:B------:R-:W-:Y:S01]  /*c850*/  @!P1 IMAD.MOV R29, RZ, RZ, -R29 ;  /* 0x000000ffff1d9224 */ /* 0x000fe200078e0a1d */
[C---:B------:R-:W-:Y:S01]  /*c860*/  ISETP.GT.U32.AND P1, PT, R2.reuse, R6, PT ;  /* 0x000000060200720c */ /* 0x040fe20003f24070 */
[----:B------:R-:W-:Y:S02]  /*c870*/  IMAD R12, R9, R20, R17 ;  /* 0x00000014090c7224 */ /* 0x000fe400078e0211 */
[--C-:B------:R-:W-:Y:S01]  /*c880*/  @!P4 IMAD.IADD R5, R5, 0x1, -R2.reuse ;  /* 0x000000010505c824 */ /* 0x100fe200078e0a02 */
[----:B------:R-:W-:Y:S01]  /*c890*/  ISETP.GT.U32.AND P4, PT, R2, R16, PT ;  /* 0x000000100200720c */ /* 0x000fe20003f84070 */
[----:B------:R-:W-:Y:S01]  /*c8a0*/  VIADD R17, R11, 0xf ;  /* 0x0000000f0b117836 */ /* 0x000fe20000000000 */
[----:B------:R-:W-:Y:S01]  /*c8b0*/  STL [R1+0x20], R29 ;  /* 0x0000201d01007387 */ /* 0x000fe20000100800 */
[--C-:B------:R-:W-:Y:S01]  /*c8c0*/  @!P6 IMAD.IADD R7, R7, 0x1, -R2.reuse ;  /* 0x000000010707e824 */ /* 0x100fe200078e0a02 */
[----:B------:R-:W-:Y:S01]  /*c8d0*/  ISETP.GT.U32.AND P6, PT, R9, R12, PT ;  /* 0x0000000c0900720c */ /* 0x000fe20003fc4070 */
[--C-:B------:R-:W-:Y:S01]  /*c8e0*/  @!P3 IMAD.IADD R8, R8, 0x1, -R2.reuse ;  /* 0x000000010808b824 */ /* 0x100fe200078e0a02 */
[----:B0-----:R-:W-:Y:S01]  /*c8f0*/  IABS R21, R17 ;  /* 0x0000001100157213 */ /* 0x001fe20000000000 */
[--C-:B------:R-:W-:Y:S01]  /*c900*/  @!P5 IMAD.IADD R0, R0, 0x1, -R2.reuse ;  /* 0x000000010000d824 */ /* 0x100fe200078e0a02 */
[----:B------:R-:W-:Y:S01]  /*c910*/  ISETP.GE.AND P3, PT, R18, RZ, PT ;  /* 0x000000ff1200720c */ /* 0x000fe20003f66270 */
[--C-:B------:R-:W-:Y:S01]  /*c920*/  @!P1 IMAD.IADD R6, R6, 0x1, -R2.reuse ;  /* 0x0000000106069824 */ /* 0x100fe200078e0a02 */
[----:B------:R-:W-:Y:S01]  /*c930*/  ISETP.GT.U32.AND P5, PT, R2, R8, PT ;  /* 0x000000080200720c */ /* 0x000fe20003fa4070 */
[----:B------:R-:W-:Y:S01]  /*c940*/  IMAD.MOV.U32 R18, RZ, RZ, R21 ;  /* 0x000000ffff127224 */ /* 0x000fe200078e0015 */
[----:B------:R-:W-:Y:S01]  /*c950*/  ISETP.GE.AND P1, PT, R15, RZ, PT ;  /* 0x000000ff0f00720c */ /* 0x000fe20003f26270 */
[----:B------:R-:W-:Y:S01]  /*c960*/  @!P4 IMAD.IADD R16, R16, 0x1, -R2 ;  /* 0x000000011010c824 */ /* 0x000fe200078e0a02 */
[----:B------:R-:W-:Y:S01]  /*c970*/  STL [R1+0xbec], R3 ;  /* 0x000bec0301007387 */ /* 0x000fe20000100800 */
[----:B------:R-:W-:Y:S01]  /*c980*/  @!P0 IMAD.MOV R4, RZ, RZ, -R4 ;  /* 0x000000ffff048224 */ /* 0x000fe200078e0a04 */
[C---:B------:R-:W-:Y:S01]  /*c990*/  ISETP.GT.U32.AND P0, PT, R2.reuse, R0, PT ;  /* 0x000000000200720c */ /* 0x040fe20003f04070 */
[----:B------:R-:W-:Y:S01]  /*c9a0*/  IMAD.HI.U32 R21, R19, R18, RZ ;  /* 0x0000001213157227 */ /* 0x000fe200078e00ff */
[----:B------:R-:W-:-:S02]  /*c9b0*/  ISETP.GT.U32.AND P4, PT, R2, R16, PT ;  /* 0x000000100200720c */ /* 0x000fc40003f84070 */
[----:B------:R-:W-:Y:S01]  /*c9c0*/  STL [R1+0xbf0], R4 ;  /* 0x000bf00401007387 */ /* 0x000fe20000100800 */
[----:B------:R-:W-:Y:S01]  /*c9d0*/  @!P6 IMAD.IADD R12, R12, 0x1, -R9 ;  /* 0x000000010c0ce824 */ /* 0x000fe200078e0a09 */
[----:B------:R-:W-:Y:S01]  /*c9e0*/  ISETP.GE.AND P6, PT, R13, RZ, PT ;  /* 0x000000ff0d00720c */ /* 0x000fe20003fc6270 */
[----:B------:R-:W-:Y:S02]  /*c9f0*/  VIADD R15, R11, 0xe ;  /* 0x0000000e0b0f7836 */ /* 0x000fe40000000000 */
[----:B------:R-:W-:Y:S02]  /*ca00*/  IMAD.MOV R21, RZ, RZ, -R21 ;  /* 0x000000ffff157224 */ /* 0x000fe400078e0a15 */
[----:B------:R-:W-:Y:S01]  /*ca10*/  @!P2 IMAD.MOV R5, RZ, RZ, -R5 ;  /* 0x000000ffff05a224 */ /* 0x000fe200078e0a05 */
[----:B------:R-:W-:Y:S01]  /*ca20*/  ISETP.GT.U32.AND P2, PT, R9, R12, PT ;  /* 0x0000000c0900720c */ /* 0x000fe20003f44070 */
[----:B------:R-:W-:Y:S01]  /*ca30*/  @!P5 IMAD.IADD R8, R8, 0x1, -R2 ;  /* 0x000000010808d824 */ /* 0x000fe200078e0a02 */
[----:B------:R-:W-:Y:S01]  /*ca40*/  ISETP.GE.AND P5, PT, R14, RZ, PT ;  /* 0x000000ff0e00720c */ /* 0x000fe20003fa6270 */
[C---:B------:R-:W-:Y:S01]  /*ca50*/  IMAD R14, R2.reuse, R21, R18 ;  /* 0x00000015020e7224 */ /* 0x040fe200078e0212 */
[----:B------:R-:W-:Y:S01]  /*ca60*/  IABS R20, R15 ;  /* 0x0000000f00147213 */ /* 0x000fe20000000000 */
[----:B------:R-:W-:Y:S01]  /*ca70*/  @!P1 IMAD.MOV R6, RZ, RZ, -R6 ;  /* 0x000000ffff069224 */ /* 0x000fe200078e0a06 */
[----:B------:R-:W-:Y:S01]  /*ca80*/  ISETP.GE.AND P1, PT, R11, RZ, PT ;  /* 0x000000ff0b00720c */ /* 0x000fe20003f26270 */
[----:B------:R-:W-:Y:S01]  /*ca90*/  @!P3 IMAD.MOV R7, RZ, RZ, -R7 ;  /* 0x000000ffff07b224 */ /* 0x000fe200078e0a07 */
[----:B------:R-:W-:Y:S01]  /*caa0*/  ISETP.GT.U32.AND P3, PT, R2, R14, PT ;  /* 0x0000000e0200720c */ /* 0x000fe20003f64070 */
[----:B------:R-:W-:Y:S01]  /*cab0*/  IMAD.HI.U32 R13, R19, R20, RZ ;  /* 0x00000014130d7227 */ /* 0x000fe200078e00ff */
[----:B------:R-:W-:Y:S03]  /*cac0*/  STL [R1+0xbf4], R5 ;  /* 0x000bf40501007387 */ /* 0x000fe60000100800 */
[--C-:B------:R-:W-:Y:S01]  /*cad0*/  @!P0 IMAD.IADD R0, R0, 0x1, -R2.reuse ;  /* 0x0000000100008824 */ /* 0x100fe200078e0a02 */
[----:B------:R-:W-:Y:S01]  /*cae0*/  ISETP.GE.AND P0, PT, R17, RZ, PT ;  /* 0x000000ff1100720c */ /* 0x000fe20003f06270 */
[----:B------:R-:W-:Y:S01]  /*caf0*/  @!P4 IMAD.IADD R16, R16, 0x1, -R2 ;  /* 0x000000011010c824 */ /* 0x000fe200078e0a02 */
[----:B------:R-:W-:Y:S01]  /*cb00*/  ISETP.GE.AND P4, PT, R15, RZ, PT ;  /* 0x000000ff0f00720c */ /* 0x000fe20003f86270 */
[----:B------:R-:W-:Y:S01]  /*cb10*/  VIADD R17, R11, 0xd ;  /* 0x0000000d0b117836 */ /* 0x000fe20000000000 */
[----:B------:R0:W-:Y:S01]  /*cb20*/  STL [R1+0xc84], R0 ;  /* 0x000c840001007387 */ /* 0x0001e20000100800 */
[----:B------:R-:W-:-:S02]  /*cb30*/  IMAD.MOV R13, RZ, RZ, -R13 ;  /* 0x000000ffff0d7224 */ /* 0x000fc400078e0a0d */
[----:B------:R-:W-:Y:S01]  /*cb40*/  @!P2 IMAD.IADD R12, R12, 0x1, -R9 ;  /* 0x000000010c0ca824 */ /* 0x000fe200078e0a09 */
[----:B------:R-:W-:Y:S01]  /*cb50*/  ISETP.GE.AND P2, PT, R28, RZ, PT ;  /* 0x000000ff1c00720c */ /* 0x000fe20003f46270 */
[----:B------:R-:W-:Y:S01]  /*cb60*/  IMAD R15, R2, R13, R20 ;  /* 0x0000000d020f7224 */ /* 0x000fe200078e0214 */
[----:B------:R-:W-:Y:S01]  /*cb70*/  IABS R21, R17 ;  /* 0x0000001100157213 */ /* 0x000fe20000000000 */
[C---:B------:R-:W-:Y:S01]  /*cb80*/  VIADD R9, R11.reuse, 0xb ;  /* 0x0000000b0b097836 */ /* 0x040fe20000000000 */
[----:B------:R-:W-:Y:S01]  /*cb90*/  STL [R1+0xbf8], R6 ;  /* 0x000bf80601007387 */ /* 0x000fe20000100800 */
[----:B------:R-:W-:Y:S02]  /*cba0*/  VIADD R13, R11, 0xc ;  /* 0x0000000c0b0d7836 */ /* 0x000fe40000000000 */
[----:B0-----:R-:W-:Y:S01]  /*cbb0*/  IMAD.MOV.U32 R0, RZ, RZ, R16 ;  /* 0x000000ffff007224 */ /* 0x001fe200078e0010 */
[----:B------:R-:W-:Y:S01]  /*cbc0*/  STL [R1+0xbfc], R7 ;  /* 0x000bfc0701007387 */ /* 0x000fe20000100800 */
[----:B------:R-:W-:Y:S01]  /*cbd0*/  @!P6 IMAD.MOV R8, RZ, RZ, -R8 ;  /* 0x000000ffff08e224 */ /* 0x000fe200078e0a08 */
[----:B------:R-:W-:Y:S01]  /*cbe0*/  IABS R20, R9 ;  /* 0x0000000900147213 */ /* 0x000fe20000000000 */
[----:B------:R-:W-:Y:S01]  /*cbf0*/  @!P1 IMAD.MOV R0, RZ, RZ, -R0 ;  /* 0x000000ffff009224 */ /* 0x000fe200078e0a00 */
[----:B------:R-:W-:Y:S01]  /*cc00*/  IABS R18, R13 ;  /* 0x0000000d00127213 */ /* 0x000fe20000000000 */
[----:B------:R-:W-:Y:S01]  /*cc10*/  IMAD.MOV.U32 R16, RZ, RZ, R21 ;  /* 0x000000ffff107224 */ /* 0x000fe200078e0015 */
[----:B------:R-:W-:Y:S01]  /*cc20*/  STL [R1+0xc00], R8 ;  /* 0x000c000801007387 */ /* 0x000fe20000100800 */
[----:B------:R-:W-:Y:S01]  /*cc30*/  @!P3 IMAD.IADD R14, R14, 0x1, -R2 ;  /* 0x000000010e0eb824 */ /* 0x000fe200078e0a02 */
[----:B------:R-:W-:Y:S01]  /*cc40*/  ISETP.GT.U32.AND P6, PT, R2, R15, PT ;  /* 0x0000000f0200720c */ /* 0x000fe20003fc4070 */
[----:B------:R-:W-:Y:S01]  /*cc50*/  IMAD.HI.U32 R21, R19, R16, RZ ;  /* 0x0000001013157227 */ /* 0x000fe200078e00ff */
[----:B------:R0:W-:Y:S01]  /*cc60*/  STL [R1+0x34], R0 ;  /* 0x0000340001007387 */ /* 0x0001e20000100800 */
[----:B------:R-:W-:-:S02]  /*cc70*/  ISETP.NE.AND P1, PT, R10, RZ, PT ;  /* 0x000000ff0a00720c */ /* 0x000fc40003f25270 */
[C---:B------:R-:W-:Y:S01]  /*cc80*/  ISETP.GT.U32.AND P3, PT, R2.reuse, R14, PT ;  /* 0x0000000e0200720c */ /* 0x040fe20003f64070 */
[----:B------:R-:W-:Y:S02]  /*cc90*/  IMAD.MOV R21, RZ, RZ, -R21 ;  /* 0x000000ffff157224 */ /* 0x000fe400078e0a15 */
[----:B------:R-:W-:Y:S02]  /*cca0*/  VIADD R24, R11, 0xa ;  /* 0x0000000a0b187836 */ /* 0x000fe40000000000 */
[----:B------:R-:W-:Y:S02]  /*ccb0*/  IMAD R16, R2, R21, R16 ;  /* 0x0000001502107224 */ /* 0x000fe400078e0210 */
[----:B0-----:R-:W-:Y:S01]  /*ccc0*/  IMAD.MOV.U32 R0, RZ, RZ, R12 ;  /* 0x000000ffff007224 */ /* 0x001fe200078e000c */
[----:B------:R-:W-:Y:S01]  /*ccd0*/  IABS R26, R24 ;  /* 0x00000018001a7213 */ /* 0x000fe20000000000 */
[----:B------:R-:W-:Y:S02]  /*cce0*/  IMAD.MOV.U32 R12, RZ, RZ, R20 ;  /* 0x000000ffff0c7224 */ /* 0x000fe400078e0014 */
[----:B------:R-:W-:-:S04]  /*ccf0*/  IMAD.HI.U32 R20, R19, R18, RZ ;  /* 0x0000001213147227 */ /* 0x000fc800078e00ff */
[----:B------:R-:W-:Y:S01]  /*cd00*/  @!P2 IMAD.MOV R0, RZ, RZ, -R0 ;  /* 0x000000ffff00a224 */ /* 0x000fe200078e0a00 */
[----:B------:R-:W-:Y:S01]  /*cd10*/  ISETP.GE.AND P2, PT, R17, RZ, PT ;  /* 0x000000ff1100720c */ /* 0x000fe20003f46270 */
[----:B------:R-:W-:Y:S01]  /*cd20*/  IMAD.HI.U32 R17, R19, R12, RZ ;  /* 0x0000000c13117227 */ /* 0x000fe200078e00ff */
[----:B------:R-:W-:Y:S02]  /*cd30*/  @!P1 LOP3.LUT R0, RZ, R10, RZ, 0x33, !PT ;  /* 0x0000000aff009212 */ /* 0x000fe400078e33ff */
[C---:B------:R-:W-:Y:S01]  /*cd40*/  ISETP.GT.U32.AND P1, PT, R2.reuse, R16, PT ;  /* 0x000000100200720c */ /* 0x040fe20003f24070 */
[----:B------:R-:W-:Y:S02]  /*cd50*/  IMAD.MOV R20, RZ, RZ, -R20 ;  /* 0x000000ffff147224 */ /* 0x000fe400078e0a14 */
[----:B------:R-:W-:Y:S01]  /*cd60*/  IMAD.MOV R21, RZ, RZ, -R17 ;  /* 0x000000ffff157224 */ /* 0x000fe200078e0a11 */
[----:B------:R0:W-:Y:S01]  /*cd70*/  STL [R1+0x30], R0 ;  /* 0x0000300001007387 */ /* 0x0001e20000100800 */
[----:B------:R-:W-:-:S02]  /*cd80*/  IMAD R17, R2, R20, R18 ;  /* 0x0000001402117224 */ /* 0x000fc400078e0212 */
[--C-:B------:R-:W-:Y:S02]  /*cd90*/  @!P3 IMAD.IADD R14, R14, 0x1, -R2.reuse ;  /* 0x000000010e0eb824 */ /* 0x100fe400078e0a02 */
[----:B------:R-:W-:Y:S01]  /*cda0*/  @!P6 IMAD.IADD R15, R15, 0x1, -R2 ;  /* 0x000000010f0fe824 */ /* 0x000fe200078e0a02 */
[----:B------:R-:W-:Y:S01]  /*cdb0*/  ISETP.GT.U32.AND P3, PT, R2, R17, PT ;  /* 0x000000110200720c */ /* 0x000fe20003f64070 */
[----:B------:R-:W-:-:S03]  /*cdc0*/  IMAD.HI.U32 R28, R19, R26, RZ ;  /* 0x0000001a131c7227 */ /* 0x000fc600078e00ff */
[C---:B------:R-:W-:Y:S01]  /*cdd0*/  ISETP.GT.U32.AND P6, PT, R2.reuse, R15, PT ;  /* 0x0000000f0200720c */ /* 0x040fe20003fc4070 */
[----:B------:R-:W-:Y:S02]  /*cde0*/  IMAD R18, R2, R21, R12 ;  /* 0x0000001502127224 */ /* 0x000fe400078e020c */
[C---:B------:R-:W-:Y:S02]  /*cdf0*/  VIADD R27, R11.reuse, 0x9 ;  /* 0x000000090b1b7836 */ /* 0x040fe40000000000 */
[----:B------:R-:W-:Y:S02]  /*ce00*/  VIADD R23, R11, 0x8 ;  /* 0x000000080b177836 */ /* 0x000fe40000000000 */
[----:B------:R-:W-:Y:S01]  /*ce10*/  IMAD.MOV R28, RZ, RZ, -R28 ;  /* 0x000000ffff1c7224 */ /* 0x000fe200078e0a1c */
[----:B------:R-:W-:Y:S01]  /*ce20*/  IABS R25, R27 ;  /* 0x0000001b00197213 */ /* 0x000fe20000000000 */
[--C-:B------:R-:W-:Y:S01]  /*ce30*/  @!P3 IMAD.IADD R17, R17, 0x1, -R2.reuse ;  /* 0x000000011111b824 */ /* 0x100fe200078e0a02 */
[----:B------:R-:W-:Y:S01]  /*ce40*/  IABS R22, R23 ;  /* 0x0000001700167213 */ /* 0x000fe20000000000 */
[----:B------:R-:W-:-:S02]  /*ce50*/  @!P1 IMAD.IADD R16, R16, 0x1, -R2 ;  /* 0x0000000110109824 */ /* 0x000fc400078e0a02 */
[----:B------:R-:W-:Y:S01]  /*ce60*/  @!P6 IMAD.IADD R15, R15, 0x1, -R2 ;  /* 0x000000010f0fe824 */ /* 0x000fe200078e0a02 */
[C---:B------:R-:W-:Y:S01]  /*ce70*/  ISETP.GT.U32.AND P3, PT, R2.reuse, R17, PT ;  /* 0x000000110200720c */ /* 0x040fe20003f64070 */
[C---:B------:R-:W-:Y:S01]  /*ce80*/  IMAD R26, R2.reuse, R28, R26 ;  /* 0x0000001c021a7224 */ /* 0x040fe200078e021a */
[C---:B------:R-:W-:Y:S01]  /*ce90*/  ISETP.GT.U32.AND P6, PT, R2.reuse, R18, PT ;  /* 0x000000120200720c */ /* 0x040fe20003fc4070 */
[----:B------:R-:W-:Y:S01]  /*cea0*/  IMAD.HI.U32 R20, R19, R25, RZ ;  /* 0x0000001913147227 */ /* 0x000fe200078e00ff */
[----:B------:R-:W-:-:S03]  /*ceb0*/  ISETP.GT.U32.AND P1, PT, R2, R16, PT ;  /* 0x000000100200720c */ /* 0x000fc60003f24070 */
[----:B------:R-:W-:-:S04]  /*cec0*/  IMAD.HI.U32 R10, R19, R22, RZ ;  /* 0x00000016130a7227 */ /* 0x000fc800078e00ff */
[----:B------:R-:W-:Y:S02]  /*ced0*/  IMAD.MOV R20, RZ, RZ, -R20 ;  /* 0x000000ffff147224 */ /* 0x000fe400078e0a14 */
[----:B------:R-:W-:Y:S01]  /*cee0*/  @!P3 IMAD.IADD R17, R17, 0x1, -R2 ;  /* 0x000000011111b824 */ /* 0x000fe200078e0a02 */
[----:B------:R-:W-:Y:S01]  /*cef0*/  ISETP.GT.U32.AND P3, PT, R2, R26, PT ;  /* 0x0000001a0200720c */ /* 0x000fe20003f64070 */
[----:B------:R-:W-:Y:S02]  /*cf00*/  IMAD.MOV R10, RZ, RZ, -R10 ;  /* 0x000000ffff0a7224 */ /* 0x000fe400078e0a0a */
[----:B------:R-:W-:Y:S02]  /*cf10*/  VIADD R7, R11, 0x6 ;  /* 0x000000060b077836 */ /* 0x000fe40000000000 */
[----:B------:R-:W-:Y:S02]  /*cf20*/  @!P6 IMAD.IADD R18, R18, 0x1, -R2 ;  /* 0x000000011212e824 */ /* 0x000fe400078e0a02 */
[C---:B------:R-:W-:Y:S01]  /*cf30*/  IMAD R25, R2.reuse, R20, R25 ;  /* 0x0000001402197224 */ /* 0x040fe200078e0219 */
[----:B------:R-:W-:Y:S01]  /*cf40*/  IABS R20, R7 ;  /* 0x0000000700147213 */ /* 0x000fe20000000000 */
[C---:B------:R-:W-:Y:S01]  /*cf50*/  IMAD R22, R2.reuse, R10, R22 ;  /* 0x0000000a02167224 */ /* 0x040fe200078e0216 */
[----:B------:R-:W-:Y:S01]  /*cf60*/  ISETP.GT.U32.AND P6, PT, R2, R18, PT ;  /* 0x000000120200720c */ /* 0x000fe20003fc4070 */
[--C-:B------:R-:W-:Y:S01]  /*cf70*/  @!P1 IMAD.IADD R16, R16, 0x1, -R2.reuse ;  /* 0x0000000110109824 */ /* 0x100fe200078e0a02 */
[----:B------:R-:W-:Y:S01]  /*cf80*/  ISETP.GE.AND P1, PT, R13, RZ, PT ;  /* 0x000000ff0d00720c */ /* 0x000fe20003f26270 */
[----:B------:R-:W-:Y:S01]  /*cf90*/  @!P3 IMAD.IADD R26, R26, 0x1, -R2 ;  /* 0x000000011a1ab824 */ /* 0x000fe200078e0a02 */
[----:B------:R-:W-:Y:S01]  /*cfa0*/  ISETP.GT.U32.AND P3, PT, R2, R22, PT ;  /* 0x000000160200720c */ /* 0x000fe20003f64070 */
[----:B------:R-:W-:-:S04]  /*cfb0*/  IMAD.HI.U32 R13, R19, R20, RZ ;  /* 0x00000014130d7227 */ /* 0x000fc800078e00ff */
[----:B------:R-:W-:Y:S02]  /*cfc0*/  VIADD R8, R11, 0x7 ;  /* 0x000000070b087836 */ /* 0x000fe40000000000 */
[----:B------:R-:W-:Y:S02]  /*cfd0*/  IMAD.MOV R13, RZ, RZ, -R13 ;  /* 0x000000ffff0d7224 */ /* 0x000fe400078e0a0d */
[----:B------:R-:W-:Y:S01]  /*cfe0*/  @!P6 IMAD.IADD R18, R18, 0x1, -R2 ;  /* 0x000000011212e824 */ /* 0x000fe200078e0a02 */
[----:B------:R-:W-:Y:S01]  /*cff0*/  IABS R21, R8 ;  /* 0x0000000800157213 */ /* 0x000fe20000000000 */
[C---:B------:R-:W-:Y:S01]  /*d000*/  IMAD R20, R2.reuse, R13, R20 ;  /* 0x0000000d02147224 */ /* 0x040fe200078e0214 */
[----:B------:R-:W-:Y:S01]  /*d010*/  ISETP.GT.U32.AND P6, PT, R2, R25, PT ;  /* 0x000000190200720c */ /* 0x000fe20003fc4070 */
[----:B------:R-:W-:Y:S02]  /*d020*/  @!P3 IMAD.IADD R22, R22, 0x1, -R2 ;  /* 0x000000011616b824 */ /* 0x000fe400078e0a02 */
[----:B------:R-:W-:Y:S01]  /*d030*/  IMAD.HI.U32 R12, R19, R21, RZ ;  /* 0x00000015130c7227 */ /* 0x000fe200078e00ff */
[----:B------:R-:W-:-:S03]  /*d040*/  ISETP.GT.U32.AND P3, PT, R2, R20, PT ;  /* 0x000000140200720c */ /* 0x000fc60003f64070 */
[----:B------:R-:W-:Y:S02]  /*d050*/  IMAD.MOV R12, RZ, RZ, -R12 ;  /* 0x000000ffff0c7224 */ /* 0x000fe400078e0a0c */
[C---:B------:R-:W-:Y:S02]  /*d060*/  VIADD R5, R11.reuse, 0x4 ;  /* 0x000000040b057836 */ /* 0x040fe40000000000 */
[C---:B------:R-:W-:Y:S02]  /*d070*/  IMAD R21, R2.reuse, R12, R21 ;  /* 0x0000000c02157224 */ /* 0x040fe400078e0215 */
[----:B------:R-:W-:Y:S01]  /*d080*/  VIADD R6, R11, 0x5 ;  /* 0x000000050b067836 */ /* 0x000fe20000000000 */
[----:B------:R-:W-:Y:S01]  /*d090*/  IABS R10, R5 ;  /* 0x00000005000a7213 */ /* 0x000fe20000000000 */
[--C-:B------:R-:W-:Y:S01]  /*d0a0*/  @!P6 IMAD.IADD R25, R25, 0x1, -R2.reuse ;  /* 0x000000011919e824 */ /* 0x100fe200078e0a02 */
[----:B------:R-:W-:Y:S01]  /*d0b0*/  ISETP.GT.U32.AND P6, PT, R2, R21, PT ;  /* 0x000000150200720c */ /* 0x000fe20003fc4070 */
[----:B------:R-:W-:Y:S01]  /*d0c0*/  @!P3 IMAD.IADD R20, R20, 0x1, -R2 ;  /* 0x000000011414b824 */ /* 0x000fe200078e0a02 */
[----:B------:R-:W-:Y:S01]  /*d0d0*/  IABS R28, R6 ;  /* 0x00000006001c7213 */ /* 0x000fe20000000000 */
[----:B------:R-:W-:Y:S01]  /*d0e0*/  @!P0 IMAD.MOV R14, RZ, RZ, -R14 ;  /* 0x000000ffff0e8224 */ /* 0x000fe200078e0a0e */
[----:B------:R-:W-:Y:S01]  /*d0f0*/  ISETP.GT.U32.AND P0, PT, R2, R26, PT ;  /* 0x0000001a0200720c */ /* 0x000fe20003f04070 */
[----:B0-----:R-:W-:-:S04]  /*d100*/  IMAD.HI.U32 R0, R19, R10, RZ ;  /* 0x0000000a13007227 */ /* 0x001fc800078e00ff */
[----:B------:R-:W-:Y:S01]  /*d110*/  @!P1 IMAD.MOV R17, RZ, RZ, -R17 ;  /* 0x000000ffff119224 */ /* 0x000fe200078e0a11 */
[----:B------:R-:W-:Y:S01]  /*d120*/  ISETP.GT.U32.AND P1, PT, R2, R20, PT ;  /* 0x000000140200720c */ /* 0x000fe20003f24070 */
[----:B------:R-:W-:Y:S02]  /*d130*/  IMAD.MOV R0, RZ, RZ, -R0 ;  /* 0x000000ffff007224 */ /* 0x000fe400078e0a00 */
[----:B------:R-:W-:Y:S02]  /*d140*/  VIADD R4, R11, 0x3 ;  /* 0x000000030b047836 */ /* 0x000fe40000000000 */
[----:B------:R-:W-:-:S03]  /*d150*/  IMAD.HI.U32 R29, R19, R28, RZ ;  /* 0x0000001c131d7227 */ /* 0x000fc600078e00ff */
[----:B------:R-:W-:Y:S01]  /*d160*/  IABS R12, R4 ;  /* 0x00000004000c7213 */ /* 0x000fe20000000000 */
[C---:B------:R-:W-:Y:S02]  /*d170*/  IMAD R10, R2.reuse, R0, R10 ;  /* 0x00000000020a7224 */ /* 0x040fe400078e020a */
[----:B------:R-:W-:Y:S01]  /*d180*/  IMAD.MOV R29, RZ, RZ, -R29 ;  /* 0x000000ffff1d7224 */ /* 0x000fe200078e0a1d */
[----:B------:R-:W-:Y:S01]  /*d190*/  ISETP.GT.U32.AND P3, PT, R2, R25, PT ;  /* 0x000000190200720c */ /* 0x000fe20003f64070 */
[--C-:B------:R-:W-:Y:S01]  /*d1a0*/  @!P6 IMAD.IADD R21, R21, 0x1, -R2.reuse ;  /* 0x000000011515e824 */ /* 0x100fe200078e0a02 */
[----:B------:R-:W-:Y:S01]  /*d1b0*/  ISETP.GE.AND P6, PT, R9, RZ, PT ;  /* 0x000000ff0900720c */ /* 0x000fe20003fc6270 */
[----:B------:R-:W-:Y:S01]  /*d1c0*/  @!P0 IMAD.IADD R26, R26, 0x1, -R2 ;  /* 0x000000011a1a8824 */ /* 0x000fe200078e0a02 */
[C---:B------:R-:W-:Y:S01]  /*d1d0*/  ISETP.GT.U32.AND P0, PT, R2.reuse, R10, PT ;  /* 0x0000000a0200720c */ /* 0x040fe20003f04070 */
[----:B------:R-:W-:Y:S01]  /*d1e0*/  IMAD R9, R2, R29, R28 ;  /* 0x0000001d02097224 */ /* 0x000fe200078e021c */
[----:B------:R-:W3:Y:S01]  /*d1f0*/  LDL.LU R0, [R1+0xc84] ;  /* 0x000c840001007983 */ /* 0x000ee20000300800 */
[----:B------:R-:W-:-:S04]  /*d200*/  IMAD.HI.U32 R29, R19, R12, RZ ;  /* 0x0000000c131d7227 */ /* 0x000fc800078e00ff */
[----:B------:R-:W-:Y:S01]  /*d210*/  @!P1 IMAD.IADD R20, R20, 0x1, -R2 ;  /* 0x0000000114149824 */ /* 0x000fe200078e0a02 */
[----:B------:R-:W-:Y:S01]  /*d220*/  ISETP.GE.AND P1, PT, R27, RZ, PT ;  /* 0x000000ff1b00720c */ /* 0x000fe20003f26270 */
[----:B------:R-:W-:Y:S02]  /*d230*/  IMAD.MOV R29, RZ, RZ, -R29 ;  /* 0x000000ffff1d7224 */ /* 0x000fe400078e0a1d */
[----:B------:R-:W-:Y:S02]  /*d240*/  VIADD R3, R11, 0x2 ;  /* 0x000000020b037836 */ /* 0x000fe40000000000 */
[----:B------:R-:W-:Y:S02]  /*d250*/  IMAD R12, R2, R29, R12 ;  /* 0x0000001d020c7224 */ /* 0x000fe400078e020c */
[--C-:B------:R-:W-:Y:S01]  /*d260*/  @!P3 IMAD.IADD R25, R25, 0x1, -R2.reuse ;  /* 0x000000011919b824 */ /* 0x100fe200078e0a02 */
[----:B------:R-:W-:Y:S01]  /*d270*/  IABS R13, R3 ;  /* 0x00000003000d7213 */ /* 0x000fe20000000000 */
[----:B------:R-:W-:Y:S01]  /*d280*/  @!P0 IMAD.IADD R10, R10, 0x1, -R2 ;  /* 0x000000010a0a8824 */ /* 0x000fe200078e0a02 */
[----:B------:R-:W-:-:S03]  /*d290*/  ISETP.GT.U32.AND P3, PT, R2, R12, PT ;  /* 0x0000000c0200720c */ /* 0x000fc60003f64070 */
[----:B------:R-:W-:Y:S01]  /*d2a0*/  @!P1 IMAD.MOV R25, RZ, RZ, -R25 ;  /* 0x000000ffff199224 */ /* 0x000fe200078e0a19 */
[C---:B------:R-:W-:Y:S01]  /*d2b0*/  ISETP.GT.U32.AND P1, PT, R2.reuse, R10, PT ;  /* 0x0000000a0200720c */ /* 0x040fe20003f24070 */
[----:B------:R-:W-:Y:S01]  /*d2c0*/  @!P4 IMAD.MOV R15, RZ, RZ, -R15 ;  /* 0x000000ffff0fc224 */ /* 0x000fe200078e0a0f */
[----:B------:R-:W-:Y:S01]  /*d2d0*/  ISETP.GT.U32.AND P4, PT, R2, R21, PT ;  /* 0x000000150200720c */ /* 0x000fe20003f84070 */
[----:B------:R-:W-:-:S04]  /*d2e0*/  IMAD.HI.U32 R28, R19, R13, RZ ;  /* 0x0000000d131c7227 */ /* 0x000fc800078e00ff */
[----:B------:R-:W-:Y:S02]  /*d2f0*/  IMAD.MOV R28, RZ, RZ, -R28 ;  /* 0x000000ffff1c7224 */ /* 0x000fe400078e0a1c */
[----:B------:R-:W-:Y:S01]  /*d300*/  @!P3 IMAD.IADD R12, R12, 0x1, -R2 ;  /* 0x000000010c0cb824 */ /* 0x000fe200078e0a02 */
[----:B------:R-:W-:Y:S01]  /*d310*/  ISETP.GE.AND P3, PT, R7, RZ, PT ;  /* 0x000000ff0700720c */ /* 0x000fe20003f66270 */
[----:B------:R-:W-:Y:S01]  /*d320*/  @!P2 IMAD.MOV R16, RZ, RZ, -R16 ;  /* 0x000000ffff10a224 */ /* 0x000fe200078e0a10 */
[C---:B------:R-:W-:Y:S01]  /*d330*/  ISETP.GT.U32.AND P2, PT, R2.reuse, R22, PT ;  /* 0x000000160200720c */ /* 0x040fe20003f44070 */
[----:B------:R-:W-:Y:S02]  /*d340*/  IMAD R13, R2, R28, R13 ;  /* 0x0000001c020d7224 */ /* 0x000fe400078e020d */
[----:B------:R-:W-:Y:S01]  /*d350*/  @!P1 IMAD.IADD R10, R10, 0x1, -R2 ;  /* 0x000000010a0a9824 */ /* 0x000fe200078e0a02 */
[----:B------:R-:W-:Y:S01]  /*d360*/  ISETP.GE.AND P1, PT, R3, RZ, PT ;  /* 0x000000ff0300720c */ /* 0x000fe20003f26270 */
[----:B------:R-:W-:Y:S01]  /*d370*/  @!P6 IMAD.MOV R18, RZ, RZ, -R18 ;  /* 0x000000ffff12e224 */ /* 0x000fe200078e0a12 */
[----:B------:R-:W0:Y:S01]  /*d380*/  S2R R3, SR_TID.X ;  /* 0x0000000000037919 */ /* 0x000e220000002100 */
[----:B------:R-:W-:Y:S01]  /*d390*/  @!P4 IMAD.IADD R21, R21, 0x1, -R2 ;  /* 0x000000011515c824 */ /* 0x000fe200078e0a02 */
[----:B------:R-:W-:-:S02]  /*d3a0*/  ISETP.GT.U32.AND P6, PT, R2, R9, PT ;  /* 0x000000090200720c */ /* 0x000fc40003fc4070 */
[----:B------:R-:W-:Y:S01]  /*d3b0*/  ISETP.GT.U32.AND P4, PT, R2, R13, PT ;  /* 0x0000000d0200720c */ /* 0x000fe20003f84070 */
[----:B------:R-:W-:Y:S01]  /*d3c0*/  VIADD R28, R11, 0x1 ;  /* 0x000000010b1c7836 */ /* 0x000fe20000000000 */
[----:B------:R-:W-:Y:S01]  /*d3d0*/  ISETP.GE.AND P0, PT, R8, RZ, PT ;  /* 0x000000ff0800720c */ /* 0x000fe20003f06270 */
[----:B------:R-:W-:Y:S01]  /*d3e0*/  @!P3 IMAD.MOV R20, RZ, RZ, -R20 ;  /* 0x000000ffff14b224 */ /* 0x000fe200078e0a14 */
[----:B------:R-:W-:Y:S01]  /*d3f0*/  ISETP.GE.AND P3, PT, R5, RZ, PT ;  /* 0x000000ff0500720c */ /* 0x000fe20003f66270 */
[----:B------:R-:W-:Y:S01]  /*d400*/  @!P2 IMAD.IADD R22, R22, 0x1, -R2 ;  /* 0x000000011616a824 */ /* 0x000fe200078e0a02 */
[----:B------:R-:W-:Y:S01]  /*d410*/  ISETP.GE.AND P2, PT, R24, RZ, PT ;  /* 0x000000ff1800720c */ /* 0x000fe20003f46270 */
[----:B------:R-:W1:Y:S01]  /*d420*/  S2R R5, SR_TID.X ;  /* 0x0000000000057919 */ /* 0x000e620000002100 */
[----:B------:R-:W-:-:S03]  /*d430*/  IABS R24, R28 ;  /* 0x0000001c00187213 */ /* 0x000fc60000000000 */
[--C-:B------:R-:W-:Y:S01]  /*d440*/  @!P6 IMAD.IADD R9, R9, 0x1, -R2.reuse ;  /* 0x000000010909e824 */ /* 0x100fe200078e0a02 */
[----:B------:R-:W-:Y:S01]  /*d450*/  ISETP.GE.AND P6, PT, R23, RZ, PT ;  /* 0x000000ff1700720c */ /* 0x000fe20003fc6270 */
[----:B------:R-:W-:Y:S02]  /*d460*/  @!P4 IMAD.IADD R13, R13, 0x1, -R2 ;  /* 0x000000010d0dc824 */ /* 0x000fe400078e0a02 */
[----:B------:R-:W-:Y:S02]  /*d470*/  IMAD.MOV.U32 R23, RZ, RZ, R24 ;  /* 0x000000ffff177224 */ /* 0x000fe400078e0018 */
[----:B------:R-:W-:Y:S01]  /*d480*/  @!P0 IMAD.MOV R21, RZ, RZ, -R21 ;  /* 0x000000ffff158224 */ /* 0x000fe200078e0a15 */
[----:B------:R-:W-:Y:S01]  /*d490*/  ISETP.GT.U32.AND P0, PT, R2, R13, PT ;  /* 0x0000000d0200720c */ /* 0x000fe20003f04070 */
[----:B------:R-:W-:-:S04]  /*d4a0*/  IMAD.HI.U32 R19, R19, R23, RZ ;  /* 0x0000001713137227 */ /* 0x000fc800078e00ff */
[----:B------:R-:W-:Y:S02]  /*d4b0*/  IMAD.MOV R19, RZ, RZ, -R19 ;  /* 0x000000ffff137224 */ /* 0x000fe400078e0a13 */
[----:B------:R-:W-:Y:S01]  /*d4c0*/  @!P2 IMAD.MOV R26, RZ, RZ, -R26 ;  /* 0x000000ffff1aa224 */ /* 0x000fe200078e0a1a */
[C---:B------:R-:W-:Y:S01]  /*d4d0*/  ISETP.GT.U32.AND P2, PT, R2.reuse, R9, PT ;  /* 0x000000090200720c */ /* 0x040fe20003f44070 */
[C---:B------:R-:W-:Y:S01]  /*d4e0*/  IMAD R23, R2.reuse, R19, R23 ;  /* 0x0000001302177224 */ /* 0x040fe200078e0217 */
[C---:B------:R-:W-:Y:S02]  /*d4f0*/  ISETP.GT.U32.AND P4, PT, R2.reuse, R12, PT ;  /* 0x0000000c0200720c */ /* 0x040fe40003f84070 */
[----:B0-----:R-:W-:Y:S01]  /*d500*/  SHF.R.U32.HI R3, RZ, 0x4, R3 ;  /* 0x00000004ff037819 */ /* 0x001fe20000011603 */
[--C-:B------:R-:W-:Y:S01]  /*d510*/  @!P0 IMAD.IADD R13, R13, 0x1, -R2.reuse ;  /* 0x000000010d0d8824 */ /* 0x100fe200078e0a02 */
[----:B------:R-:W-:Y:S02]  /*d520*/  ISETP.GT.U32.AND P0, PT, R2, R23, PT ;  /* 0x000000170200720c */ /* 0x000fe40003f04070 */
[----:B------:R-:W-:Y:S01]  /*d530*/  SGXT.U32 R3, R3, 0x3 ;  /* 0x000000030303781a */ /* 0x000fe20000000000 */
[----:B------:R-:W-:Y:S03]  /*d540*/  STL [R1+0xc04], R14 ;  /* 0x000c040e01007387 */ /* 0x000fe60000100800 */
[----:B------:R-:W-:Y:S01]  /*d550*/  LOP3.LUT R3, R3, 0x70, RZ, 0xfc, !PT ;  /* 0x0000007003037812 */ /* 0x000fe200078efcff */
[----:B------:R-:W-:Y:S01]  /*d560*/  STL [R1+0xc08], R15 ;  /* 0x000c080f01007387 */ /* 0x000fe20000100800 */
[--C-:B------:R-:W-:Y:S01]  /*d570*/  @!P2 IMAD.IADD R9, R9, 0x1, -R2.reuse ;  /* 0x000000010909a824 */ /* 0x100fe200078e0a02 */
[----:B------:R-:W-:Y:S01]  /*d580*/  ISETP.GE.AND P2, PT, R4, RZ, PT ;  /* 0x000000ff0400720c */ /* 0x000fe20003f46270 */
[C---:B-1----:R-:W-:Y:S01]  /*d590*/  IMAD.SHL.U32 R24, R5.reuse, 0x40, RZ ;  /* 0x0000004005187824 */ /* 0x042fe200078e00ff */
[----:B------:R-:W-:Y:S01]  /*d5a0*/  STL [R1+0xc0c], R16 ;  /* 0x000c0c1001007387 */ /* 0x000fe20000100800 */
[----:B------:R-:W-:Y:S01]  /*d5b0*/  @!P4 IMAD.IADD R12, R12, 0x1, -R2 ;  /* 0x000000010c0cc824 */ /* 0x000fe200078e0a02 */
[----:B------:R-:W-:Y:S01]  /*d5c0*/  ISETP.GE.AND P4, PT, R28, RZ, PT ;  /* 0x000000ff1c00720c */ /* 0x000fe20003f86270 */
[----:B------:R-:W-:Y:S01]  /*d5d0*/  IMAD.SHL.U32 R27, R5, 0x20, RZ ;  /* 0x00000020051b7824 */ /* 0x000fe200078e00ff */
[----:B------:R-:W-:Y:S01]  /*d5e0*/  STL [R1+0xc10], R17 ;  /* 0x000c101101007387 */ /* 0x000fe20000100800 */
[----:B------:R-:W-:Y:S01]  /*d5f0*/  @!P6 IMAD.MOV R22, RZ, RZ, -R22 ;  /* 0x000000ffff16e224 */ /* 0x000fe200078e0a16 */
[--C-:B------:R-:W-:Y:S01]  /*d600*/  SHF.R.S32.HI R28, RZ, 0x2, R5.reuse ;  /* 0x00000002ff1c7819 */ /* 0x100fe20000011405 */
[----:B------:R-:W-:Y:S01]  /*d610*/  IMAD R4, R3, UR14, RZ ;  /* 0x0000000e03047c24 */ /* 0x000fe2000f8e02ff */
[----:B------:R-:W-:Y:S01]  /*d620*/  STL [R1+0xc14], R18 ;  /* 0x000c141201007387 */ /* 0x000fe20000100800 */
[----:B------:R-:W-:Y:S01]  /*d630*/  IMAD R3, RZ, RZ, -UR14 ;  /* 0x8000000eff037e24 */ /* 0x000fe2000f8e02ff */
[----:B------:R-:W-:Y:S01]  /*d640*/  ISETP.GE.AND P6, PT, R6, RZ, PT ;  /* 0x000000ff0600720c */ /* 0x000fe20003fc6270 */
[----:B------:R-:W-:Y:S01]  /*d650*/  @!P0 IMAD.IADD R23, R23, 0x1, -R2 ;  /* 0x0000000117178824 */ /* 0x000fe200078e0a02 */
[----:B------:R-:W5:Y:S01]  /*d660*/  LDL.LU R11, [R1+0xc80] ;  /* 0x000c8000010b7983 */ /* 0x000f620000300800 */
[C---:B------:R-:W-:Y:S01]  /*d670*/  LOP3.LUT R19, R5.reuse, 0x7, RZ, 0xc0, !PT ;  /* 0x0000000705137812 */ /* 0x040fe200078ec0ff */
[----:B------:R-:W-:Y:S01]  /*d680*/  IMAD.SHL.U32 R6, R5, 0x10, RZ ;  /* 0x0000001005067824 */ /* 0x000fe200078e00ff */
[----:B------:R-:W-:Y:S01]  /*d690*/  LOP3.LUT R24, R24, 0x1800, RZ, 0xc0, !PT ;  /* 0x0000180018187812 */ /* 0x000fe200078ec0ff */
[----:B------:R-:W-:Y:S01]  /*d6a0*/  STL [R1+0xc18], R26 ;  /* 0x000c181a01007387 */ /* 0x000fe20000100800 */
[----:B------:R-:W-:Y:S01]  /*d6b0*/  SHF.R.S32.HI R29, RZ, 0x6, R5 ;  /* 0x00000006ff1d7819 */ /* 0x000fe20000011405 */
[----:B------:R-:W-:Y:S01]  /*d6c0*/  IMAD R4, R3, 0x8, R4 ;  /* 0x0000000803047824 */ /* 0x000fe200078e0204 */
[----:B------:R-:W-:Y:S01]  /*d6d0*/  LOP3.LUT R8, R27, 0x60, RZ, 0xc0, !PT ;  /* 0x000000601b087812 */ /* 0x000fe200078ec0ff */
[----:B------:R-:W-:Y:S01]  /*d6e0*/  STL [R1+0xc1c], R25 ;  /* 0x000c1c1901007387 */ /* 0x000fe20000100800 */
[----:B------:R-:W-:Y:S01]  /*d6f0*/  SGXT R28, R28, 0x1 ;  /* 0x000000011c1c781a */ /* 0x000fe20000000200 */
[----:B------:R-:W-:-:S02]  /*d700*/  IMAD.SHL.U32 R7, R5, 0x2, RZ ;  /* 0x0000000205077824 */ /* 0x000fc400078e00ff */
[----:B------:R-:W-:Y:S01]  /*d710*/  STL [R1+0xc20], R22 ;  /* 0x000c201601007387 */ /* 0x000fe20000100800 */
[----:B------:R-:W-:Y:S01]  /*d720*/  IMAD.SHL.U32 R27, R19, 0x10, RZ ;  /* 0x00000010131b7824 */ /* 0x000fe200078e00ff */
[----:B------:R-:W-:Y:S02]  /*d730*/  ISETP.GT.U32.AND P0, PT, R2, R23, PT ;  /* 0x000000170200720c */ /* 0x000fe40003f04070 */
[----:B------:R-:W-:Y:S01]  /*d740*/  STL [R1+0xc24], R21 ;  /* 0x000c241501007387 */ /* 0x000fe20000100800 */
[----:B------:R-:W-:Y:S01]  /*d750*/  SGXT R29, R29, 0x1 ;  /* 0x000000011d1d781a */ /* 0x000fe20000000200 */
[----:B------:R-:W-:Y:S02]  /*d760*/  IMAD R24, R19, 0x100, R24 ;  /* 0x0000010013187824 */ /* 0x000fe400078e0218 */
[----:B------:R-:W-:Y:S01]  /*d770*/  STL [R1+0xc28], R20 ;  /* 0x000c281401007387 */ /* 0x000fe20000100800 */
[----:B------:R-:W-:-:S03]  /*d780*/  LOP3.LUT R19, R8, 0x90, R28, 0xf8, !PT ;  /* 0x0000009008137812 */ /* 0x000fc600078ef81c */
[----:B------:R-:W-:Y:S01]  /*d790*/  STL [R1+0xaf8], R6 ;  /* 0x000af80601007387 */ /* 0x000fe20000100800 */
[----:B------:R-:W-:-:S03]  /*d7a0*/  LOP3.LUT R28, R29, 0x90, RZ, 0xc0, !PT ;  /* 0x000000901d1c7812 */ /* 0x000fc600078ec0ff */
[----:B------:R-:W-:Y:S01]  /*d7b0*/  STL [R1+0xafc], R8 ;  /* 0x000afc0801007387 */ /* 0x000fe20000100800 */
[----:B------:R-:W-:-:S03]  /*d7c0*/  LOP3.LUT R27, R27, 0x30, R7, 0x78, !PT ;  /* 0x000000301b1b7812 */ /* 0x000fc600078e7807 */
[----:B------:R0:W-:Y:S01]  /*d7d0*/  STL [R1+0xae4], R4 ;  /* 0x000ae40401007387 */ /* 0x0001e20000100800 */
[--C-:B------:R-:W-:Y:S02]  /*d7e0*/  LOP3.LUT R29, R19, 0x10, R7.reuse, 0x78, !PT ;  /* 0x00000010131d7812 */ /* 0x100fe400078e7807 */
[----:B------:R-:W-:Y:S02]  /*d7f0*/  LOP3.LUT R19, R6, 0x100, RZ, 0xc0, !PT ;  /* 0x0000010006137812 */ /* 0x000fe400078ec0ff */
[----:B------:R-:W-:Y:S01]  /*d800*/  LOP3.LUT R7, R28, 0x7e, R7, 0x78, !PT ;  /* 0x0000007e1c077812 */ /* 0x000fe200078e7807 */
[----:B0-----:R-:W-:Y:S01]  /*d810*/  IMAD R4, R3, 0x8, R4 ;  /* 0x0000000803047824 */ /* 0x001fe200078e0204 */
[----:B------:R-:W-:Y:S01]  /*d820*/  IADD3 R6, PT, PT, R29, UR5, R19 ;  /* 0x000000051d067c10 */ /* 0x000fe2000fffe013 */
[----:B------:R-:W-:-:S03]  /*d830*/  IMAD.IADD R7, R24, 0x1, R27 ;  /* 0x0000000118077824 */ /* 0x000fc600078e021b */
[----:B------:R0:W-:Y:S01]  /*d840*/  STL [R1+0xaf0], R4 ;  /* 0x000af00401007387 */ /* 0x0001e20000100800 */
[----:B------:R-:W-:Y:S01]  /*d850*/  @!P0 IMAD.IADD R23, R23, 0x1, -R2 ;  /* 0x0000000117178824 */ /* 0x000fe200078e0a02 */
[----:B------:R-:W-:Y:S02]  /*d860*/  LOP3.LUT R5, R5, 0x7f, RZ, 0xc0, !PT ;  /* 0x0000007f05057812 */ /* 0x000fe400078ec0ff */
[----:B------:R-:W-:Y:S01]  /*d870*/  STL [R1+0x150], R7 ;  /* 0x0001500701007387 */ /* 0x000fe20000100800 */
[----:B0-----:R-:W-:-:S03]  /*d880*/  IMAD R4, R3, 0x8, R4 ;  /* 0x0000000803047824 */ /* 0x001fc600078e0204 */
[----:B------:R-:W-:Y:S01]  /*d890*/  STL [R1+0x198], R6 ;  /* 0x0001980601007387 */ /* 0x000fe20000100800 */
[----:B------:R-:W-:-:S03]  /*d8a0*/  IMAD R2, R3, 0x8, R4 ;  /* 0x0000000803027824 */ /* 0x000fc600078e0204 */
[----:B------:R0:W-:Y:S01]  /*d8b0*/  STL [R1+0xaa4], R4 ;  /* 0x000aa40401007387 */ /* 0x0001e20000100800 */
[----:B------:R-:W-:-:S03]  /*d8c0*/  @!P6 IMAD.MOV R9, RZ, RZ, -R9 ;  /* 0x000000ffff09e224 */ /* 0x000fc600078e0a09 */
[----:B------:R2:W-:Y:S01]  /*d8d0*/  STL [R1+0xaa8], R2 ;  /* 0x000aa80201007387 */ /* 0x0005e20000100800 */
[----:B0-----:R-:W-:-:S03]  /*d8e0*/  IMAD R4, R3, 0x8, R2 ;  /* 0x0000000803047824 */ /* 0x001fc600078e0202 */
[----:B------:R-:W-:Y:S01]  /*d8f0*/  STL [R1+0xc2c], R9 ;  /* 0x000c2c0901007387 */ /* 0x000fe20000100800 */
[----:B--2---:R-:W-:-:S03]  /*d900*/  IMAD R2, R5, UR7, RZ ;  /* 0x0000000705027c24 */ /* 0x004fc6000f8e02ff */
[----:B------:R0:W-:Y:S02]  /*d910*/  STL [R1+0xaac], R4 ;  /* 0x000aac0401007387 */ /* 0x0001e40000100800 */
[----:B----4-:R-:W-:Y:S01]  /*d920*/  LEA R2, P6, R2, UR12, 0x1 ;  /* 0x0000000c02027c11 */ /* 0x010fe2000f8c08ff */
[----:B0-----:R-:W-:-:S05]  /*d930*/  IMAD R4, R3, 0x8, R4 ;  /* 0x0000000803047824 */ /* 0x001fca00078e0204 */
[----:B------:R-:W-:Y:S04]  /*d940*/  STL [R1+0xab0], R4 ;  /* 0x000ab00401007387 */ /* 0x000fe80000100800 */
[----:B------:R0:W-:Y:S04]  /*d950*/  STL [R1+0xb3c], R2 ;  /* 0x000b3c0201007387 */ /* 0x0001e80000100800 */
[----:B------:R-:W2:Y:S04]  /*d960*/  LDL.LU R20, [R1+0x3dc] ;  /* 0x0003dc0001147983 */ /* 0x000ea80000300800 */
[----:B------:R-:W4:Y:S01]  /*d970*/  LDL.LU R21, [R1+0x3d8] ;  /* 0x0003d80001157983 */ /* 0x000f220000300800 */
[----:B0-----:R-:W-:-:S05]  /*d980*/  IMAD R2, R3, 0x10, R4 ;  /* 0x0000001003027824 */ /* 0x001fca00078e0204 */
[----:B------:R0:W-:Y:S04]  /*d990*/  STL [R1+0xab4], R2 ;  /* 0x000ab40201007387 */ /* 0x0001e80000100800 */
[----:B------:R-:W0:Y:S04]  /*d9a0*/  LDL.LU R22, [R1+0x3d4] ;  /* 0x0003d40001167983 */ /* 0x000e280000300800 */
[----:B------:R-:W4:Y:S04]  /*d9b0*/  LDL.LU R25, [R1+0x94] ;  /* 0x0000940001197983 */ /* 0x000f280000300800 */
        /* <DEDUP_REMOVED lines=9> */
[----:B------:R-:W4:Y:S01]  /*da50*/  LDL.LU R6, [R1+0xd0] ;  /* 0x0000d00001067983 */ /* 0x000f220000300800 */
[----:B------:R-:W-:-:S02]  /*da60*/  @!P3 IMAD.MOV R10, RZ, RZ, -R10 ;  /* 0x000000ffff0ab224 */ /* 0x000fc400078e0a0a */
[----:B------:R-:W-:Y:S01]  /*da70*/  @!P2 IMAD.MOV R12, RZ, RZ, -R12 ;  /* 0x000000ffff0ca224 */ /* 0x000fe200078e0a0c */
[----:B------:R-:W4:Y:S01]  /*da80*/  LDL.LU R5, [R1+0xd4] ;  /* 0x0000d40001057983 */ /* 0x000f220000300800 */
[----:B------:R-:W-:Y:S02]  /*da90*/  @!P1 IMAD.MOV R13, RZ, RZ, -R13 ;  /* 0x000000ffff0d9224 */ /* 0x000fe400078e0a0d */
[----:B------:R-:W-:Y:S01]  /*daa0*/  @!P4 IMAD.MOV R23, RZ, RZ, -R23 ;  /* 0x000000ffff17c224 */ /* 0x000fe200078e0a17 */
[----:B------:R-:W4:Y:S04]  /*dab0*/  LDL.LU R4, [R1+0xd8] ;  /* 0x0000d80001047983 */ /* 0x000f280000300800 */
[----:B------:R-:W-:Y:S04]  /*dac0*/  STL [R1+0xc30], R10 ;  /* 0x000c300a01007387 */ /* 0x000fe80000100800 */
[----:B------:R-:W-:Y:S04]  /*dad0*/  STL [R1+0xc34], R12 ;  /* 0x000c340c01007387 */ /* 0x000fe80000100800 */
[----:B------:R-:W-:Y:S04]  /*dae0*/  STL [R1+0xc38], R13 ;  /* 0x000c380d01007387 */ /* 0x000fe80000100800 */
[----:B------:R-:W-:Y:S01]  /*daf0*/  STL [R1+0xc3c], R23 ;  /* 0x000c3c1701007387 */ /* 0x000fe20000100800 */
[----:B---3--:R-:W-:-:S05]  /*db00*/  @!P5 IMAD.MOV R0, RZ, RZ, -R0 ;  /* 0x000000ffff00d224 */ /* 0x008fca00078e0a00 */
[----:B------:R1:W-:Y:S01]  /*db10*/  STL [R1+0xc40], R0 ;  /* 0x000c400001007387 */ /* 0x0003e20000100800 */
[----:B-----5:R-:W-:Y:S02]  /*db20*/  ISETP.NE.AND P0, PT, R11, RZ, PT ;  /* 0x000000ff0b00720c */ /* 0x020fe40003f05270 */
[----:B------:R-:W-:-:S04]  /*db30*/  LOP3.LUT R11, RZ, R11, RZ, 0x33, !PT ;  /* 0x0000000bff0b7212 */ /* 0x000fc800078e33ff */
[C---:B--2---:R-:W-:Y:S02]  /*db40*/  SEL R19, R11.reuse, R20, !P0 ;  /* 0x000000140b137207 */ /* 0x044fe40004000000 */
[----:B----4-:R-:W-:-:S03]  /*db50*/  SEL R9, R11, R21, !P0 ;  /* 0x000000150b097207 */ /* 0x010fc60004000000 */
[----:B------:R-:W-:Y:S04]  /*db60*/  STL [R1+0xc44], R19 ;  /* 0x000c441301007387 */ /* 0x000fe80000100800 */
[----:B------:R2:W-:Y:S01]  /*db70*/  STL [R1+0x8], R9 ;  /* 0x0000080901007387 */ /* 0x0005e20000100800 */
[C---:B0-----:R-:W-:Y:S02]  /*db80*/  SEL R2, R11.reuse, R22, !P0 ;  /* 0x000000160b027207 */ /* 0x041fe40004000000 */
[----:B-1----:R-:W-:-:S03]  /*db90*/  SEL R0, R11, R25, !P0 ;  /* 0x000000190b007207 */ /* 0x002fc60004000000 */
[----:B------:R0:W-:Y:S01]  /*dba0*/  STL [R1+0x10], R2 ;  /* 0x0000100201007387 */ /* 0x0001e20000100800 */
[----:B--2---:R-:W-:-:S03]  /*dbb0*/  SEL R9, R11, R26, !P0 ;  /* 0x0000001a0b097207 */ /* 0x004fc60004000000 */
[----:B------:R1:W-:Y:S01]  /*dbc0*/  STL [R1+0x94], R0 ;  /* 0x0000940001007387 */ /* 0x0003e20000100800 */
[----:B0-----:R-:W-:-:S03]  /*dbd0*/  SEL R2, R11, R18, !P0 ;  /* 0x000000120b027207 */ /* 0x001fc60004000000 */
[----:B------:R0:W-:Y:S01]  /*dbe0*/  STL [R1+0x98], R9 ;  /* 0x0000980901007387 */ /* 0x0001e20000100800 */
[----:B-1----:R-:W-:-:S03]  /*dbf0*/  SEL R0, R11, R3, !P0 ;  /* 0x000000030b007207 */ /* 0x002fc60004000000 */
[----:B------:R-:W2:Y:S04]  /*dc00*/  LDL.LU R3, [R1+0xe8] ;  /* 0x0000e80001037983 */ /* 0x000ea80000300800 */
[----:B------:R1:W-:Y:S01]  /*dc10*/  STL [R1+0x9c], R2 ;  /* 0x00009c0201007387 */ /* 0x0003e20000100800 */
[----:B0-----:R-:W-:-:S03]  /*dc20*/  SEL R9, R11, R17, !P0 ;  /* 0x000000110b097207 */ /* 0x001fc60004000000 */
[----:B------:R0:W-:Y:S01]  /*dc30*/  STL [R1+0xa4], R0 ;  /* 0x0000a40001007387 */ /* 0x0001e20000100800 */
[----:B-1----:R-:W-:-:S03]  /*dc40*/  SEL R2, R11, R16, !P0 ;  /* 0x000000100b027207 */ /* 0x002fc60004000000 */
[----:B------:R1:W-:Y:S01]  /*dc50*/  STL [R1+0xa8], R9 ;  /* 0x0000a80901007387 */ /* 0x0003e20000100800 */
[----:B0-----:R-:W-:-:S03]  /*dc60*/  SEL R0, R11, R15, !P0 ;  /* 0x0000000f0b007207 */ /* 0x001fc60004000000 */
[----:B------:R0:W-:Y:S04]  /*dc70*/  STL [R1+0xac], R2 ;  /* 0x0000ac0201007387 */ /* 0x0001e80000100800 */
[----:B------:R3:W-:Y:S01]  /*dc80*/  STL [R1+0xb0], R0 ;  /* 0x0000b00001007387 */ /* 0x0007e20000100800 */
[C---:B-1----:R-:W-:Y:S02]  /*dc90*/  SEL R9, R11.reuse, R14, !P0 ;  /* 0x0000000e0b097207 */ /* 0x042fe40004000000 */
[C---:B------:R-:W-:Y:S02]  /*dca0*/  SEL R6, R11.reuse, R6, !P0 ;  /* 0x000000060b067207 */ /* 0x040fe40004000000 */
[C---:B0-----:R-:W-:Y:S01]  /*dcb0*/  SEL R2, R11.reuse, R8, !P0 ;  /* 0x000000080b027207 */ /* 0x041fe20004000000 */
[----:B------:R-:W-:Y:S01]  /*dcc0*/  STL [R1+0xb8], R9 ;  /* 0x0000b80901007387 */ /* 0x000fe20000100800 */
[----:B---3--:R-:W-:-:S03]  /*dcd0*/  SEL R0, R11, R7, !P0 ;  /* 0x000000070b007207 */ /* 0x008fc60004000000 */
[----:B------:R0:W-:Y:S04]  /*dce0*/  STL [R1+0xc8], R2 ;  /* 0x0000c80201007387 */ /* 0x0001e80000100800 */
[----:B------:R1:W-:Y:S04]  /*dcf0*/  STL [R1+0xcc], R0 ;  /* 0x0000cc0001007387 */ /* 0x0003e80000100800 */
[----:B------:R-:W-:Y:S04]  /*dd00*/  STL [R1+0xd0], R6 ;  /* 0x0000d00601007387 */ /* 0x000fe80000100800 */
[----:B------:R-:W3:Y:S01]  /*dd10*/  LDL.LU R19, [R1+0xfc] ;  /* 0x0000fc0001137983 */ /* 0x000ee20000300800 */
[----:B0-----:R-:W-:-:S02]  /*dd20*/  SEL R2, R11, R5, !P0 ;  /* 0x000000050b027207 */ /* 0x001fc40004000000 */
[----:B-1----:R-:W-:-:S03]  /*dd30*/  SEL R0, R11, R4, !P0 ;  /* 0x000000040b007207 */ /* 0x002fc60004000000 */
[----:B------:R-:W-:Y:S04]  /*dd40*/  STL [R1+0xd4], R2 ;  /* 0x0000d40201007387 */ /* 0x000fe80000100800 */
[----:B---3--:R0:W-:Y:S04]  /*dd50*/  STL [R1+0xc78], R19 ;  /* 0x000c781301007387 */ /* 0x0081e80000100800 */
[----:B------:R-:W-:Y:S04]  /*dd60*/  STL [R1+0xd8], R0 ;  /* 0x0000d80001007387 */ /* 0x000fe80000100800 */
[----:B0-----:R-:W3:Y:S01]  /*dd70*/  LDL.LU R19, [R1+0xf4] ;  /* 0x0000f40001137983 */ /* 0x001ee20000300800 */
[----:B--2---:R-:W-:-:S03]  /*dd80*/  SEL R3, R11, R3, !P0 ;  /* 0x000000030b037207 */ /* 0x004fc60004000000 */
[----:B---3--:R0:W-:Y:S04]  /*dd90*/  STL [R1+0xc7c], R19 ;  /* 0x000c7c1301007387 */ /* 0x0081e80000100800 */
[----:B0-----:R-:W2:Y:S04]  /*dda0*/  LDL.LU R19, [R1+0xf0] ;  /* 0x0000f00001137983 */ /* 0x001ea80000300800 */
[----:B------:R-:W3:Y:S04]  /*ddb0*/  LDL.LU R0, [R1+0x104] ;  /* 0x0001040001007983 */ /* 0x000ee80000300800 */
[----:B------:R-:W4:Y:S04]  /*ddc0*/  LDL.LU R23, [R1+0x110] ;  /* 0x0001100001177983 */ /* 0x000f280000300800 */
[----:B------:R-:W5:Y:S04]  /*ddd0*/  LDL.LU R13, [R1+0x114] ;  /* 0x00011400010d7983 */ /* 0x000f680000300800 */
[----:B------:R-:W3:Y:S04]  /*dde0*/  LDL.LU R12, [R1+0x118] ;  /* 0x00011800010c7983 */ /* 0x000ee80000300800 */
        /* <DEDUP_REMOVED lines=14> */
[----:B------:R0:W-:Y:S04]  /*ded0*/  STL [R1+0xe8], R3 ;  /* 0x0000e80301007387 */ /* 0x0001e80000100800 */
        /* <DEDUP_REMOVED lines=8> */
[----:B0-----:R-:W3:Y:S01]  /*df60*/  LDL.LU R3, [R1+0x1f8] ;  /* 0x0001f80001037983 */ /* 0x001ee20000300800 */
[----:B--2---:R-:W-:-:S05]  /*df70*/  SEL R19, R11, R19, !P0 ;  /* 0x000000130b137207 */ /* 0x004fca0004000000 */
[----:B------:R0:W-:Y:S04]  /*df80*/  STL [R1+0xf0], R19 ;  /* 0x0000f01301007387 */ /* 0x0001e80000100800 */
[----:B0-----:R-:W2:Y:S02]  /*df90*/  LDL.LU R19, [R1+0xc7c] ;  /* 0x000c7c0001137983 */ /* 0x001ea40000300800 */
[----:B--2---:R-:W-:-:S05]  /*dfa0*/  SEL R19, R11, R19, !P0 ;  /* 0x000000130b137207 */ /* 0x004fca0004000000 */
[----:B------:R0:W-:Y:S04]  /*dfb0*/  STL [R1+0xf4], R19 ;  /* 0x0000f41301007387 */ /* 0x0001e80000100800 */
[----:B0-----:R-:W2:Y:S01]  /*dfc0*/  LDL.LU R19, [R1+0xc78] ;  /* 0x000c780001137983 */ /* 0x001ea20000300800 */
[C---:B---3--:R-:W-:Y:S02]  /*dfd0*/  SEL R0, R11.reuse, R0, !P0 ;  /* 0x000000000b007207 */ /* 0x048fe40004000000 */
[C---:B-----5:R-:W-:Y:S02]  /*dfe0*/  SEL R13, R11.reuse, R13, !P0 ;  /* 0x0000000d0b0d7207 */ /* 0x060fe40004000000 */
[C---:B------:R-:W-:Y:S02]  /*dff0*/  SEL R10, R11.reuse, R10, !P0 ;  /* 0x0000000a0b0a7207 */ /* 0x040fe40004000000 */
[----:B------:R-:W-:-:S02]  /*e000*/  SEL R2, R11, R2, !P0 ;  /* 0x000000020b027207 */ /* 0x000fc40004000000 */
[C---:B------:R-:W-:Y:S02]  /*e010*/  SEL R6, R11.reuse, R6, !P0 ;  /* 0x000000060b067207 */ /* 0x040fe40004000000 */
[----:B--2---:R-:W-:-:S05]  /*e020*/  SEL R19, R11, R19, !P0 ;  /* 0x000000130b137207 */ /* 0x004fca0004000000 */
[----:B------:R4:W-:Y:S04]  /*e030*/  STL [R1+0xfc], R19 ;  /* 0x0000fc1301007387 */ /* 0x0009e80000100800 */
[----:B------:R0:W-:Y:S01]  /*e040*/  STL [R1+0x104], R0 ;  /* 0x0001040001007387 */ /* 0x0001e20000100800 */
[C---:B----4-:R-:W-:Y:S02]  /*e050*/  SEL R19, R11.reuse, R23, !P0 ;  /* 0x000000170b137207 */ /* 0x050fe40004000000 */
[----:B0-----:R-:W-:-:S03]  /*e060*/  SEL R0, R11, R12, !P0 ;  /* 0x0000000c0b007207 */ /* 0x001fc60004000000 */
[----:B------:R-:W-:Y:S04]  /*e070*/  STL [R1+0x110], R19 ;  /* 0x0001101301007387 */ /* 0x000fe80000100800 */
[----:B------:R-:W-:Y:S04]  /*e080*/  STL [R1+0x114], R13 ;  /* 0x0001140d01007387 */ /* 0x000fe80000100800 */
[----:B------:R0:W-:Y:S04]  /*e090*/  STL [R1+0x118], R0 ;  /* 0x0001180001007387 */ /* 0x0001e80000100800 */
[----:B------:R-:W-:Y:S01]  /*e0a0*/  STL [R1+0x11c], R10 ;  /* 0x00011c0a01007387 */ /* 0x000fe20000100800 */
[----:B0-----:R-:W-:-:S03]  /*e0b0*/  SEL R0, R11, R9, !P0 ;  /* 0x000000090b007207 */ /* 0x001fc60004000000 */
[----:B------:R0:W-:Y:S01]  /*e0c0*/  STL [R1+0x124], R2 ;  /* 0x0001240201007387 */ /* 0x0001e20000100800 */
[----:B------:R-:W-:-:S03]  /*e0d0*/  SEL R9, R11, R29, !P0 ;  /* 0x0000001d0b097207 */ /* 0x000fc60004000000 */
[----:B------:R1:W-:Y:S01]  /*e0e0*/  STL [R1+0x130], R0 ;  /* 0x0001300001007387 */ /* 0x0003e20000100800 */
[----:B0-----:R-:W-:-:S03]  /*e0f0*/  SEL R2, R11, R24, !P0 ;  /* 0x000000180b027207 */ /* 0x001fc60004000000 */
[----:B------:R0:W-:Y:S01]  /*e100*/  STL [R1+0x16c], R9 ;  /* 0x00016c0901007387 */ /* 0x0001e20000100800 */
[----:B-1----:R-:W-:-:S03]  /*e110*/  SEL R0, R11, R27, !P0 ;  /* 0x0000001b0b007207 */ /* 0x002fc60004000000 */
[----:B------:R1:W-:Y:S04]  /*e120*/  STL [R1+0x170], R2 ;  /* 0x0001700201007387 */ /* 0x0003e80000100800 */
[----:B------:R2:W-:Y:S01]  /*e130*/  STL [R1+0x1a4], R0 ;  /* 0x0001a40001007387 */ /* 0x0005e20000100800 */
[C---:B0-----:R-:W-:Y:S02]  /*e140*/  SEL R9, R11.reuse, R28, !P0 ;  /* 0x0000001c0b097207 */ /* 0x041fe40004000000 */
[----:B-1----:R-:W-:-:S03]  /*e150*/  SEL R2, R11, R20, !P0 ;  /* 0x000000140b027207 */ /* 0x002fc60004000000 */
[----:B------:R0:W-:Y:S01]  /*e160*/  STL [R1+0x1ac], R9 ;  /* 0x0001ac0901007387 */ /* 0x0001e20000100800 */
[----:B--2---:R-:W-:-:S03]  /*e170*/  SEL R0, R11, R21, !P0 ;  /* 0x000000150b007207 */ /* 0x004fc60004000000 */
[----:B------:R1:W-:Y:S04]  /*e180*/  STL [R1+0x1b0], R2 ;  /* 0x0001b00201007387 */ /* 0x0003e80000100800 */
[----:B------:R2:W-:Y:S01]  /*e190*/  STL [R1+0x1b4], R0 ;  /* 0x0001b40001007387 */ /* 0x0005e20000100800 */
[C---:B0-----:R-:W-:Y:S02]  /*e1a0*/  SEL R9, R11.reuse, R22, !P0 ;  /* 0x000000160b097207 */ /* 0x041fe40004000000 */
[----:B-1----:R-:W-:-:S03]  /*e1b0*/  SEL R2, R11, R25, !P0 ;  /* 0x000000190b027207 */ /* 0x002fc60004000000 */
[----:B------:R0:W-:Y:S01]  /*e1c0*/  STL [R1+0x1b8], R9 ;  /* 0x0001b80901007387 */ /* 0x0001e20000100800 */
[----:B--2---:R-:W-:-:S03]  /*e1d0*/  SEL R0, R11, R4, !P0 ;  /* 0x000000040b007207 */ /* 0x004fc60004000000 */
[----:B------:R-:W2:Y:S04]  /*e1e0*/  LDL.LU R4, [R1+0x1fc] ;  /* 0x0001fc0001047983 */ /* 0x000ea80000300800 */
[----:B------:R1:W-:Y:S04]  /*e1f0*/  STL [R1+0x1bc], R2 ;  /* 0x0001bc0201007387 */ /* 0x0003e80000100800 */
[----:B------:R3:W-:Y:S01]  /*e200*/  STL [R1+0x1c0], R0 ;  /* 0x0001c00001007387 */ /* 0x0007e20000100800 */
[C---:B0-----:R-:W-:Y:S02]  /*e210*/  SEL R9, R11.reuse, R17, !P0 ;  /* 0x000000110b097207 */ /* 0x041fe40004000000 */
[----:B-1----:R-:W-:-:S02]  /*e220*/  SEL R2, R11, R26, !P0 ;  /* 0x0000001a0b027207 */ /* 0x002fc40004000000 */
[----:B---3--:R-:W-:-:S03]  /*e230*/  SEL R0, R11, R18, !P0 ;  /* 0x000000120b007207 */ /* 0x008fc60004000000 */
[----:B------:R0:W-:Y:S04]  /*e240*/  STL [R1+0x1c4], R2 ;  /* 0x0001c40201007387 */ /* 0x0001e80000100800 */
        /* <DEDUP_REMOVED lines=60> */
[----:B--2---:R-:W-:-:S05]  /*e610*/  SEL R19, R11, R19, !P0 ;  /* 0x000000130b137207 */ /* 0x004fca0004000000 */
[----:B------:R4:W-:Y:S04]  /*e620*/  STL [R1+0x20c], R19 ;  /* 0x00020c1301007387 */ /* 0x0009e80000100800 */
[----:B------:R0:W-:Y:S01]  /*e630*/  STL [R1+0x210], R0 ;  /* 0x0002100001007387 */ /* 0x0001e20000100800 */
[C---:B----4-:R-:W-:Y:S02]  /*e640*/  SEL R19, R11.reuse, R23, !P0 ;  /* 0x000000170b137207 */ /* 0x050fe40004000000 */
[----:B0-----:R-:W-:-:S03]  /*e650*/  SEL R0, R11, R12, !P0 ;  /* 0x0000000c0b007207 */ /* 0x001fc60004000000 */
[----:B------:R-:W-:Y:S01]  /*e660*/  STL [R1+0x214], R19 ;  /* 0x0002141301007387 */ /* 0x000fe20000100800 */
[C---:B------:R-:W-:Y:S02]  /*e670*/  SEL R12, R11.reuse, R10, !P0 ;  /* 0x0000000a0b0c7207 */ /* 0x040fe40004000000 */
[C---:B------:R-:W-:Y:S01]  /*e680*/  SEL R10, R11.reuse, R2, !P0 ;  /* 0x000000020b0a7207 */ /* 0x040fe20004000000 */
[----:B------:R-:W-:Y:S04]  /*e690*/  STL [R1+0x218], R13 ;  /* 0x0002180d01007387 */ /* 0x000fe80000100800 */
[----:B------:R0:W-:Y:S01]  /*e6a0*/  STL [R1+0x21c], R0 ;  /* 0x00021c0001007387 */ /* 0x0001e20000100800 */
[----:B------:R-:W-:-:S03]  /*e6b0*/  SEL R2, R11, R29, !P0 ;  /* 0x0000001d0b027207 */ /* 0x000fc60004000000 */
[----:B------:R-:W-:Y:S01]  /*e6c0*/  STL [R1+0x220], R12 ;  /* 0x0002200c01007387 */ /* 0x000fe20000100800 */
[----:B0-----:R-:W-:-:S03]  /*e6d0*/  SEL R0, R11, R9, !P0 ;  /* 0x000000090b007207 */ /* 0x001fc60004000000 */
[----:B------:R-:W-:Y:S01]  /*e6e0*/  STL [R1+0x224], R10 ;  /* 0x0002240a01007387 */ /* 0x000fe20000100800 */
[----:B------:R-:W-:-:S03]  /*e6f0*/  SEL R9, R11, R24, !P0 ;  /* 0x000000180b097207 */ /* 0x000fc60004000000 */
[----:B------:R0:W-:Y:S04]  /*e700*/  STL [R1+0x22c], R0 ;  /* 0x00022c0001007387 */ /* 0x0001e80000100800 */
[----:B------:R1:W-:Y:S01]  /*e710*/  STL [R1+0x230], R2 ;  /* 0x0002300201007387 */ /* 0x0003e20000100800 */
[----:B0-----:R-:W-:-:S03]  /*e720*/  SEL R0, R11, R27, !P0 ;  /* 0x0000001b0b007207 */ /* 0x001fc60004000000 */
[----:B------:R0:W-:Y:S01]  /*e730*/  STL [R1+0x234], R9 ;  /* 0x0002340901007387 */ /* 0x0001e20000100800 */
[----:B-1----:R-:W-:-:S03]  /*e740*/  SEL R2, R11, R28, !P0 ;  /* 0x0000001c0b027207 */ /* 0x002fc60004000000 */
[----:B------:R1:W-:Y:S01]  /*e750*/  STL [R1+0x23c], R0 ;  /* 0x00023c0001007387 */ /* 0x0003e20000100800 */
[----:B0-----:R-:W-:-:S03]  /*e760*/  SEL R9, R11, R20, !P0 ;  /* 0x000000140b097207 */ /* 0x001fc60004000000 */
[----:B------:R0:W-:Y:S01]  /*e770*/  STL [R1+0x240], R2 ;  /* 0x0002400201007387 */ /* 0x0001e20000100800 */
[----:B-1----:R-:W-:-:S03]  /*e780*/  SEL R0, R11, R21, !P0 ;  /* 0x000000150b007207 */ /* 0x002fc60004000000 */
[----:B------:R1:W-:Y:S01]  /*e790*/  STL [R1+0x258], R9 ;  /* 0x0002580901007387 */ /* 0x0003e20000100800 */
[----:B0-----:R-:W-:-:S03]  /*e7a0*/  SEL R2, R11, R3, !P0 ;  /* 0x000000030b027207 */ /* 0x001fc60004000000 */
[----:B------:R-:W2:Y:S04]  /*e7b0*/  LDL.LU R3, [R1+0x304] ;  /* 0x0003040001037983 */ /* 0x000ea80000300800 */
[----:B------:R0:W-:Y:S01]  /*e7c0*/  STL [R1+0x25c], R0 ;  /* 0x00025c0001007387 */ /* 0x0001e20000100800 */
[----:B-1----:R-:W-:-:S03]  /*e7d0*/  SEL R9, R11, R25, !P0 ;  /* 0x000000190b097207 */ /* 0x002fc60004000000 */
[----:B------:R1:W-:Y:S01]  /*e7e0*/  STL [R1+0x260], R2 ;  /* 0x0002600201007387 */ /* 0x0003e20000100800 */
[C---:B0-----:R-:W-:Y:S02]  /*e7f0*/  SEL R0, R11.reuse, R22, !P0 ;  /* 0x000000160b007207 */ /* 0x041fe40004000000 */
[----:B-1----:R-:W-:-:S03]  /*e800*/  SEL R2, R11, R26, !P0 ;  /* 0x0000001a0b027207 */ /* 0x002fc60004000000 */
        /* <DEDUP_REMOVED lines=63> */
[C---:B------:R-:W-:Y:S02]  /*ec00*/  SEL R12, R11.reuse, R12, !P0 ;  /* 0x0000000c0b0c7207 */ /* 0x040fe40004000000 */
[C---:B------:R-:W-:Y:S02]  /*ec10*/  SEL R10, R11.reuse, R10, !P0 ;  /* 0x0000000a0b0a7207 */ /* 0x040fe40004000000 */
[----:B------:R-:W-:-:S02]  /*ec20*/  SEL R9, R11, R9, !P0 ;  /* 0x000000090b097207 */ /* 0x000fc40004000000 */
[C---:B------:R-:W-:Y:S02]  /*ec30*/  SEL R6, R11.reuse, R6, !P0 ;  /* 0x000000060b067207 */ /* 0x040fe40004000000 */
[----:B--2---:R-:W-:-:S05]  /*ec40*/  SEL R19, R11, R19, !P0 ;  /* 0x000000130b137207 */ /* 0x004fca0004000000 */
[----:B------:R4:W-:Y:S04]  /*ec50*/  STL [R1+0x354], R19 ;  /* 0x0003541301007387 */ /* 0x0009e80000100800 */
[----:B------:R5:W-:Y:S01]  /*ec60*/  STL [R1+0x384], R0 ;  /* 0x0003840001007387 */ /* 0x000be20000100800 */
[C---:B----4-:R-:W-:Y:S02]  /*ec70*/  SEL R19, R11.reuse, R23, !P0 ;  /* 0x000000170b137207 */ /* 0x050fe40004000000 */
[----:B-----5:R-:W-:-:S03]  /*ec80*/  SEL R0, R11, R13, !P0 ;  /* 0x0000000d0b007207 */ /* 0x020fc60004000000 */
[----:B------:R-:W-:Y:S04]  /*ec90*/  STL [R1+0x380], R19 ;  /* 0x0003801301007387 */ /* 0x000fe80000100800 */
[----:B------:R0:W-:Y:S04]  /*eca0*/  STL [R1+0x37c], R0 ;  /* 0x00037c0001007387 */ /* 0x0001e80000100800 */
        /* <DEDUP_REMOVED lines=23> */
[----:B0-----:R-:W-:-:S03]  /*ee20*/  SEL R2, R11, R26, !P0 ;  /* 0x0000001a0b027207 */ /* 0x001fc60004000000 */
[----:B------:R0:W-:Y:S01]  /*ee30*/  STL [R1+0x400], R9 ;  /* 0x0004000901007387 */ /* 0x0001e20000100800 */
[----:B---3--:R-:W-:-:S03]  /*ee40*/  SEL R0, R11, R18, !P0 ;  /* 0x000000120b007207 */ /* 0x008fc60004000000 */
[----:B------:R1:W-:Y:S04]  /*ee50*/  STL [R1+0x3fc], R2 ;  /* 0x0003fc0201007387 */ /* 0x0003e80000100800 */
[----:B------:R3:W-:Y:S01]  /*ee60*/  STL [R1+0x408], R0 ;  /* 0x0004080001007387 */ /* 0x0007e20000100800 */
[C---:B0-----:R-:W-:Y:S02]  /*ee70*/  SEL R9, R11.reuse, R17, !P0 ;  /* 0x000000110b097207 */ /* 0x041fe40004000000 */
[----:B-1----:R-:W-:-:S03]  /*ee80*/  SEL R2, R11, R16, !P0 ;  /* 0x000000100b027207 */ /* 0x002fc60004000000 */
[----:B------:R0:W-:Y:S01]  /*ee90*/  STL [R1+0x3f8], R9 ;  /* 0x0003f80901007387 */ /* 0x0001e20000100800 */
[----:B---3--:R-:W-:-:S03]  /*eea0*/  SEL R0, R11, R15, !P0 ;  /* 0x0000000f0b007207 */ /* 0x008fc60004000000 */
        /* <DEDUP_REMOVED lines=166> */
[----:B------:R-:W-:Y:S04]  /*f910*/  STL [R1+0x2e8], R10 ;  /* 0x0002e80a01007387 */ /* 0x000fe80000100800 */
[----:B------:R-:W2:Y:S04]  /*f920*/  LDL.LU R4, [R1+0x19c] ;  /* 0x00019c0001047983 */ /* 0x000ea80000300800 */
[----:B------:R0:W-:Y:S01]  /*f930*/  STL [R1+0x2e4], R0 ;  /* 0x0002e40001007387 */ /* 0x0001e20000100800 */
[----:B------:R-:W-:-:S03]  /*f940*/  SEL R9, R11, R24, !P0 ;  /* 0x000000180b097207 */ /* 0x000fc60004000000 */
        /* <DEDUP_REMOVED lines=90> */
[----:B------:R-:W2:Y:S04]  /*fef0*/  LDL.LU R3, [R1+0x8c] ;  /* 0x00008c0001037983 */ /* 0x000ea80000300800 */
[----:B------:R0:W-:Y:S04]  /*ff00*/  STL [R1+0x208], R10 ;  /* 0x0002080a01007387 */ /* 0x0001e80000100800 */
[----:B------:R1:W-:Y:S01]  /*ff10*/  STL [R1+0x1f4], R0 ;  /* 0x0001f40001007387 */ /* 0x0003e20000100800 */
[C---:B0-----:R-:W-:Y:S02]  /*ff20*/  SEL R10, R11.reuse, R2, !P0 ;  /* 0x000000020b0a7207 */ /* 0x041fe40004000000 */
[----:B------:R-:W-:-:S02]  /*ff30*/  SEL R2, R11, R9, !P0 ;  /* 0x000000090b027207 */ /* 0x000fc40004000000 */
[C---:B-1----:R-:W-:Y:S01]  /*ff40*/  SEL R0, R11.reuse, R29, !P0 ;  /* 0x0000001d0b007207 */ /* 0x042fe20004000000 */
[----:B------:R-:W-:Y:S01]  /*ff50*/  STL [R1+0x1a8], R10 ;  /* 0x0001a80a01007387 */ /* 0x000fe20000100800 */
[----:B------:R-:W-:-:S03]  /*ff60*/  SEL R9, R11, R24, !P0 ;  /* 0x000000180b097207 */ /* 0x000fc60004000000 */
        /* <DEDUP_REMOVED lines=66> */
[----:B0-----:R-:W3:Y:S04]  /*10390*/  LDL.LU R2, [R1+0xc0] ;  /* 0x0000c00001027983 */ /* 0x001ee80000300800 */
[----:B------:R-:W3:Y:S04]  /*103a0*/  LDL.LU R29, [R1+0x28] ;  /* 0x00002800011d7983 */ /* 0x000ee80000300800 */
[----:B------:R-:W3:Y:S04]  /*103b0*/  LDL.LU R24, [R1+0x24] ;  /* 0x0000240001187983 */ /* 0x000ee80000300800 */
[----:B------:R-:W3:Y:S01]  /*103c0*/  LDL.LU R27, [R1+0x20] ;  /* 0x00002000011b7983 */ /* 0x000ee20000300800 */
[----:B--2---:R-:W-:-:S05]  /*103d0*/  SEL R19, R11, R19, !P0 ;  /* 0x000000130b137207 */ /* 0x004fca0004000000 */
[----:B------:R0:W-:Y:S04]  /*103e0*/  STL [R1+0x134], R19 ;  /* 0x0001341301007387 */ /* 0x0001e80000100800 */
[----:B0-----:R-:W2:Y:S02]  /*103f0*/  LDL.LU R19, [R1+0xc4c] ;  /* 0x000c4c0001137983 */ /* 0x001ea40000300800 */
[----:B--2---:R-:W-:-:S05]  /*10400*/  SEL R19, R11, R19, !P0 ;  /* 0x000000130b137207 */ /* 0x004fca0004000000 */
[----:B------:R0:W-:Y:S04]  /*10410*/  STL [R1+0x10c], R19 ;  /* 0x00010c1301007387 */ /* 0x0001e80000100800 */
[----:B0-----:R-:W2:Y:S01]  /*10420*/  LDL.LU R19, [R1+0xc48] ;  /* 0x000c480001137983 */ /* 0x001ea20000300800 */
[C---:B---3--:R-:W-:Y:S02]  /*10430*/  SEL R0, R11.reuse, R0, !P0 ;  /* 0x000000000b007207 */ /* 0x048fe40004000000 */
[C---:B----4-:R-:W-:Y:S02]  /*10440*/  SEL R23, R11.reuse, R23, !P0 ;  /* 0x000000170b177207 */ /* 0x050fe40004000000 */
[C---:B-----5:R-:W-:Y:S02]  /*10450*/  SEL R13, R11.reuse, R13, !P0 ;  /* 0x0000000d0b0d7207 */ /* 0x060fe40004000000 */
[----:B------:R-:W-:-:S02]  /*10460*/  SEL R28, R11, R28, !P0 ;  /* 0x0000001c0b1c7207 */ /* 0x000fc40004000000 */
[C---:B------:R-:W-:Y:S02]  /*10470*/  SEL R12, R11.reuse, R12, !P0 ;  /* 0x0000000c0b0c7207 */ /* 0x040fe40004000000 */
[C---:B------:R-:W-:Y:S02]  /*10480*/  SEL R10, R11.reuse, R10, !P0 ;  /* 0x0000000a0b0a7207 */ /* 0x040fe40004000000 */
[C---:B------:R-:W-:Y:S02]  /*10490*/  SEL R9, R11.reuse, R9, !P0 ;  /* 0x000000090b097207 */ /* 0x040fe40004000000 */
[C---:B------:R-:W-:Y:S02]  /*104a0*/  SEL R20, R11.reuse, R20, !P0 ;  /* 0x000000140b147207 */ /* 0x040fe40004000000 */
[C---:B------:R-:W-:Y:S02]  /*104b0*/  SEL R21, R11.reuse, R21, !P0 ;  /* 0x000000150b157207 */ /* 0x040fe40004000000 */
        /* <DEDUP_REMOVED lines=14> */
[----:B--2---:R-:W-:-:S05]  /*105a0*/  SEL R19, R11, R19, !P0 ;  /* 0x000000130b137207 */ /* 0x004fca0004000000 */
[----:B------:R0:W-:Y:S04]  /*105b0*/  STL [R1+0xa0], R19 ;  /* 0x0000a01301007387 */ /* 0x0001e80000100800 */
[----:B0-----:R-:W2:Y:S04]  /*105c0*/  LDL.LU R19, [R1+0xc44] ;  /* 0x000c440001137983 */ /* 0x001ea80000300800 */
[----:B------:R0:W-:Y:S04]  /*105d0*/  STL [R1+0x90], R0 ;  /* 0x0000900001007387 */ /* 0x0001e80000100800 */
[----:B0-----:R-:W3:Y:S04]  /*105e0*/  LDL.LU R0, [R1+0xc40] ;  /* 0x000c400001007983 */ /* 0x001ee80000300800 */
[----:B------:R0:W-:Y:S04]  /*105f0*/  STL [R1+0x8c], R23 ;  /* 0x00008c1701007387 */ /* 0x0001e80000100800 */
[----:B0-----:R-:W4:Y:S04]  /*10600*/  LDL.LU R23, [R1+0xc3c] ;  /* 0x000c3c0001177983 */ /* 0x001f280000300800 */
[----:B------:R0:W-:Y:S04]  /*10610*/  STL [R1+0x88], R13 ;  /* 0x0000880d01007387 */ /* 0x0001e80000100800 */
[----:B0-----:R-:W5:Y:S04]  /*10620*/  LDL.LU R13, [R1+0xc38] ;  /* 0x000c3800010d7983 */ /* 0x001f680000300800 */
[----:B------:R0:W-:Y:S04]  /*10630*/  STL [R1+0x84], R28 ;  /* 0x0000841c01007387 */ /* 0x0001e80000100800 */
[----:B0-----:R-:W2:Y:S04]  /*10640*/  LDL.LU R28, [R1+0x34] ;  /* 0x00003400011c7983 */ /* 0x001ea80000300800 */
        /* <DEDUP_REMOVED lines=35> */
[----:B0-----:R-:W3:Y:S04]  /*10880*/  LDL.LU R4, [R1+0xbf0] ;  /* 0x000bf00001047983 */ /* 0x001ee80000300800 */
[----:B------:R0:W-:Y:S04]  /*10890*/  STL [R1+0x38], R3 ;  /* 0x0000380301007387 */ /* 0x0001e80000100800 */
[----:B0-----:R-:W3:Y:S01]  /*108a0*/  LDL.LU R3, [R1+0xbec] ;  /* 0x000bec0001037983 */ /* 0x001ee20000300800 */
[----:B------:R-:W-:-:S05]  /*108b0*/  SEL R2, R11, R2, !P0 ;  /* 0x000000020b027207 */ /* 0x000fca0004000000 */
[----:B------:R0:W-:Y:S02]  /*108c0*/  STL [R1+0x2c], R2 ;  /* 0x00002c0201007387 */ /* 0x0001e40000100800 */
[C---:B0-----:R-:W-:Y:S02]  /*108d0*/  SEL R2, R11.reuse, R29, !P0 ;  /* 0x0000001d0b027207 */ /* 0x041fe40004000000 */
[----:B------:R-:W-:-:S03]  /*108e0*/  SEL R29, R11, R24, !P0 ;  /* 0x000000180b1d7207 */ /* 0x000fc60004000000 */
[----:B------:R0:W-:Y:S04]  /*108f0*/  STL [R1+0x28], R2 ;  /* 0x0000280201007387 */ /* 0x0001e80000100800 */
[----:B------:R-:W-:Y:S01]  /*10900*/  STL [R1+0x24], R29 ;  /* 0x0000241d01007387 */ /* 0x000fe20000100800 */
[----:B0-----:R-:W-:-:S05]  /*10910*/  SEL R2, R11, R27, !P0 ;  /* 0x0000001b0b027207 */ /* 0x001fca0004000000 */
[----:B------:R2:W-:Y:S02]  /*10920*/  STL [R1+0x20], R2 ;  /* 0x0000200201007387 */ /* 0x0005e40000100800 */
[C---:B--2---:R-:W-:Y:S02]  /*10930*/  SEL R2, R11.reuse, R5, !P0 ;  /* 0x000000050b027207 */ /* 0x044fe40004000000 */
[C---:B---3--:R-:W-:Y:S02]  /*10940*/  SEL R24, R11.reuse, R3, !P0 ;  /* 0x000000030b187207 */ /* 0x048fe40004000000 */
[----:B------:R-:W-:-:S03]  /*10950*/  SEL R3, R11, R4, !P0 ;  /* 0x000000040b037207 */ /* 0x000fc60004000000 */
[----:B------:R-:W-:Y:S01]  /*10960*/  STL [R1+0x1c], R24 ;  /* 0x00001c1801007387 */ /* 0x000fe20000100800 */
[----:B------:R-:W-:-:S03]  /*10970*/  SEL R4, R11, R6, !P0 ;  /* 0x000000060b047207 */ /* 0x000fc60004000000 */
[----:B------:R0:W-:Y:S04]  /*10980*/  STL [R1+0x18], R3 ;  /* 0x0000180301007387 */ /* 0x0001e80000100800 */
[----:B------:R1:W-:Y:S01]  /*10990*/  STL [R1+0x14], R2 ;  /* 0x0000140201007387 */ /* 0x0003e20000100800 */
[C---:B0-----:R-:W-:Y:S02]  /*109a0*/  SEL R3, R11.reuse, R7, !P0 ;  /* 0x000000070b037207 */ /* 0x041fe40004000000 */
[C---:B-1----:R-:W-:Y:S01]  /*109b0*/  SEL R2, R11.reuse, R8, !P0 ;  /* 0x000000080b027207 */ /* 0x042fe20004000000 */
[----:B------:R-:W-:Y:S04]  /*109c0*/  STL [R1+0xc], R4 ;  /* 0x00000c0401007387 */ /* 0x000fe80000100800 */
[----:B------:R-:W-:Y:S04]  /*109d0*/  STL [R1+0xb40], R2 ;  /* 0x000b400201007387 */ /* 0x000fe80000100800 */
[----:B------:R0:W-:Y:S04]  /*109e0*/  STL [R1+0x4], R3 ;  /* 0x0000040301007387 */ /* 0x0001e80000100800 */
[----:B------:R-:W2:Y:S01]  /*109f0*/  LDL R8, [R1+0xab4] ;  /* 0x000ab40001087983 */ /* 0x000ea20000100800 */
[C---:B------:R-:W-:Y:S01]  /*10a00*/  SEL R29, R11.reuse, R28, !P0 ;  /* 0x0000001c0b1d7207 */ /* 0x040fe20004000000 */
[----:B0-----:R-:W0:Y:S01]  /*10a10*/  S2R R3, SR_TID.X ;  /* 0x0000000000037919 */ /* 0x001e220000002100 */
[----:B------:R-:W-:-:S02]  /*10a20*/  SEL R28, R11, R14, !P0 ;  /* 0x0000000e0b1c7207 */ /* 0x000fc40004000000 */
[C---:B------:R-:W-:Y:S01]  /*10a30*/  SEL R27, R11.reuse, R15, !P0 ;  /* 0x0000000f0b1b7207 */ /* 0x040fe20004000000 */
[----:B------:R-:W3:Y:S01]  /*10a40*/  LDL.LU R4, [R1+0x8] ;  /* 0x0000080001047983 */ /* 0x000ee20000300800 */
[----:B------:R-:W-:-:S03]  /*10a50*/  SEL R24, R11, R16, !P0 ;  /* 0x000000100b187207 */ /* 0x000fc60004000000 */
[----:B------:R-:W3:Y:S01]  /*10a60*/  LDL.LU R5, [R1+0x10] ;  /* 0x0000100001057983 */ /* 0x000ee20000300800 */
[----:B------:R-:W-:-:S03]  /*10a70*/  SEL R17, R11, R17, !P0 ;  /* 0x000000110b117207 */ /* 0x000fc60004000000 */
[----:B------:R-:W3:Y:S01]  /*10a80*/  LDL.LU R6, [R1+0x94] ;  /* 0x0000940001067983 */ /* 0x000ee20000300800 */
[----:B------:R-:W-:-:S03]  /*10a90*/  SEL R18, R11, R18, !P0 ;  /* 0x000000120b127207 */ /* 0x000fc60004000000 */
[----:B------:R-:W3:Y:S01]  /*10aa0*/  LDL.LU R7, [R1+0x98] ;  /* 0x0000980001077983 */ /* 0x000ee20000300800 */
[----:B------:R-:W-:-:S03]  /*10ab0*/  SEL R26, R11, R26, !P0 ;  /* 0x0000001a0b1a7207 */ /* 0x000fc60004000000 */
[----:B------:R2:W-:Y:S01]  /*10ac0*/  STL [R1+0xb44], R29 ;  /* 0x000b441d01007387 */ /* 0x0005e20000100800 */
[----:B------:R-:W-:-:S03]  /*10ad0*/  SEL R25, R11, R25, !P0 ;  /* 0x000000190b197207 */ /* 0x000fc60004000000 */
[----:B------:R-:W-:Y:S01]  /*10ae0*/  STL [R1+0xb48], R28 ;  /* 0x000b481c01007387 */ /* 0x000fe20000100800 */
        /* <DEDUP_REMOVED lines=10> */
[----:B------:R-:W-:Y:S02]  /*10b90*/  SEL R12, R11, R12, !P0 ;  /* 0x0000000c0b0c7207 */ /* 0x000fe40004000000 */
[----:B0-----:R-:W-:Y:S01]  /*10ba0*/  LOP3.LUT R3, R3, 0x7f, RZ, 0xc0, !PT ;  /* 0x0000007f03037812 */ /* 0x001fe200078ec0ff */
[----:B------:R-:W-:Y:S01]  /*10bb0*/  STL [R1+0xb60], R25 ;  /* 0x000b601901007387 */ /* 0x000fe20000100800 */
[C---:B-----5:R-:W-:Y:S01]  /*10bc0*/  SEL R13, R11.reuse, R13, !P0 ;  /* 0x0000000d0b0d7207 */ /* 0x060fe20004000000 */
[----:B------:R-:W-:Y:S02]  /*10bd0*/  IMAD R2, RZ, RZ, -UR14 ;  /* 0x8000000eff027e24 */ /* 0x000fe4000f8e02ff */
[----:B------:R-:W-:Y:S01]  /*10be0*/  STL [R1+0xb64], R22 ;  /* 0x000b641601007387 */ /* 0x000fe20000100800 */
[----:B----4-:R-:W-:-:S03]  /*10bf0*/  SEL R23, R11, R23, !P0 ;  /* 0x000000170b177207 */ /* 0x010fc60004000000 */
[----:B------:R-:W-:Y:S01]  /*10c00*/  STL [R1+0xb68], R21 ;  /* 0x000b681501007387 */ /* 0x000fe20000100800 */
[----:B------:R-:W-:-:S03]  /*10c10*/  SEL R0, R11, R0, !P0 ;  /* 0x000000000b007207 */ /* 0x000fc60004000000 */
[----:B------:R0:W-:Y:S01]  /*10c20*/  STL [R1+0xb6c], R20 ;  /* 0x000b6c1401007387 */ /* 0x0001e20000100800 */
[----:B------:R-:W-:-:S03]  /*10c30*/  IMAD R3, R3, UR7, RZ ;  /* 0x0000000703037c24 */ /* 0x000fc6000f8e02ff */
[----:B------:R-:W-:Y:S04]  /*10c40*/  STL [R1+0xb70], R9 ;  /* 0x000b700901007387 */ /* 0x000fe80000100800 */
[----:B------:R-:W-:Y:S04]  /*10c50*/  STL [R1+0xb74], R10 ;  /* 0x000b740a01007387 */ /* 0x000fe80000100800 */
[----:B------:R-:W-:Y:S04]  /*10c60*/  STL [R1+0xb78], R12 ;  /* 0x000b780c01007387 */ /* 0x000fe80000100800 */
[----:B------:R-:W-:Y:S01]  /*10c70*/  STL [R1+0xb7c], R13 ;  /* 0x000b7c0d01007387 */ /* 0x000fe20000100800 */
[----:B------:R-:W-:-:S03]  /*10c80*/  LEA.HI.X.SX32 R3, R3, UR13, 0x1, P6 ;  /* 0x0000000d03037c11 */ /* 0x000fc6000b0f0eff */
[----:B------:R-:W-:Y:S04]  /*10c90*/  STL [R1+0xb80], R23 ;  /* 0x000b801701007387 */ /* 0x000fe80000100800 */
[----:B------:R1:W-:Y:S01]  /*10ca0*/  STL [R1+0xb84], R0 ;  /* 0x000b840001007387 */ /* 0x0003e20000100800 */
[----:B--2---:R-:W-:-:S03]  /*10cb0*/  IMAD R29, R2, 0x8, R8 ;  /* 0x00000008021d7824 */ /* 0x004fc600078e0208 */
[----:B------:R-:W2:Y:S04]  /*10cc0*/  LDL.LU R8, [R1+0x9c] ;  /* 0x00009c0001087983 */ /* 0x000ea80000300800 */
[----:B0-----:R-:W4:Y:S01]  /*10cd0*/  LDL.LU R20, [R1+0xa4] ;  /* 0x0000a40001147983 */ /* 0x001f220000300800 */
[----:B-1----:R-:W-:-:S03]  /*10ce0*/  IMAD R0, R2, 0x8, R29 ;  /* 0x0000000802007824 */ /* 0x002fc600078e021d */
[----:B------:R0:W-:Y:S04]  /*10cf0*/  STL [R1+0xa9c], R29 ;  /* 0x000a9c1d01007387 */ /* 0x0001e80000100800 */
[----:B------:R-:W5:Y:S04]  /*10d00*/  LDL.LU R14, [R1+0xa8] ;  /* 0x0000a800010e7983 */ /* 0x000f680000300800 */
[----:B------:R-:W5:Y:S04]  /*10d10*/  LDL.LU R15, [R1+0xac] ;  /* 0x0000ac00010f7983 */ /* 0x000f680000300800 */
[----:B------:R-:W5:Y:S04]  /*10d20*/  LDL.LU R16, [R1+0xb0] ;  /* 0x0000b00001107983 */ /* 0x000f680000300800 */
[----:B------:R1:W-:Y:S04]  /*10d30*/  STL [R1+0xb88], R3 ;  /* 0x000b880301007387 */ /* 0x0003e80000100800 */
[----:B------:R-:W1:Y:S04]  /*10d40*/  LDL.LU R21, [R1+0xb8] ;  /* 0x0000b80001157983 */ /* 0x000e680000300800 */
[----:B------:R-:W5:Y:S04]  /*10d50*/  LDL.LU R22, [R1+0xc8] ;  /* 0x0000c80001167983 */ /* 0x000f680000300800 */
[----:B------:R0:W-:Y:S04]  /*10d60*/  STL [R1+0xaa0], R0 ;  /* 0x000aa00001007387 */ /* 0x0001e80000100800 */
[----:B------:R-:W5:Y:S04]  /*10d70*/  LDL.LU R25, [R1+0xcc] ;  /* 0x0000cc0001197983 */ /* 0x000f680000300800 */
[----:B------:R-:W5:Y:S04]  /*10d80*/  LDL.LU R26, [R1+0xd0] ;  /* 0x0000d000011a7983 */ /* 0x000f680000300800 */
[----:B------:R-:W5:Y:S04]  /*10d90*/  LDL.LU R18, [R1+0xd4] ;  /* 0x0000d40001127983 */ /* 0x000f680000300800 */
[----:B------:R-:W5:Y:S04]  /*10da0*/  LDL.LU R17, [R1+0xd8] ;  /* 0x0000d80001117983 */ /* 0x000f680000300800 */
[----:B------:R-:W5:Y:S04]  /*10db0*/  LDL.LU R24, [R1+0xe8] ;  /* 0x0000e80001187983 */ /* 0x000f680000300800 */
[----:B------:R-:W5:Y:S04]  /*10dc0*/  LDL.LU R27, [R1+0xf0] ;  /* 0x0000f000011b7983 */ /* 0x000f680000300800 */
[----:B------:R-:W5:Y:S01]  /*10dd0*/  LDL.LU R28, [R1+0xf4] ;  /* 0x0000f400011c7983 */ /* 0x000f620000300800 */
[----:B------:R-:W-:-:S02]  /*10de0*/  IMAD R19, R19, UR9, RZ ;  /* 0x0000000913137c24 */ /* 0x000fc4000f8e02ff */
[----:B---3--:R-:W-:Y:S01]  /*10df0*/  IMAD R4, R4, UR9, RZ ;  /* 0x0000000904047c24 */ /* 0x008fe2000f8e02ff */
[----:B0-----:R-:W3:Y:S01]  /*10e00*/  LDL.LU R29, [R1+0xfc] ;  /* 0x0000fc00011d7983 */ /* 0x001ee20000300800 */
[----:B------:R-:W-:Y:S02]  /*10e10*/  IMAD R5, R5, UR9, RZ ;  /* 0x0000000905057c24 */ /* 0x000fe4000f8e02ff */
[----:B------:R-:W-:Y:S01]  /*10e20*/  IMAD R6, R6, UR9, RZ ;  /* 0x0000000906067c24 */ /* 0x000fe2000f8e02ff */
[----:B------:R-:W3:Y:S01]  /*10e30*/  LDL.LU R2, [R1+0x104] ;  /* 0x0001040001027983 */ /* 0x000ee20000300800 */
[----:B------:R-:W-:-:S03]  /*10e40*/  IMAD R7, R7, UR9, RZ ;  /* 0x0000000907077c24 */ /* 0x000fc6000f8e02ff */
[----:B------:R-:W-:Y:S04]  /*10e50*/  STL [R1+0xb8c], R19 ;  /* 0x000b8c1301007387 */ /* 0x000fe80000100800 */
[----:B------:R0:W-:Y:S04]  /*10e60*/  STL [R1+0xb90], R4 ;  /* 0x000b900401007387 */ /* 0x0001e80000100800 */
[----:B------:R-:W-:Y:S04]  /*10e70*/  STL [R1+0xb94], R5 ;  /* 0x000b940501007387 */ /* 0x000fe80000100800 */
[----:B------:R-:W-:Y:S04]  /*10e80*/  STL [R1+0xb98], R6 ;  /* 0x000b980601007387 */ /* 0x000fe80000100800 */
[----:B------:R-:W-:Y:S01]  /*10e90*/  STL [R1+0xb9c], R7 ;  /* 0x000b9c0701007387 */ /* 0x000fe20000100800 */
[----:B--2---:R-:W-:-:S02]  /*10ea0*/  IMAD R8, R8, UR9, RZ ;  /* 0x0000000908087c24 */ /* 0x004fc4000f8e02ff */
[----:B----4-:R-:W-:-:S03]  /*10eb0*/  IMAD R11, R20, UR9, RZ ;  /* 0x00000009140b7c24 */ /* 0x010fc6000f8e02ff */
[----:B------:R-:W-:Y:S01]  /*10ec0*/  STL [R1+0xba0], R8 ;  /* 0x000ba00801007387 */ /* 0x000fe20000100800 */
[----:B-----5:R-:W-:-:S03]  /*10ed0*/  IMAD R14, R14, UR9, RZ ;  /* 0x000000090e0e7c24 */ /* 0x020fc6000f8e02ff */
[----:B------:R-:W-:Y:S01]  /*10ee0*/  STL [R1+0xba4], R11 ;  /* 0x000ba40b01007387 */ /* 0x000fe20000100800 */
[----:B------:R-:W-:-:S03]  /*10ef0*/  IMAD R15, R15, UR9, RZ ;  /* 0x000000090f0f7c24 */ /* 0x000fc6000f8e02ff */
[----:B------:R-:W-:Y:S01]  /*10f00*/  STL [R1+0xba8], R14 ;  /* 0x000ba80e01007387 */ /* 0x000fe20000100800 */
[----:B------:R-:W-:-:S03]  /*10f10*/  IMAD R16, R16, UR9, RZ ;  /* 0x0000000910107c24 */ /* 0x000fc6000f8e02ff */
[----:B------:R-:W-:Y:S01]  /*10f20*/  STL [R1+0xbac], R15 ;  /* 0x000bac0f01007387 */ /* 0x000fe20000100800 */
[----:B-1----:R-:W-:-:S03]  /*10f30*/  IMAD R3, R21, UR9, RZ ;  /* 0x0000000915037c24 */ /* 0x002fc6000f8e02ff */
[----:B------:R-:W-:Y:S01]  /*10f40*/  STL [R1+0xbb0], R16 ;  /* 0x000bb01001007387 */ /* 0x000fe20000100800 */
[----:B------:R-:W-:-:S03]  /*10f50*/  IMAD R0, R22, UR9, RZ ;  /* 0x0000000916007c24 */ /* 0x000fc6000f8e02ff */
[----:B------:R1:W-:Y:S01]  /*10f60*/  STL [R1+0x8], R3 ;  /* 0x0000080301007387 */ /* 0x0003e20000100800 */
[----:B0-----:R-:W-:-:S03]  /*10f70*/  IMAD R4, R25, UR9, RZ ;  /* 0x0000000919047c24 */ /* 0x001fc6000f8e02ff */
[----:B------:R0:W-:Y:S01]  /*10f80*/  STL [R1+0x10], R0 ;  /* 0x0000100001007387 */ /* 0x0001e20000100800 */
[----:B-1----:R-:W-:-:S03]  /*10f90*/  IMAD R3, R26, UR9, RZ ;  /* 0x000000091a037c24 */ /* 0x002fc6000f8e02ff */
[----:B------:R1:W-:Y:S01]  /*10fa0*/  STL [R1+0x34], R4 ;  /* 0x0000340401007387 */ /* 0x0003e20000100800 */
[----:B0-----:R-:W-:-:S03]  /*10fb0*/  IMAD R0, R18, UR9, RZ ;  /* 0x0000000912007c24 */ /* 0x001fc6000f8e02ff */
[----:B------:R0:W-:Y:S01]  /*10fc0*/  STL [R1+0x94], R3 ;  /* 0x0000940301007387 */ /* 0x0001e20000100800 */
[----:B-1----:R-:W-:-:S03]  /*10fd0*/  IMAD R4, R17, UR9, RZ ;  /* 0x0000000911047c24 */ /* 0x002fc6000f8e02ff */
[----:B------:R1:W-:Y:S04]  /*10fe0*/  STL [R1+0x98], R0 ;  /* 0x0000980001007387 */ /* 0x0003e80000100800 */
[----:B------:R2:W-:Y:S01]  /*10ff0*/  STL [R1+0x9c], R4 ;  /* 0x00009c0401007387 */ /* 0x0005e20000100800 */
[----:B0-----:R-:W-:Y:S02]  /*11000*/  IMAD R3, R24, UR9, RZ ;  /* 0x0000000918037c24 */ /* 0x001fe4000f8e02ff */
[----:B-1----:R-:W-:-:S03]  /*11010*/  IMAD R0, R27, UR9, RZ ;  /* 0x000000091b007c24 */ /* 0x002fc6000f8e02ff */
[----:B------:R3:W-:Y:S01]  /*11020*/  STL [R1+0xa4], R3 ;  /* 0x0000a40301007387 */ /* 0x0007e20000100800 */
[----:B--2---:R-:W-:-:S03]  /*11030*/  IMAD R4, R28, UR9, RZ ;  /* 0x000000091c047c24 */ /* 0x004fc6000f8e02ff */
[----:B------:R0:W-:Y:S04]  /*11040*/  STL [R1+0xa8], R0 ;  /* 0x0000a80001007387 */ /* 0x0001e80000100800 */
[----:B------:R-:W-:Y:S04]  /*11050*/  STL [R1+0xac], R4 ;  /* 0x0000ac0401007387 */ /* 0x000fe80000100800 */
[----:B------:R-:W2:Y:S01]  /*11060*/  LDL.LU R16, [R1+0x118] ;  /* 0x0001180001107983 */ /* 0x000ea20000300800 */
[----:B---3--:R-:W-:Y:S02]  /*11070*/  IMAD R3, R29, UR9, RZ ;  /* 0x000000091d037c24 */ /* 0x008fe4000f8e02ff */
[----:B0-----:R-:W-:-:S03]  /*11080*/  IMAD R0, R2, UR9, RZ ;  /* 0x0000000902007c24 */ /* 0x001fc6000f8e02ff */
[----:B------:R-:W-:Y:S04]  /*11090*/  STL [R1+0xb0], R3 ;  /* 0x0000b00301007387 */ /* 0x000fe80000100800 */
[----:B--2---:R0:W-:Y:S04]  /*110a0*/  STL [R1+0xbe4], R16 ;  /* 0x000be41001007387 */ /* 0x0041e80000100800 */
[----:B------:R-:W-:Y:S04]  /*110b0*/  STL [R1+0xb4], R0 ;  /* 0x0000b40001007387 */ /* 0x000fe80000100800 */
[----:B0-----:R-:W2:Y:S04]  /*110c0*/  LDL.LU R16, [R1+0x114] ;  /* 0x0001140001107983 */ /* 0x001ea80000300800 */
[----:B--2---:R0:W-:Y:S04]  /*110d0*/  STL [R1+0xbe8], R16 ;  /* 0x000be81001007387 */ /* 0x0041e80000100800 */
        /* <DEDUP_REMOVED lines=28> */
[----:B------:R-:W3:Y:S01]  /*112a0*/  LDL.LU R2, [R1+0x210] ;  /* 0x0002100001027983 */ /* 0x000ee20000300800 */
[----:B--2---:R-:W-:-:S05]  /*112b0*/  IMAD R16, R16, UR9, RZ ;  /* 0x0000000910107c24 */ /* 0x004fca000f8e02ff */
[----:B------:R0:W-:Y:S04]  /*112c0*/  STL [R1+0xb8], R16 ;  /* 0x0000b81001007387 */ /* 0x0001e80000100800 */
[----:B0-----:R-:W2:Y:S02]  /*112d0*/  LDL.LU R16, [R1+0xbe8] ;  /* 0x000be80001107983 */ /* 0x001ea40000300800 */
[----:B--2---:R-:W-:-:S05]  /*112e0*/  IMAD R16, R16, UR9, RZ ;  /* 0x0000000910107c24 */ /* 0x004fca000f8e02ff */
[----:B------:R0:W-:Y:S04]  /*112f0*/  STL [R1+0xbc], R16 ;  /* 0x0000bc1001007387 */ /* 0x0001e80000100800 */
[----:B0-----:R-:W2:Y:S01]  /*11300*/  LDL.LU R16, [R1+0xbe4] ;  /* 0x000be40001107983 */ /* 0x001ea20000300800 */
[----:B---3--:R-:W-:Y:S02]  /*11310*/  IMAD R15, R15, UR9, RZ ;  /* 0x000000090f0f7c24 */ /* 0x008fe4000f8e02ff */
[----:B----4-:R-:W-:Y:S02]  /*11320*/  IMAD R14, R14, UR9, RZ ;  /* 0x000000090e0e7c24 */ /* 0x010fe4000f8e02ff */
[----:B-----5:R-:W-:Y:S02]  /*11330*/  IMAD R11, R11, UR9, RZ ;  /* 0x000000090b0b7c24 */ /* 0x020fe4000f8e02ff */
[----:B------:R-:W-:-:S02]  /*11340*/  IMAD R8, R8, UR9, RZ ;  /* 0x0000000908087c24 */ /* 0x000fc4000f8e02ff */
[----:B------:R-:W-:Y:S02]  /*11350*/  IMAD R7, R7, UR9, RZ ;  /* 0x0000000907077c24 */ /* 0x000fe4000f8e02ff */
[----:B------:R-:W-:Y:S02]  /*11360*/  IMAD R6, R6, UR9, RZ ;  /* 0x0000000906067c24 */ /* 0x000fe4000f8e02ff */
[----:B------:R-:W-:Y:S02]  /*11370*/  IMAD R5, R5, UR9, RZ ;  /* 0x0000000905057c24 */ /* 0x000fe4000f8e02ff */
[----:B------:R-:W-:Y:S02]  /*11380*/  IMAD R4, R4, UR9, RZ ;  /* 0x0000000904047c24 */ /* 0x000fe4000f8e02ff */
[----:B--2---:R-:W-:-:S05]  /*11390*/  IMAD R16, R16, UR9, RZ ;  /* 0x0000000910107c24 */ /* 0x004fca000f8e02ff */
[----:B------:R-:W-:Y:S04]  /*113a0*/  STL [R1+0xc0], R16 ;  /* 0x0000c01001007387 */ /* 0x000fe80000100800 */
[----:B------:R-:W-:Y:S04]  /*113b0*/  STL [R1+0xc4], R15 ;  /* 0x0000c40f01007387 */ /* 0x000fe80000100800 */
[----:B------:R-:W-:Y:S04]  /*113c0*/  STL [R1+0xc8], R14 ;  /* 0x0000c80e01007387 */ /* 0x000fe80000100800 */
[----:B------:R-:W-:Y:S04]  /*113d0*/  STL [R1+0xcc], R11 ;  /* 0x0000cc0b01007387 */ /* 0x000fe80000100800 */
[----:B------:R-:W-:Y:S04]  /*113e0*/  STL [R1+0xd0], R8 ;  /* 0x0000d00801007387 */ /* 0x000fe80000100800 */
[----:B------:R-:W-:Y:S04]  /*113f0*/  STL [R1+0xd4], R7 ;  /* 0x0000d40701007387 */ /* 0x000fe80000100800 */
[----:B------:R0:W-:Y:S04]  /*11400*/  STL [R1+0xd8], R6 ;  /* 0x0000d80601007387 */ /* 0x0001e80000100800 */
[----:B------:R1:W-:Y:S04]  /*11410*/  STL [R1+0xdc], R5 ;  /* 0x0000dc0501007387 */ /* 0x0003e80000100800 */
[----:B------:R2:W-:Y:S01]  /*11420*/  STL [R1+0xe0], R4 ;  /* 0x0000e00401007387 */ /* 0x0005e20000100800 */
[----:B0-----:R-:W-:-:S02]  /*11430*/  IMAD R6, R19, UR9, RZ ;  /* 0x0000000913067c24 */ /* 0x001fc4000f8e02ff */
[----:B-1----:R-:W-:-:S03]  /*11440*/  IMAD R5, R3, UR9, RZ ;  /* 0x0000000903057c24 */ /* 0x002fc6000f8e02ff */
[----:B------:R-:W-:Y:S01]  /*11450*/  STL [R1+0xe4], R6 ;  /* 0x0000e40601007387 */ /* 0x000fe20000100800 */
[----:B--2---:R-:W-:-:S03]  /*11460*/  IMAD R4, R0, UR9, RZ ;  /* 0x0000000900047c24 */ /* 0x004fc6000f8e02ff */
[----:B------:R-:W-:Y:S01]  /*11470*/  STL [R1+0xe8], R5 ;  /* 0x0000e80501007387 */ /* 0x000fe20000100800 */
[----:B------:R-:W-:Y:S02]  /*11480*/  IMAD R3, R23, UR9, RZ ;  /* 0x0000000917037c24 */ /* 0x000fe4000f8e02ff */
[----:B------:R-:W-:Y:S01]  /*11490*/  IMAD R0, R13, UR9, RZ ;  /* 0x000000090d007c24 */ /* 0x000fe2000f8e02ff */
[----:B------:R0:W-:Y:S04]  /*114a0*/  STL [R1+0xec], R4 ;  /* 0x0000ec0401007387 */ /* 0x0001e80000100800 */
        /* <DEDUP_REMOVED lines=29> */
[----:B0-----:R-:W-:Y:S02]  /*11680*/  IMAD R3, R29, UR9, RZ ;  /* 0x000000091d037c24 */ /* 0x001fe4000f8e02ff */
[----:B-1----:R-:W-:-:S03]  /*11690*/  IMAD R0, R2, UR9, RZ ;  /* 0x0000000902007c24 */ /* 0x002fc6000f8e02ff */
        /* <DEDUP_REMOVED lines=533> */
[----:B------:R-:W-:Y:S02]  /*137f0*/  IMAD R19, R19, UR9, RZ ;  /* 0x0000000913137c24 */ /* 0x000fe4000f8e02ff */
        /* <DEDUP_REMOVED lines=19> */
[----:B--2---:R-:W-:-:S05]  /*13930*/  IMAD R16, R16, UR9, RZ ;  /* 0x0000000910107c24 */ /* 0x004fca000f8e02ff */
        /* <DEDUP_REMOVED lines=57> */
[----:B0-----:R-:W3:Y:S01]  /*13cd0*/  LDL.LU R2, [R1+0xb40] ;  /* 0x000b400001027983 */ /* 0x001ee20000300800 */
[----:B--2---:R-:W-:-:S02]  /*13ce0*/  IMAD R29, R29, UR9, RZ ;  /* 0x000000091d1d7c24 */ /* 0x004fc4000f8e02ff */
[----:B---3--:R-:W-:-:S05]  /*13cf0*/  IMAD R2, R2, UR9, RZ ;  /* 0x0000000902027c24 */ /* 0x008fca000f8e02ff */
[----:B------:R0:W-:Y:S04]  /*13d00*/  STL [R1], R2 ;  /* 0x0000000201007387 */ /* 0x0001e80000100800 */
[----:B0-----:R-:W2:Y:S04]  /*13d10*/  LDL.LU R2, [R1+0xb3c] ;  /* 0x000b3c0001027983 */ /* 0x001ea80000300800 */
[----:B------:R0:W-:Y:S04]  /*13d20*/  STL [R1+0x9d0], R29 ;  /* 0x0009d01d01007387 */ /* 0x0001e80000100800 */
[----:B0-----:R-:W3:Y:S01]  /*13d30*/  LDL.LU R29, [R1+0x30] ;  /* 0x00003000011d7983 */ /* 0x001ee20000300800 */
        /* <DEDUP_REMOVED lines=12> */
[----:B---3--:R-:W-:-:S05]  /*13e00*/  IMAD R29, R29, UR15, RZ ;  /* 0x0000000f1d1d7c24 */ /* 0x008fca000f8e02ff */
[----:B------:R-:W-:Y:S04]  /*13e10*/  STL [R1+0xb08], R29 ;  /* 0x000b081d01007387 */ /* 0x000fe80000100800 */
[----:B------:R-:W-:Y:S04]  /*13e20*/  STL [R1+0xb0c], R28 ;  /* 0x000b0c1c01007387 */ /* 0x000fe80000100800 */
[----:B------:R-:W-:Y:S04]  /*13e30*/  STL [R1+0xb10], R27 ;  /* 0x000b101b01007387 */ /* 0x000fe80000100800 */
[----:B------:R-:W-:Y:S04]  /*13e40*/  STL [R1+0xb14], R24 ;  /* 0x000b141801007387 */ /* 0x000fe80000100800 */
[----:B------:R-:W-:Y:S04]  /*13e50*/  STL [R1+0xb18], R17 ;  /* 0x000b181101007387 */ /* 0x000fe80000100800 */
[----:B------:R2:W-:Y:S04]  /*13e60*/  STL [R1+0xb1c], R18 ;  /* 0x000b1c1201007387 */ /* 0x0005e80000100800 */
[----:B------:R-:W-:Y:S04]  /*13e70*/  STL [R1+0xb20], R26 ;  /* 0x000b201a01007387 */ /* 0x000fe80000100800 */
[----:B------:R-:W-:Y:S04]  /*13e80*/  STL [R1+0xb24], R25 ;  /* 0x000b241901007387 */ /* 0x000fe80000100800 */
[----:B------:R-:W-:Y:S01]  /*13e90*/  STL [R1+0xb28], R22 ;  /* 0x000b281601007387 */ /* 0x000fe20000100800 */
[----:B--2---:R-:W-:-:S03]  /*13ea0*/  LEA R18, P1, R19, R2, 0x1 ;  /* 0x0000000213127211 */ /* 0x004fc600078208ff */
[----:B------:R-:W-:Y:S01]  /*13eb0*/  STL [R1+0xb2c], R21 ;  /* 0x000b2c1501007387 */ /* 0x000fe20000100800 */
[----:B------:R-:W-:-:S03]  /*13ec0*/  LEA R17, P2, R4, R2, 0x1 ;  /* 0x0000000204117211 */ /* 0x000fc600078408ff */
[----:B------:R0:W-:Y:S04]  /*13ed0*/  STL [R1+0xb30], R20 ;  /* 0x000b301401007387 */ /* 0x0001e80000100800 */
[----:B0-----:R-:W2:Y:S04]  /*13ee0*/  LDL.LU R20, [R1+0x94] ;  /* 0x0000940001147983 */ /* 0x001ea80000300800 */
[----:B------:R0:W-:Y:S04]  /*13ef0*/  STL [R1+0xb34], R9 ;  /* 0x000b340901007387 */ /* 0x0001e80000100800 */
[----:B0-----:R-:W3:Y:S04]  /*13f00*/  LDL.LU R9, [R1+0x34] ;  /* 0x0000340001097983 */ /* 0x001ee80000300800 */
[----:B------:R0:W-:Y:S04]  /*13f10*/  STL [R1+0xb38], R10 ;  /* 0x000b380a01007387 */ /* 0x0001e80000100800 */
[----:B0-----:R-:W2:Y:S04]  /*13f20*/  LDL.LU R10, [R1+0x10] ;  /* 0x00001000010a7983 */ /* 0x001ea80000300800 */
[----:B------:R-:W2:Y:S04]  /*13f30*/  LDL.LU R21, [R1+0x98] ;  /* 0x0000980001157983 */ /* 0x000ea80000300800 */
[----:B------:R0:W-:Y:S04]  /*13f40*/  STL [R1+0xa80], R18 ;  /* 0x000a801201007387 */ /* 0x0001e80000100800 */
[----:B------:R1:W-:Y:S04]  /*13f50*/  STL [R1+0xa84], R17 ;  /* 0x000a841101007387 */ /* 0x0003e80000100800 */
[----:B------:R-:W2:Y:S01]  /*13f60*/  LDL.LU R22, [R1+0x9c] ;  /* 0x00009c0001167983 */ /* 0x000ea20000300800 */
[----:B0-----:R-:W-:-:S02]  /*13f70*/  LEA R18, P3, R5, R2, 0x1 ;  /* 0x0000000205127211 */ /* 0x001fc400078608ff */
[----:B-1----:R-:W-:-:S03]  /*13f80*/  LEA R17, P4, R6, R2, 0x1 ;  /* 0x0000000206117211 */ /* 0x002fc600078808ff */
[----:B------:R0:W-:Y:S04]  /*13f90*/  STL [R1+0xa88], R18 ;  /* 0x000a881201007387 */ /* 0x0001e80000100800 */
[----:B------:R1:W-:Y:S04]  /*13fa0*/  STL [R1+0xa8c], R17 ;  /* 0x000a8c1101007387 */ /* 0x0003e80000100800 */
[----:B------:R-:W2:Y:S01]  /*13fb0*/  LDL.LU R25, [R1+0xa4] ;  /* 0x0000a40001197983 */ /* 0x000ea20000300800 */
[-C--:B0-----:R-:W-:Y:S02]  /*13fc0*/  LEA R18, P5, R7, R2.reuse, 0x1 ;  /* 0x0000000207127211 */ /* 0x081fe400078a08ff */
[----:B-1----:R-:W-:-:S03]  /*13fd0*/  LEA R17, P6, R8, R2, 0x1 ;  /* 0x0000000208117211 */ /* 0x002fc600078c08ff */
[----:B------:R-:W-:Y:S04]  /*13fe0*/  STL [R1+0xa90], R18 ;  /* 0x000a901201007387 */ /* 0x000fe80000100800 */
[----:B------:R0:W-:Y:S02]  /*13ff0*/  STL [R1+0xa94], R17 ;  /* 0x000a941101007387 */ /* 0x0001e40000100800 */
[----:B0-----:R-:W-:Y:S02]  /*14000*/  LEA.HI.X.SX32 R17, R19, R3, 0x1, P1 ;  /* 0x0000000313117211 */ /* 0x001fe400008f0eff */
[----:B------:R-:W2:Y:S01]  /*14010*/  LDL.LU R19, [R1+0x8] ;  /* 0x0000080001137983 */ /* 0x000ea20000300800 */
[----:B-----5:R-:W-:-:S05]  /*14020*/  LEA R18, P0, R11, R2, 0x1 ;  /* 0x000000020b127211 */ /* 0x020fca00078008ff */
[----:B------:R0:W-:Y:S04]  /*14030*/  STL [R1+0xa98], R18 ;  /* 0x000a981201007387 */ /* 0x0001e80000100800 */
[----:B------:R-:W5:Y:S04]  /*14040*/  LDL.LU R26, [R1+0xa8] ;  /* 0x0000a800011a7983 */ /* 0x000f680000300800 */
[----:B------:R4:W-:Y:S04]  /*14050*/  STL [R1+0xa78], R17 ;  /* 0x000a781101007387 */ /* 0x0009e80000100800 */
[----:B0-----:R-:W3:Y:S01]  /*14060*/  LDL.LU R18, [R1+0xac] ;  /* 0x0000ac0001127983 */ /* 0x001ee20000300800 */
[----:B------:R-:W-:-:S02]  /*14070*/  LEA.HI.X.SX32 R4, R4, R3, 0x1, P2 ;  /* 0x0000000304047211 */ /* 0x000fc400010f0eff */
[-C--:B----4-:R-:W-:Y:S02]  /*14080*/  LEA R17, P1, R14, R2.reuse, 0x1 ;  /* 0x000000020e117211 */ /* 0x090fe400078208ff */
[----:B------:R-:W-:-:S03]  /*14090*/  LEA R24, P2, R15, R2, 0x1 ;  /* 0x000000020f187211 */ /* 0x000fc600078408ff */
[----:B------:R0:W-:Y:S04]  /*140a0*/  STL [R1+0xa7c], R17 ;  /* 0x000a7c1101007387 */ /* 0x0001e80000100800 */
[----:B------:R1:W-:Y:S04]  /*140b0*/  STL [R1+0xa70], R4 ;  /* 0x000a700401007387 */ /* 0x0003e80000100800 */
[----:B0-----:R-:W4:Y:S01]  /*140c0*/  LDL.LU R17, [R1+0xb0] ;  /* 0x0000b00001117983 */ /* 0x001f220000300800 */
[----:B-1----:R-:W-:-:S03]  /*140d0*/  LEA.HI.X.SX32 R4, R5, R3, 0x1, P3 ;  /* 0x0000000305047211 */ /* 0x002fc600018f0eff */
[----:B------:R0:W-:Y:S01]  /*140e0*/  STL [R1+0xa74], R24 ;  /* 0x000a741801007387 */ /* 0x0001e20000100800 */
[----:B------:R-:W-:-:S03]  /*140f0*/  LEA R5, P3, R16, R2, 0x1 ;  /* 0x0000000210057211 */ /* 0x000fc600078608ff */
[----:B------:R1:W-:Y:S04]  /*14100*/  STL [R1+0xa68], R4 ;  /* 0x000a680401007387 */ /* 0x0003e80000100800 */
[----:B0-----:R-:W4:Y:S01]  /*14110*/  LDL.LU R24, [R1+0xb4] ;  /* 0x0000b40001187983 */ /* 0x001f220000300800 */
[----:B-1----:R-:W-:-:S03]  /*14120*/  LEA.HI.X.SX32 R4, R6, R3, 0x1, P4 ;  /* 0x0000000306047211 */ /* 0x002fc600020f0eff */
[----:B------:R-:W-:Y:S04]  /*14130*/  STL [R1+0xa6c], R5 ;  /* 0x000a6c0501007387 */ /* 0x000fe80000100800 */
[----:B------:R0:W-:Y:S04]  /*14140*/  STL [R1+0xa60], R4 ;  /* 0x000a600401007387 */ /* 0x0001e80000100800 */
[----:B------:R-:W4:Y:S01]  /*14150*/  LDL.LU R27, [R1+0xb8] ;  /* 0x0000b800011b7983 */ /* 0x000f220000300800 */
[----:B0-----:R-:W-:Y:S02]  /*14160*/  LEA.HI.X.SX32 R4, R7, R3, 0x1, P5 ;  /* 0x0000000307047211 */ /* 0x001fe400028f0eff */
[----:B--2---:R-:W-:-:S05]  /*14170*/  LEA R5, P4, R19, R2, 0x1 ;  /* 0x0000000213057211 */ /* 0x004fca00078808ff */
[----:B------:R0:W-:Y:S04]  /*14180*/  STL [R1+0xa64], R5 ;  /* 0x000a640501007387 */ /* 0x0001e80000100800 */
[----:B------:R1:W-:Y:S04]  /*14190*/  STL [R1+0xa58], R4 ;  /* 0x000a580401007387 */ /* 0x0003e80000100800 */
[----:B------:R-:W2:Y:S01]  /*141a0*/  LDL.LU R28, [R1+0xbc] ;  /* 0x0000bc00011c7983 */ /* 0x000ea20000300800 */
[----:B0-----:R-:W-:Y:S02]  /*141b0*/  LEA R5, P5, R10, R2, 0x1 ;  /* 0x000000020a057211 */ /* 0x001fe400078a08ff */
[----:B-1----:R-:W-:-:S03]  /*141c0*/  LEA.HI.X.SX32 R4, R8, R3, 0x1, P6 ;  /* 0x0000000308047211 */ /* 0x002fc600030f0eff */
[----:B------:R3:W-:Y:S04]  /*141d0*/  STL [R1+0xa5c], R5 ;  /* 0x000a5c0501007387 */ /* 0x0007e80000100800 */
[----:B------:R0:W-:Y:S04]  /*141e0*/  STL [R1+0xa50], R4 ;  /* 0x000a500401007387 */ /* 0x0001e80000100800 */
[----:B------:R-:W2:Y:S01]  /*141f0*/  LDL.LU R29, [R1+0xc0] ;  /* 0x0000c000011d7983 */ /* 0x000ea20000300800 */
[----:B---3--:R-:W-:Y:S02]  /*14200*/  LEA R5, P6, R9, R2, 0x1 ;  /* 0x0000000209057211 */ /* 0x008fe400078c08ff */
[----:B0-----:R-:W-:-:S03]  /*14210*/  LEA.HI.X.SX32 R4, R11, R3, 0x1, P0 ;  /* 0x000000030b047211 */ /* 0x001fc600000f0eff */
[----:B------:R0:W-:Y:S04]  /*14220*/  STL [R1+0xa54], R5 ;  /* 0x000a540501007387 */ /* 0x0001e80000100800 */
[----:B------:R1:W-:Y:S04]  /*14230*/  STL [R1+0xa48], R4 ;  /* 0x000a480401007387 */ /* 0x0003e80000100800 */
[----:B0-----:R-:W3:Y:S01]  /*14240*/  LDL.LU R5, [R1+0xc4] ;  /* 0x0000c40001057983 */ /* 0x001ee20000300800 */
[----:B------:R-:W-:Y:S02]  /*14250*/  LEA R6, P0, R20, R2, 0x1 ;  /* 0x0000000214067211 */ /* 0x000fe400078008ff */
[----:B-1----:R-:W-:-:S03]  /*14260*/  LEA.HI.X.SX32 R4, R14, R3, 0x1, P1 ;  /* 0x000000030e047211 */ /* 0x002fc600008f0eff */
[----:B------:R-:W-:Y:S04]  /*14270*/  STL [R1+0xa4c], R6 ;  /* 0x000a4c0601007387 */ /* 0x000fe80000100800 */
[----:B------:R0:W-:Y:S01]  /*14280*/  STL [R1+0xa40], R4 ;  /* 0x000a400401007387 */ /* 0x0001e20000100800 */
[----:B------:R-:W-:-:S03]  /*14290*/  LEA R7, P1, R21, R2, 0x1 ;  /* 0x0000000215077211 */ /* 0x000fc600078208ff */
[----:B0-----:R-:W3:Y:S01]  /*142a0*/  LDL.LU R4, [R1+0xc8] ;  /* 0x0000c80001047983 */ /* 0x001ee20000300800 */
[-C--:B------:R-:W-:Y:S02]  /*142b0*/  LEA.HI.X.SX32 R6, R15, R3.reuse, 0x1, P2 ;  /* 0x000000030f067211 */ /* 0x080fe400010f0eff */
[----:B------:R-:W-:Y:S01]  /*142c0*/  LEA R8, P2, R22, R2, 0x1 ;  /* 0x0000000216087211 */ /* 0x000fe200078408ff */
[----:B------:R0:W-:Y:S04]  /*142d0*/  STL [R1+0xa44], R7 ;  /* 0x000a440701007387 */ /* 0x0001e80000100800 */
[----:B------:R1:W-:Y:S01]  /*142e0*/  STL [R1+0xa38], R6 ;  /* 0x000a380601007387 */ /* 0x0003e20000100800 */
[----:B0-----:R-:W-:-:S03]  /*142f0*/  LEA.HI.X.SX32 R7, R16, R3, 0x1, P3 ;  /* 0x0000000310077211 */ /* 0x001fc600018f0eff */
[----:B-1----:R-:W3:Y:S04]  /*14300*/  LDL.LU R6, [R1+0xcc] ;  /* 0x0000cc0001067983 */ /* 0x002ee80000300800 */
[----:B------:R-:W-:Y:S04]  /*14310*/  STL [R1+0xa3c], R8 ;  /* 0x000a3c0801007387 */ /* 0x000fe80000100800 */
[----:B------:R0:W-:Y:S02]  /*14320*/  STL [R1+0x2bc], R7 ;  /* 0x0002bc0701007387 */ /* 0x0001e40000100800 */
[----:B0-----:R-:W-:-:S02]  /*14330*/  LEA.HI.X.SX32 R7, R19, R3, 0x1, P4 ;  /* 0x0000000313077211 */ /* 0x001fc400020f0eff */
[----:B------:R-:W3:Y:S01]  /*14340*/  LDL.LU R19, [R1+0xd0] ;  /* 0x0000d00001137983 */ /* 0x000ee20000300800 */
[----:B------:R-:W-:-:S05]  /*14350*/  LEA R8, P3, R25, R2, 0x1 ;  /* 0x0000000219087211 */ /* 0x000fca00078608ff */
[----:B------:R-:W-:Y:S04]  /*14360*/  STL [R1+0x2dc], R8 ;  /* 0x0002dc0801007387 */ /* 0x000fe80000100800 */
[----:B------:R0:W-:Y:S02]  /*14370*/  STL [R1+0x2c0], R7 ;  /* 0x0002c00701007387 */ /* 0x0001e40000100800 */
[----:B0-----:R-:W-:Y:S02]  /*14380*/  LEA.HI.X.SX32 R7, R10, R3, 0x1, P5 ;  /* 0x000000030a077211 */ /* 0x001fe400028f0eff */
[----:B------:R-:W3:Y:S01]  /*14390*/  LDL.LU R10, [R1+0xd4] ;  /* 0x0000d400010a7983 */ /* 0x000ee20000300800 */
[----:B-----5:R-:W-:-:S05]  /*143a0*/  LEA R8, P4, R26, R2, 0x1 ;  /* 0x000000021a087211 */ /* 0x020fca00078808ff */
[----:B------:R-:W-:Y:S04]  /*143b0*/  STL [R1+0x2e4], R8 ;  /* 0x0002e40801007387 */ /* 0x000fe80000100800 */
[----:B------:R0:W-:Y:S02]  /*143c0*/  STL [R1+0x2c4], R7 ;  /* 0x0002c40701007387 */ /* 0x0001e40000100800 */
[----:B0-----:R-:W-:Y:S02]  /*143d0*/  LEA.HI.X.SX32 R7, R9, R3, 0x1, P6 ;  /* 0x0000000309077211 */ /* 0x001fe400030f0eff */
[----:B------:R-:W5:Y:S01]  /*143e0*/  LDL.LU R9, [R1+0xd8] ;  /* 0x0000d80001097983 */ /* 0x000f620000300800 */
[----:B------:R-:W-:-:S05]  /*143f0*/  LEA R8, P5, R18, R2, 0x1 ;  /* 0x0000000212087211 */ /* 0x000fca00078a08ff */
[----:B------:R-:W-:Y:S04]  /*14400*/  STL [R1+0x2ec], R8 ;  /* 0x0002ec0801007387 */ /* 0x000fe80000100800 */
[----:B------:R0:W-:Y:S02]  /*14410*/  STL [R1+0x2c8], R7 ;  /* 0x0002c80701007387 */ /* 0x0001e40000100800 */
[----:B0-----:R-:W-:Y:S02]  /*14420*/  LEA.HI.X.SX32 R7, R20, R3, 0x1, P0 ;  /* 0x0000000314077211 */ /* 0x001fe400000f0eff */
[----:B------:R-:W5:Y:S01]  /*14430*/  LDL.LU R20, [R1+0xdc] ;  /* 0x0000dc0001147983 */ /* 0x000f620000300800 */
[----:B----4-:R-:W-:-:S05]  /*14440*/  LEA R8, P6, R17, R2, 0x1 ;  /* 0x0000000211087211 */ /* 0x010fca00078c08ff */
[----:B------:R0:W-:Y:S04]  /*14450*/  STL [R1+0x2f4], R8 ;  /* 0x0002f40801007387 */ /* 0x0001e80000100800 */
[----:B------:R1:W-:Y:S01]  /*14460*/  STL [R1+0x2cc], R7 ;  /* 0x0002cc0701007387 */ /* 0x0003e20000100800 */
[-C--:B0-----:R-:W-:Y:S02]  /*14470*/  LEA R8, P0, R24, R2.reuse, 0x1 ;  /* 0x0000000218087211 */ /* 0x081fe400078008ff */
[----:B-1----:R-:W-:Y:S02]  /*14480*/  LEA.HI.X.SX32 R7, R21, R3, 0x1, P1 ;  /* 0x0000000315077211 */ /* 0x002fe400008f0eff */
[----:B------:R-:W4:Y:S04]  /*14490*/  LDL.LU R21, [R1+0xe0] ;  /* 0x0000e00001157983 */ /* 0x000f280000300800 */
[----:B------:R0:W-:Y:S04]  /*144a0*/  STL [R1+0x2fc], R8 ;  /* 0x0002fc0801007387 */ /* 0x0001e80000100800 */
[----:B------:R1:W-:Y:S01]  /*144b0*/  STL [R1+0x2d0], R7 ;  /* 0x0002d00701007387 */ /* 0x0003e20000100800 */
[----:B0-----:R-:W-:-:S02]  /*144c0*/  LEA R8, P1, R27, R2, 0x1 ;  /* 0x000000021b087211 */ /* 0x001fc400078208ff */
[-C--:B-1----:R-:W-:Y:S02]  /*144d0*/  LEA.HI.X.SX32 R7, R22, R3.reuse, 0x1, P2 ;  /* 0x0000000316077211 */ /* 0x082fe400010f0eff */
[----:B------:R-:W4:Y:S04]  /*144e0*/  LDL.LU R22, [R1+0xe4] ;  /* 0x0000e40001167983 */ /* 0x000f280000300800 */
[----:B------:R-:W-:Y:S04]  /*144f0*/  STL [R1+0x304], R8 ;  /* 0x0003040801007387 */ /* 0x000fe80000100800 */
[----:B------:R0:W-:Y:S02]  /*14500*/  STL [R1+0x2d4], R7 ;  /* 0x0002d40701007387 */ /* 0x0001e40000100800 */
[----:B0-----:R-:W-:-:S02]  /*14510*/  LEA.HI.X.SX32 R7, R25, R3, 0x1, P3 ;  /* 0x0000000319077211 */ /* 0x001fc400018f0eff */
[----:B------:R-:W4:Y:S01]  /*14520*/  LDL.LU R25, [R1+0xe8] ;  /* 0x0000e80001197983 */ /* 0x000f220000300800 */
[----:B--2---:R-:W-:-:S05]  /*14530*/  LEA R8, P2, R28, R2, 0x1 ;  /* 0x000000021c087211 */ /* 0x004fca00078408ff */
[----:B------:R0:W-:Y:S04]  /*14540*/  STL [R1+0x30c], R8 ;  /* 0x00030c0801007387 */ /* 0x0001e80000100800 */
[----:B------:R1:W-:Y:S01]  /*14550*/  STL [R1+0x2d8], R7 ;  /* 0x0002d80701007387 */ /* 0x0003e20000100800 */
[-C--:B0-----:R-:W-:Y:S02]  /*14560*/  LEA R8, P3, R29, R2.reuse, 0x1 ;  /* 0x000000021d087211 */ /* 0x081fe400078608ff */
[----:B-1----:R-:W-:Y:S02]  /*14570*/  LEA.HI.X.SX32 R7, R26, R3, 0x1, P4 ;  /* 0x000000031a077211 */ /* 0x002fe400020f0eff */
[----:B------:R-:W2:Y:S04]  /*14580*/  LDL.LU R26, [R1+0xec] ;  /* 0x0000ec00011a7983 */ /* 0x000ea80000300800 */
[----:B------:R3:W-:Y:S04]  /*14590*/  STL [R1+0x314], R8 ;  /* 0x0003140801007387 */ /* 0x0007e80000100800 */
[----:B------:R0:W-:Y:S01]  /*145a0*/  STL [R1+0x2e0], R7 ;  /* 0x0002e00701007387 */ /* 0x0001e20000100800 */
[----:B---3--:R-:W-:-:S02]  /*145b0*/  LEA R8, P4, R5, R2, 0x1 ;  /* 0x0000000205087211 */ /* 0x008fc400078808ff */
[-C--:B0-----:R-:W-:Y:S02]  /*145c0*/  LEA.HI.X.SX32 R7, R18, R3.reuse, 0x1, P5 ;  /* 0x0000000312077211 */ /* 0x081fe400028f0eff */
[----:B------:R-:W3:Y:S04]  /*145d0*/  LDL.LU R18, [R1+0xf0] ;  /* 0x0000f00001127983 */ /* 0x000ee80000300800 */
[----:B------:R-:W-:Y:S04]  /*145e0*/  STL [R1+0x31c], R8 ;  /* 0x00031c0801007387 */ /* 0x000fe80000100800 */
[----:B------:R0:W-:Y:S02]  /*145f0*/  STL [R1+0x2e8], R7 ;  /* 0x0002e80701007387 */ /* 0x0001e40000100800 */
[----:B0-----:R-:W-:-:S02]  /*14600*/  LEA.HI.X.SX32 R7, R17, R3, 0x1, P6 ;  /* 0x0000000311077211 */ /* 0x001fc400030f0eff */
[----:B------:R-:W3:Y:S01]  /*14610*/  LDL.LU R17, [R1+0xf4] ;  /* 0x0000f40001117983 */ /* 0x000ee20000300800 */
[----:B------:R-:W-:-:S05]  /*14620*/  LEA R8, P5, R4, R2, 0x1 ;  /* 0x0000000204087211 */ /* 0x000fca00078a08ff */
[----:B------:R0:W-:Y:S04]  /*14630*/  STL [R1+0x324], R8 ;  /* 0x0003240801007387 */ /* 0x0001e80000100800 */
[----:B------:R1:W-:Y:S01]  /*14640*/  STL [R1+0x2f0], R7 ;  /* 0x0002f00701007387 */ /* 0x0003e20000100800 */
[-C--:B0-----:R-:W-:Y:S02]  /*14650*/  LEA R8, P6, R6, R2.reuse, 0x1 ;  /* 0x0000000206087211 */ /* 0x081fe400078c08ff */
[----:B-1----:R-:W-:Y:S02]  /*14660*/  LEA.HI.X.SX32 R7, R24, R3, 0x1, P0 ;  /* 0x0000000318077211 */ /* 0x002fe400000f0eff */
[----:B------:R-:W3:Y:S04]  /*14670*/  LDL.LU R24, [R1+0xf8] ;  /* 0x0000f80001187983 */ /* 0x000ee80000300800 */
[----:B------:R0:W-:Y:S04]  /*14680*/  STL [R1+0x32c], R8 ;  /* 0x00032c0801007387 */ /* 0x0001e80000100800 */
[----:B------:R1:W-:Y:S01]  /*14690*/  STL [R1+0x2f8], R7 ;  /* 0x0002f80701007387 */ /* 0x0003e20000100800 */
[----:B0-----:R-:W-:-:S02]  /*146a0*/  LEA R8, P0, R19, R2, 0x1 ;  /* 0x0000000213087211 */ /* 0x001fc400078008ff */
[-C--:B-1----:R-:W-:Y:S02]  /*146b0*/  LEA.HI.X.SX32 R7, R27, R3.reuse, 0x1, P1 ;  /* 0x000000031b077211 */ /* 0x082fe400008f0eff */
[----:B------:R-:W3:Y:S04]  /*146c0*/  LDL.LU R27, [R1+0xfc] ;  /* 0x0000fc00011b7983 */ /* 0x000ee80000300800 */
        /* <DEDUP_REMOVED lines=35> */
[----:B------:R-:W-:Y:S04]  /*14900*/  STL [R1+0x36c], R8 ;  /* 0x00036c0801007387 */ /* 0x000fe80000100800 */
[----:B------:R0:W-:Y:S02]  /*14910*/  STL [R1+0x338], R7 ;  /* 0x0003380701007387 */ /* 0x0001e40000100800 */
[----:B0-----:R-:W-:Y:S02]  /*14920*/  LEA.HI.X.SX32 R7, R9, R3, 0x1, P2 ;  /* 0x0000000309077211 */ /* 0x001fe400010f0eff */
[-C--:B---3--:R-:W-:Y:S01]  /*14930*/  LEA R8, P1, R18, R2.reuse, 0x1 ;  /* 0x0000000212087211 */ /* 0x088fe200078208ff */
[----:B------:R-:W2:Y:S04]  /*14940*/  LDL.LU R9, [R1+0x120] ;  /* 0x0001200001097983 */ /* 0x000ea80000300800 */
        /* <DEDUP_REMOVED lines=14> */
[----:B------:R-:W-:-:S05]  /*14a30*/  LEA R8, P4, R27, R2, 0x1 ;  /* 0x000000021b087211 */ /* 0x000fca00078808ff */
[----:B------:R0:W-:Y:S04]  /*14a40*/  STL [R1+0x38c], R8 ;  /* 0x00038c0801007387 */ /* 0x0001e80000100800 */
[----:B------:R1:W-:Y:S01]  /*14a50*/  STL [R1+0x358], R7 ;  /* 0x0003580701007387 */ /* 0x0003e20000100800 */
[----:B0-----:R-:W-:Y:S02]  /*14a60*/  LEA R8, P5, R28, R2, 0x1 ;  /* 0x000000021c087211 */ /* 0x001fe400078a08ff */
        /* <DEDUP_REMOVED lines=40> */
[----:B------:R-:W2:Y:S01]  /*14cf0*/  LDL.LU R5, [R1+0x1bc] ;  /* 0x0001bc0001057983 */ /* 0x000ea20000300800 */
[----:B---3--:R-:W-:-:S05]  /*14d00*/  LEA R8, P6, R20, R2, 0x1 ;  /* 0x0000000214087211 */ /* 0x008fca00078c08ff */
[----:B------:R-:W-:Y:S04]  /*14d10*/  STL [R1+0x3d4], R8 ;  /* 0x0003d40801007387 */ /* 0x000fe80000100800 */
[----:B------:R0:W-:Y:S02]  /*14d20*/  STL [R1+0x3a0], R7 ;  /* 0x0003a00701007387 */ /* 0x0001e40000100800 */
[-C--:B0-----:R-:W-:Y:S02]  /*14d30*/  LEA.HI.X.SX32 R7, R4, R3.reuse, 0x1, P1 ;  /* 0x0000000304077211 */ /* 0x081fe400008f0eff */
[----:B------:R-:W-:Y:S01]  /*14d40*/  LEA R8, P0, R21, R2, 0x1 ;  /* 0x0000000215087211 */ /* 0x000fe200078008ff */
        /* <DEDUP_REMOVED lines=156> */
[----:B------:R-:W-:Y:S04]  /*15710*/  STL [R1+0x4d4], R8 ;  /* 0x0004d40801007387 */ /* 0x000fe80000100800 */
[----:B------:R0:W-:Y:S02]  /*15720*/  STL [R1+0x4a0], R7 ;  /* 0x0004a00701007387 */ /* 0x0001e40000100800 */
[----:B0-----:R-:W-:Y:S02]  /*15730*/  LEA.HI.X.SX32 R7, R29, R3, 0x1, P5 ;  /* 0x000000031d077211 */ /* 0x001fe400028f0eff */
[-C--:B------:R-:W-:Y:S01]  /*15740*/  LEA R8, P4, R9, R2.reuse, 0x1 ;  /* 0x0000000209087211 */ /* 0x080fe200078808ff */
        /* <DEDUP_REMOVED lines=59> */
[----:B------:R-:W4:Y:S01]  /*15b00*/  LDL.LU R18, [R1+0x590] ;  /* 0x0005900001127983 */ /* 0x000f220000300800 */
[----:B------:R-:W-:-:S05]  /*15b10*/  LEA R8, P2, R5, R2, 0x1 ;  /* 0x0000000205087211 */ /* 0x000fca00078408ff */
[----:B------:R-:W-:Y:S04]  /*15b20*/  STL [R1+0x53c], R8 ;  /* 0x00053c0801007387 */ /* 0x000fe80000100800 */
[----:B------:R0:W-:Y:S02]  /*15b30*/  STL [R1+0x508], R7 ;  /* 0x0005080701007387 */ /* 0x0001e40000100800 */
[-C--:B0-----:R-:W-:Y:S02]  /*15b40*/  LEA.HI.X.SX32 R7, R17, R3.reuse, 0x1, P4 ;  /* 0x0000000311077211 */ /* 0x081fe400020f0eff */
[----:B------:R-:W-:Y:S01]  /*15b50*/  LEA R8, P3, R4, R2, 0x1 ;  /* 0x0000000204087211 */ /* 0x000fe200078608ff */
        /* <DEDUP_REMOVED lines=365> */
[-C--:B------:R-:W-:Y:S02]  /*17230*/  LEA.HI.X.SX32 R6, R6, R3.reuse, 0x1, P2 ;  /* 0x0000000306067211 */ /* 0x080fe400010f0eff */
[----:B------:R-:W-:Y:S02]  /*17240*/  LEA.HI.X.SX32 R10, R10, R3, 0x1, P4 ;  /* 0x000000030a0a7211 */ /* 0x000fe400020f0eff */
[----:B--2---:R-:W-:-:S05]  /*17250*/  LEA R8, P6, R20, R2, 0x1 ;  /* 0x0000000214087211 */ /* 0x004fca00078c08ff */
[----:B------:R-:W-:Y:S04]  /*17260*/  STL [R1+0x78c], R8 ;  /* 0x00078c0801007387 */ /* 0x000fe80000100800 */
[----:B------:R0:W-:Y:S02]  /*17270*/  STL [R1+0x758], R7 ;  /* 0x0007580701007387 */ /* 0x0001e40000100800 */
[----:B0-----:R-:W-:Y:S02]  /*17280*/  LEA.HI.X.SX32 R7, R4, R3, 0x1, P1 ;  /* 0x0000000304077211 */ /* 0x001fe400008f0eff */
[----:B------:R-:W2:Y:S01]  /*17290*/  LDL.LU R4, [R1+0x228] ;  /* 0x0002280001047983 */ /* 0x000ea20000300800 */
[----:B---3--:R-:W-:-:S05]  /*172a0*/  LEA R8, P0, R21, R2, 0x1 ;  /* 0x0000000215087211 */ /* 0x008fca00078008ff */
[----:B------:R-:W-:Y:S04]  /*172b0*/  STL [R1+0x794], R8 ;  /* 0x0007940801007387 */ /* 0x000fe80000100800 */
[----:B------:R0:W-:Y:S04]  /*172c0*/  STL [R1+0x760], R7 ;  /* 0x0007600701007387 */ /* 0x0001e80000100800 */
[----:B0-----:R-:W3:Y:S01]  /*172d0*/  LDL.LU R7, [R1+0x208] ;  /* 0x0002080001077983 */ /* 0x001ee20000300800 */
[----:B------:R-:W-:-:S05]  /*172e0*/  LEA R8, P1, R22, R2, 0x1 ;  /* 0x0000000216087211 */ /* 0x000fca00078208ff */
[----:B------:R-:W-:Y:S04]  /*172f0*/  STL [R1+0x79c], R8 ;  /* 0x00079c0801007387 */ /* 0x000fe80000100800 */
[----:B------:R0:W-:Y:S02]  /*17300*/  STL [R1+0x768], R6 ;  /* 0x0007680601007387 */ /* 0x0001e40000100800 */
[----:B0-----:R-:W-:Y:S02]  /*17310*/  LEA.HI.X.SX32 R6, R19, R3, 0x1, P3 ;  /* 0x0000000313067211 */ /* 0x001fe400018f0eff */
[----:B------:R-:W3:Y:S01]  /*17320*/  LDL.LU R19, [R1+0x1f4] ;  /* 0x0001f40001137983 */ /* 0x000ee20000300800 */
[----:B------:R-:W-:-:S05]  /*17330*/  LEA R8, P2, R25, R2, 0x1 ;  /* 0x0000000219087211 */ /* 0x000fca00078408ff */
[----:B------:R-:W-:Y:S04]  /*17340*/  STL [R1+0x7a4], R8 ;  /* 0x0007a40801007387 */ /* 0x000fe80000100800 */
[----:B------:R0:W-:Y:S04]  /*17350*/  STL [R1+0x770], R6 ;  /* 0x0007700601007387 */ /* 0x0001e80000100800 */
[----:B0-----:R-:W3:Y:S01]  /*17360*/  LDL.LU R6, [R1+0x1a8] ;  /* 0x0001a80001067983 */ /* 0x001ee20000300800 */
[----:B------:R-:W-:Y:S02]  /*17370*/  LEA R8, P3, R26, R2, 0x1 ;  /* 0x000000021a087211 */ /* 0x000fe400078608ff */
[----:B------:R-:W-:-:S03]  /*17380*/  LEA.HI.X.SX32 R9, R9, R3, 0x1, P5 ;  /* 0x0000000309097211 */ /* 0x000fc600028f0eff */
[----:B------:R-:W-:Y:S04]  /*17390*/  STL [R1+0x7ac], R8 ;  /* 0x0007ac0801007387 */ /* 0x000fe80000100800 */
[----:B------:R0:W-:Y:S04]  /*173a0*/  STL [R1+0x778], R10 ;  /* 0x0007780a01007387 */ /* 0x0001e80000100800 */
[----:B0-----:R-:W3:Y:S01]  /*173b0*/  LDL.LU R10, [R1+0x1a0] ;  /* 0x0001a000010a7983 */ /* 0x001ee20000300800 */
[----:B------:R-:W-:-:S05]  /*173c0*/  LEA R8, P4, R18, R2, 0x1 ;  /* 0x0000000212087211 */ /* 0x000fca00078808ff */
[----:B------:R-:W-:Y:S04]  /*173d0*/  STL [R1+0x7b4], R8 ;  /* 0x0007b40801007387 */ /* 0x000fe80000100800 */
[----:B------:R0:W-:Y:S01]  /*173e0*/  STL [R1+0x780], R9 ;  /* 0x0007800901007387 */ /* 0x0001e20000100800 */
[----:B------:R-:W-:-:S03]  /*173f0*/  LEA.HI.X.SX32 R11, R20, R3, 0x1, P6 ;  /* 0x00000003140b7211 */ /* 0x000fc600030f0eff */
[----:B0-----:R-:W3:Y:S01]  /*17400*/  LDL.LU R9, [R1+0x19c] ;  /* 0x00019c0001097983 */ /* 0x001ee20000300800 */
[----:B------:R-:W-:-:S05]  /*17410*/  LEA R8, P5, R17, R2, 0x1 ;  /* 0x0000000211087211 */ /* 0x000fca00078a08ff */
[----:B------:R-:W-:Y:S04]  /*17420*/  STL [R1+0x7bc], R8 ;  /* 0x0007bc0801007387 */ /* 0x000fe80000100800 */
[----:B------:R0:W-:Y:S04]  /*17430*/  STL [R1+0x788], R11 ;  /* 0x0007880b01007387 */ /* 0x0001e80000100800 */
[----:B------:R-:W3:Y:S01]  /*17440*/  LDL.LU R20, [R1+0x194] ;  /* 0x0001940001147983 */ /* 0x000ee20000300800 */
[----:B0-----:R-:W-:Y:S02]  /*17450*/  LEA.HI.X.SX32 R11, R21, R3, 0x1, P0 ;  /* 0x00000003150b7211 */ /* 0x001fe400000f0eff */
[----:B-----5:R-:W-:-:S05]  /*17460*/  LEA R8, P6, R24, R2, 0x1 ;  /* 0x0000000218087211 */ /* 0x020fca00078c08ff */
[----:B------:R-:W-:Y:S04]  /*17470*/  STL [R1+0x7c4], R8 ;  /* 0x0007c40801007387 */ /* 0x000fe80000100800 */
[----:B------:R0:W-:Y:S04]  /*17480*/  STL [R1+0x790], R11 ;  /* 0x0007900b01007387 */ /* 0x0001e80000100800 */
[----:B------:R-:W5:Y:S01]  /*17490*/  LDL.LU R21, [R1+0x190] ;  /* 0x0001900001157983 */ /* 0x000f620000300800 */
[----:B0-----:R-:W-:Y:S02]  /*174a0*/  LEA.HI.X.SX32 R11, R22, R3, 0x1, P1 ;  /* 0x00000003160b7211 */ /* 0x001fe400008f0eff */
[----:B------:R-:W-:-:S05]  /*174b0*/  LEA R8, P0, R27, R2, 0x1 ;  /* 0x000000021b087211 */ /* 0x000fca00078008ff */
[----:B------:R-:W-:Y:S04]  /*174c0*/  STL [R1+0x7cc], R8 ;  /* 0x0007cc0801007387 */ /* 0x000fe80000100800 */
[----:B------:R0:W-:Y:S04]  /*174d0*/  STL [R1+0x798], R11 ;  /* 0x0007980b01007387 */ /* 0x0001e80000100800 */
[----:B------:R-:W5:Y:S01]  /*174e0*/  LDL.LU R22, [R1+0x18c] ;  /* 0x00018c0001167983 */ /* 0x000f620000300800 */
[----:B0-----:R-:W-:Y:S02]  /*174f0*/  LEA.HI.X.SX32 R11, R25, R3, 0x1, P2 ;  /* 0x00000003190b7211 */ /* 0x001fe400010f0eff */
[----:B----4-:R-:W-:-:S05]  /*17500*/  LEA R8, P1, R28, R2, 0x1 ;  /* 0x000000021c087211 */ /* 0x010fca00078208ff */
[----:B------:R-:W-:Y:S04]  /*17510*/  STL [R1+0x7d4], R8 ;  /* 0x0007d40801007387 */ /* 0x000fe80000100800 */
[----:B------:R0:W-:Y:S04]  /*17520*/  STL [R1+0x7a0], R11 ;  /* 0x0007a00b01007387 */ /* 0x0001e80000100800 */
[----:B------:R-:W4:Y:S01]  /*17530*/  LDL.LU R25, [R1+0x188] ;  /* 0x0001880001197983 */ /* 0x000f220000300800 */
[----:B0-----:R-:W-:Y:S02]  /*17540*/  LEA.HI.X.SX32 R11, R26, R3, 0x1, P3 ;  /* 0x000000031a0b7211 */ /* 0x001fe400018f0eff */
[----:B------:R-:W-:-:S05]  /*17550*/  LEA R8, P2, R29, R2, 0x1 ;  /* 0x000000021d087211 */ /* 0x000fca00078408ff */
        /* <DEDUP_REMOVED lines=9> */
[----:B--2---:R-:W-:-:S05]  /*175f0*/  LEA R8, P4, R4, R2, 0x1 ;  /* 0x0000000204087211 */ /* 0x004fca00078808ff */
[----:B------:R-:W-:Y:S04]  /*17600*/  STL [R1+0x7ec], R8 ;  /* 0x0007ec0801007387 */ /* 0x000fe80000100800 */
[----:B------:R0:W-:Y:S04]  /*17610*/  STL [R1+0x7b8], R11 ;  /* 0x0007b80b01007387 */ /* 0x0001e80000100800 */
[----:B------:R-:W2:Y:S01]  /*17620*/  LDL.LU R17, [R1+0x17c] ;  /* 0x00017c0001117983 */ /* 0x000ea20000300800 */
[----:B0-----:R-:W-:Y:S02]  /*17630*/  LEA.HI.X.SX32 R11, R24, R3, 0x1, P6 ;  /* 0x00000003180b7211 */ /* 0x001fe400030f0eff */
[----:B---3--:R-:W-:-:S05]  /*17640*/  LEA R8, P5, R7, R2, 0x1 ;  /* 0x0000000207087211 */ /* 0x008fca00078a08ff */
[----:B------:R-:W-:Y:S04]  /*17650*/  STL [R1+0x7f4], R8 ;  /* 0x0007f40801007387 */ /* 0x000fe80000100800 */
[----:B------:R0:W-:Y:S04]  /*17660*/  STL [R1+0x7c0], R11 ;  /* 0x0007c00b01007387 */ /* 0x0001e80000100800 */
[----:B------:R-:W3:Y:S01]  /*17670*/  LDL.LU R24, [R1+0x178] ;  /* 0x0001780001187983 */ /* 0x000ee20000300800 */
[----:B0-----:R-:W-:Y:S02]  /*17680*/  LEA.HI.X.SX32 R11, R27, R3, 0x1, P0 ;  /* 0x000000031b0b7211 */ /* 0x001fe400000f0eff */
[----:B------:R-:W-:-:S05]  /*17690*/  LEA R8, P6, R19, R2, 0x1 ;  /* 0x0000000213087211 */ /* 0x000fca00078c08ff */
[----:B------:R0:W-:Y:S04]  /*176a0*/  STL [R1+0x7fc], R8 ;  /* 0x0007fc0801007387 */ /* 0x0001e80000100800 */
[----:B------:R1:W-:Y:S04]  /*176b0*/  STL [R1+0x7c8], R11 ;  /* 0x0007c80b01007387 */ /* 0x0003e80000100800 */
[----:B------:R-:W3:Y:S01]  /*176c0*/  LDL.LU R27, [R1+0x174] ;  /* 0x00017400011b7983 */ /* 0x000ee20000300800 */
[----:B0-----:R-:W-:Y:S02]  /*176d0*/  LEA R8, P0, R6, R2, 0x1 ;  /* 0x0000000206087211 */ /* 0x001fe400078008ff */
[----:B-1----:R-:W-:-:S03]  /*176e0*/  LEA.HI.X.SX32 R11, R28, R3, 0x1, P1 ;  /* 0x000000031c0b7211 */ /* 0x002fc600008f0eff */
[----:B------:R0:W-:Y:S04]  /*176f0*/  STL [R1+0x804], R8 ;  /* 0x0008040801007387 */ /* 0x0001e80000100800 */
[----:B------:R-:W3:Y:S04]  /*17700*/  LDL.LU R28, [R1+0x168] ;  /* 0x00016800011c7983 */ /* 0x000ee80000300800 */
[----:B------:R1:W-:Y:S01]  /*17710*/  STL [R1+0x7d0], R11 ;  /* 0x0007d00b01007387 */ /* 0x0003e20000100800 */
        /* <DEDUP_REMOVED lines=8> */
[----:B------:R-:W3:Y:S01]  /*177a0*/  LDL.LU R5, [R1+0x160] ;  /* 0x0001600001057983 */ /* 0x000ee20000300800 */
[----:B0-----:R-:W-:-:S03]  /*177b0*/  LEA R8, P3, R20, R2, 0x1 ;  /* 0x0000000214087211 */ /* 0x001fc600078608ff */
[----:B------:R0:W-:Y:S04]  /*177c0*/  STL [R1+0x7e0], R11 ;  /* 0x0007e00b01007387 */ /* 0x0001e80000100800 */
[----:B------:R5:W-:Y:S01]  /*177d0*/  STL [R1+0x81c], R8 ;  /* 0x00081c0801007387 */ /* 0x000be20000100800 */
[----:B0-----:R-:W-:-:S03]  /*177e0*/  LEA.HI.X.SX32 R11, R4, R3, 0x1, P4 ;  /* 0x00000003040b7211 */ /* 0x001fc600020f0eff */
[----:B------:R-:W3:Y:S04]  /*177f0*/  LDL.LU R4, [R1+0x15c] ;  /* 0x00015c0001047983 */ /* 0x000ee80000300800 */
[----:B------:R0:W-:Y:S01]  /*17800*/  STL [R1+0x7e8], R11 ;  /* 0x0007e80b01007387 */ /* 0x0001e20000100800 */
[----:B-----5:R-:W-:Y:S02]  /*17810*/  LEA R8, P4, R21, R2, 0x1 ;  /* 0x0000000215087211 */ /* 0x020fe400078808ff */
[----:B0-----:R-:W-:-:S03]  /*17820*/  LEA.HI.X.SX32 R11, R7, R3, 0x1, P5 ;  /* 0x00000003070b7211 */ /* 0x001fc600028f0eff */
[----:B------:R0:W-:Y:S04]  /*17830*/  STL [R1+0x824], R8 ;  /* 0x0008240801007387 */ /* 0x0001e80000100800 */
[----:B------:R-:W-:Y:S01]  /*17840*/  STL [R1+0x7f0], R11 ;  /* 0x0007f00b01007387 */ /* 0x000fe20000100800 */
[----:B0-----:R-:W-:-:S03]  /*17850*/  LEA.HI.X.SX32 R8, R19, R3, 0x1, P6 ;  /* 0x0000000313087211 */ /* 0x001fc600030f0eff */
[----:B------:R-:W5:Y:S01]  /*17860*/  LDL.LU R19, [R1+0x14c] ;  /* 0x00014c0001137983 */ /* 0x000f620000300800 */
[----:B------:R-:W-:-:S05]  /*17870*/  LEA R7, P5, R22, R2, 0x1 ;  /* 0x0000000216077211 */ /* 0x000fca00078a08ff */
[----:B------:R-:W-:Y:S04]  /*17880*/  STL [R1+0x82c], R7 ;  /* 0x00082c0701007387 */ /* 0x000fe80000100800 */
[----:B------:R0:W-:Y:S04]  /*17890*/  STL [R1+0x7f8], R8 ;  /* 0x0007f80801007387 */ /* 0x0001e80000100800 */
[----:B0-----:R-:W5:Y:S01]  /*178a0*/  LDL.LU R8, [R1+0x148] ;  /* 0x0001480001087983 */ /* 0x001f620000300800 */
[----:B------:R-:W-:Y:S02]  /*178b0*/  LEA.HI.X.SX32 R6, R6, R3, 0x1, P0 ;  /* 0x0000000306067211 */ /* 0x000fe400000f0eff */
        /* <DEDUP_REMOVED lines=11> */
[----:B------:R0:W-:Y:S04]  /*17970*/  STL [R1+0x844], R7 ;  /* 0x0008440701007387 */ /* 0x0001e80000100800 */
[----:B------:R1:W-:Y:S04]  /*17980*/  STL [R1+0x810], R6 ;  /* 0x0008100601007387 */ /* 0x0003e80000100800 */
[----:B0-----:R-:W4:Y:S01]  /*17990*/  LDL.LU R7, [R1+0x13c] ;  /* 0x00013c0001077983 */ /* 0x001f220000300800 */
[----:B-1----:R-:W-:-:S02]  /*179a0*/  LEA.HI.X.SX32 R6, R20, R3, 0x1, P3 ;  /* 0x0000000314067211 */ /* 0x002fc400018f0eff */
[----:B--2---:R-:W-:-:S05]  /*179b0*/  LEA R11, P2, R17, R2, 0x1 ;  /* 0x00000002110b7211 */ /* 0x004fca00078408ff */
[----:B------:R0:W-:Y:S04]  /*179c0*/  STL [R1+0x84c], R11 ;  /* 0x00084c0b01007387 */ /* 0x0001e80000100800 */
[----:B------:R1:W-:Y:S01]  /*179d0*/  STL [R1+0x818], R6 ;  /* 0x0008180601007387 */ /* 0x0003e20000100800 */
[----:B0-----:R-:W-:Y:S02]  /*179e0*/  LEA.HI.X.SX32 R11, R21, R3, 0x1, P4 ;  /* 0x00000003150b7211 */ /* 0x001fe400020f0eff */
[----:B---3--:R-:W-:-:S05]  /*179f0*/  LEA R14, P3, R24, R2, 0x1 ;  /* 0x00000002180e7211 */ /* 0x008fca00078608ff */
[----:B------:R-:W-:Y:S04]  /*17a00*/  STL [R1+0x854], R14 ;  /* 0x0008540e01007387 */ /* 0x000fe80000100800 */
[----:B------:R-:W2:Y:S04]  /*17a10*/  LDL.LU R20, [R1+0x138] ;  /* 0x0001380001147983 */ /* 0x000ea80000300800 */
[----:B------:R0:W-:Y:S01]  /*17a20*/  STL [R1+0x820], R11 ;  /* 0x0008200b01007387 */ /* 0x0001e20000100800 */
[----:B-1----:R-:W-:-:S05]  /*17a30*/  LEA R6, P4, R27, R2, 0x1 ;  /* 0x000000021b067211 */ /* 0x002fca00078808ff */
[----:B------:R1:W-:Y:S04]  /*17a40*/  STL [R1+0x85c], R6 ;  /* 0x00085c0601007387 */ /* 0x0003e80000100800 */
[----:B------:R-:W3:Y:S01]  /*17a50*/  LDL.LU R21, [R1+0x134] ;  /* 0x0001340001157983 */ /* 0x000ee20000300800 */
[----:B0-----:R-:W-:Y:S02]  /*17a60*/  LEA.HI.X.SX32 R11, R22, R3, 0x1, P5 ;  /* 0x00000003160b7211 */ /* 0x001fe400028f0eff */
[----:B-1----:R-:W-:-:S03]  /*17a70*/  LEA R6, P5, R28, R2, 0x1 ;  /* 0x000000021c067211 */ /* 0x002fc600078a08ff */
[----:B------:R0:W-:Y:S04]  /*17a80*/  STL [R1+0x828], R11 ;  /* 0x0008280b01007387 */ /* 0x0001e80000100800 */
[----:B------:R1:W-:Y:S04]  /*17a90*/  STL [R1+0x864], R6 ;  /* 0x0008640601007387 */ /* 0x0003e80000100800 */
[----:B------:R-:W3:Y:S01]  /*17aa0*/  LDL.LU R22, [R1+0x10c] ;  /* 0x00010c0001167983 */ /* 0x000ee20000300800 */
[----:B0-----:R-:W-:-:S05]  /*17ab0*/  LEA.HI.X.SX32 R11, R25, R3, 0x1, P6 ;  /* 0x00000003190b7211 */ /* 0x001fca00030f0eff */
[----:B------:R0:W-:Y:S01]  /*17ac0*/  STL [R1+0x830], R11 ;  /* 0x0008300b01007387 */ /* 0x0001e20000100800 */
[----:B-1----:R-:W-:Y:S02]  /*17ad0*/  LEA R6, P6, R29, R2, 0x1 ;  /* 0x000000021d067211 */ /* 0x002fe400078c08ff */
[----:B0-----:R-:W-:-:S03]  /*17ae0*/  LEA.HI.X.SX32 R11, R26, R3, 0x1, P0 ;  /* 0x000000031a0b7211 */ /* 0x001fc600000f0eff */
[----:B------:R0:W-:Y:S04]  /*17af0*/  STL [R1+0x86c], R6 ;  /* 0x00086c0601007387 */ /* 0x0001e80000100800 */
[----:B------:R-:W3:Y:S04]  /*17b00*/  LDL.LU R25, [R1+0xa0] ;  /* 0x0000a00001197983 */ /* 0x000ee80000300800 */
[----:B------:R1:W-:Y:S01]  /*17b10*/  STL [R1+0x838], R11 ;  /* 0x0008380b01007387 */ /* 0x0003e20000100800 */
[----:B0-----:R-:W-:-:S05]  /*17b20*/  LEA R6, P0, R5, R2, 0x1 ;  /* 0x0000000205067211 */ /* 0x001fca00078008ff */
[----:B------:R0:W-:Y:S04]  /*17b30*/  STL [R1+0x874], R6 ;  /* 0x0008740601007387 */ /* 0x0001e80000100800 */
[----:B------:R-:W3:Y:S01]  /*17b40*/  LDL.LU R26, [R1+0x90] ;  /* 0x00009000011a7983 */ /* 0x000ee20000300800 */
[----:B-1----:R-:W-:-:S05]  /*17b50*/  LEA.HI.X.SX32 R11, R18, R3, 0x1, P1 ;  /* 0x00000003120b7211 */ /* 0x002fca00008f0eff */
[----:B------:R1:W-:Y:S01]  /*17b60*/  STL [R1+0x840], R11 ;  /* 0x0008400b01007387 */ /* 0x0003e20000100800 */
[----:B0-----:R-:W-:-:S05]  /*17b70*/  LEA R6, P1, R4, R2, 0x1 ;  /* 0x0000000204067211 */ /* 0x001fca00078208ff */
[----:B------:R-:W-:Y:S04]  /*17b80*/  STL [R1+0x87c], R6 ;  /* 0x00087c0601007387 */ /* 0x000fe80000100800 */
[----:B------:R-:W3:Y:S01]  /*17b90*/  LDL.LU R18, [R1+0x8c] ;  /* 0x00008c0001127983 */ /* 0x000ee20000300800 */
[----:B-1----:R-:W-:-:S05]  /*17ba0*/  LEA.HI.X.SX32 R11, R17, R3, 0x1, P2 ;  /* 0x00000003110b7211 */ /* 0x002fca00010f0eff */
        /* <DEDUP_REMOVED lines=14> */
[----:B------:R0:W-:Y:S04]  /*17c90*/  STL [R1+0x894], R6 ;  /* 0x0008940601007387 */ /* 0x0001e80000100800 */
[----:B------:R-:W4:Y:S04]  /*17ca0*/  LDL.LU R28, [R1+0x7c] ;  /* 0x00007c00011c7983 */ /* 0x000f280000300800 */
[----:B------:R1:W-:Y:S01]  /*17cb0*/  STL [R1+0x860], R11 ;  /* 0x0008600b01007387 */ /* 0x0003e20000100800 */
[----:B0-----:R-:W-:Y:S02]  /*17cc0*/  LEA R6, P5, R9, R2, 0x1 ;  /* 0x0000000209067211 */ /* 0x001fe400078a08ff */
[----:B-1----:R-:W-:-:S03]  /*17cd0*/  LEA.HI.X.SX32 R11, R29, R3, 0x1, P6 ;  /* 0x000000031d0b7211 */ /* 0x002fc600030f0eff */
[----:B------:R0:W-:Y:S04]  /*17ce0*/  STL [R1+0x89c], R6 ;  /* 0x00089c0601007387 */ /* 0x0001e80000100800 */
[----:B------:R-:W4:Y:S01]  /*17cf0*/  LDL.LU R29, [R1+0x78] ;  /* 0x00007800011d7983 */ /* 0x000f220000300800 */
[----:B0-----:R-:W-:-:S03]  /*17d00*/  LEA R6, P6, R7, R2, 0x1 ;  /* 0x0000000207067211 */ /* 0x001fc600078c08ff */
[----:B------:R-:W-:Y:S01]  /*17d10*/  STL [R1+0x868], R11 ;  /* 0x0008680b01007387 */ /* 0x000fe20000100800 */
[----:B------:R-:W-:-:S03]  /*17d20*/  LEA.HI.X.SX32 R5, R5, R3, 0x1, P0 ;  /* 0x0000000305057211 */ /* 0x000fc600000f0eff */
[----:B------:R0:W-:Y:S01]  /*17d30*/  STL [R1+0x8a4], R6 ;  /* 0x0008a40601007387 */ /* 0x0001e20000100800 */
[----:B------:R-:W-:-:S03]  /*17d40*/  LEA.HI.X.SX32 R4, R4, R3, 0x1, P1 ;  /* 0x0000000304047211 */ /* 0x000fc600008f0eff */
[----:B0-----:R-:W4:Y:S04]  /*17d50*/  LDL.LU R6, [R1+0x74] ;  /* 0x0000740001067983 */ /* 0x001f280000300800 */
[----:B------:R0:W-:Y:S01]  /*17d60*/  STL [R1+0x870], R5 ;  /* 0x0008700501007387 */ /* 0x0001e20000100800 */
[----:B------:R-:W-:-:S03]  /*17d70*/  LEA.HI.X.SX32 R14, R19, R3, 0x1, P2 ;  /* 0x00000003130e7211 */ /* 0x000fc600010f0eff */
[----:B0-----:R-:W4:Y:S01]  /*17d80*/  LDL.LU R5, [R1+0x70] ;  /* 0x0000700001057983 */ /* 0x001f220000300800 */
[----:B--2---:R-:W-:-:S05]  /*17d90*/  LEA R11, P0, R20, R2, 0x1 ;  /* 0x00000002140b7211 */ /* 0x004fca00078008ff */
[----:B------:R-:W-:Y:S04]  /*17da0*/  STL [R1+0x8ac], R11 ;  /* 0x0008ac0b01007387 */ /* 0x000fe80000100800 */
[----:B------:R0:W-:Y:S04]  /*17db0*/  STL [R1+0x878], R4 ;  /* 0x0008780401007387 */ /* 0x0001e80000100800 */
[----:B0-----:R-:W2:Y:S01]  /*17dc0*/  LDL.LU R4, [R1+0x6c] ;  /* 0x00006c0001047983 */ /* 0x001ea20000300800 */
[----:B---3--:R-:W-:-:S05]  /*17dd0*/  LEA R11, P1, R21, R2, 0x1 ;  /* 0x00000002150b7211 */ /* 0x008fca00078208ff */
[----:B------:R0:W-:Y:S04]  /*17de0*/  STL [R1+0x8b4], R11 ;  /* 0x0008b40b01007387 */ /* 0x0001e80000100800 */
[----:B------:R1:W-:Y:S04]  /*17df0*/  STL [R1+0x880], R14 ;  /* 0x0008800e01007387 */ /* 0x0003e80000100800 */
[----:B------:R-:W3:Y:S01]  /*17e00*/  LDL.LU R19, [R1+0x68] ;  /* 0x0000680001137983 */ /* 0x000ee20000300800 */
[----:B0-----:R-:W-:Y:S02]  /*17e10*/  LEA R11, P2, R22, R2, 0x1 ;  /* 0x00000002160b7211 */ /* 0x001fe400078408ff */
[----:B-1----:R-:W-:-:S03]  /*17e20*/  LEA.HI.X.SX32 R14, R8, R3, 0x1, P3 ;  /* 0x00000003080e7211 */ /* 0x002fc600018f0eff */
[----:B------:R0:W-:Y:S01]  /*17e30*/  STL [R1+0x8bc], R11 ;  /* 0x0008bc0b01007387 */ /* 0x0001e20000100800 */
[----:B------:R-:W-:-:S03]  /*17e40*/  LEA.HI.X.SX32 R8, R10, R3, 0x1, P4 ;  /* 0x000000030a087211 */ /* 0x000fc600020f0eff */
[----:B------:R-:W-:Y:S04]  /*17e50*/  STL [R1+0x888], R14 ;  /* 0x0008880e01007387 */ /* 0x000fe80000100800 */
[----:B------:R-:W3:Y:S01]  /*17e60*/  LDL.LU R10, [R1+0x64] ;  /* 0x00006400010a7983 */ /* 0x000ee20000300800 */
[----:B0-----:R-:W-:-:S05]  /*17e70*/  LEA R11, P3, R25, R2, 0x1 ;  /* 0x00000002190b7211 */ /* 0x001fca00078608ff */
[----:B------:R0:W-:Y:S04]  /*17e80*/  STL [R1+0x8c4], R11 ;  /* 0x0008c40b01007387 */ /* 0x0001e80000100800 */
[----:B------:R1:W-:Y:S01]  /*17e90*/  STL [R1+0x890], R8 ;  /* 0x0008900801007387 */ /* 0x0003e20000100800 */
[----:B0-----:R-:W-:Y:S02]  /*17ea0*/  LEA.HI.X.SX32 R11, R9, R3, 0x1, P5 ;  /* 0x00000003090b7211 */ /* 0x001fe400028f0eff */
[----:B------:R-:W-:-:S05]  /*17eb0*/  LEA R14, P4, R26, R2, 0x1 ;  /* 0x000000021a0e7211 */ /* 0x000fca00078808ff */
[----:B------:R-:W-:Y:S04]  /*17ec0*/  STL [R1+0x8cc], R14 ;  /* 0x0008cc0e01007387 */ /* 0x000fe80000100800 */
[----:B------:R-:W3:Y:S04]  /*17ed0*/  LDL.LU R9, [R1+0x60] ;  /* 0x0000600001097983 */ /* 0x000ee80000300800 */
[----:B------:R0:W-:Y:S01]  /*17ee0*/  STL [R1+0x898], R11 ;  /* 0x0008980b01007387 */ /* 0x0001e20000100800 */
[----:B-1----:R-:W-:Y:S02]  /*17ef0*/  LEA R8, P5, R18, R2, 0x1 ;  /* 0x0000000212087211 */ /* 0x002fe400078a08ff */
[----:B0-----:R-:W-:-:S03]  /*17f00*/  LEA.HI.X.SX32 R11, R7, R3, 0x1, P6 ;  /* 0x00000003070b7211 */ /* 0x001fc600030f0eff */
[----:B------:R0:W-:Y:S01]  /*17f10*/  STL [R1+0x8d4], R8 ;  /* 0x0008d40801007387 */ /* 0x0001e20000100800 */
[----:B------:R-:W-:-:S03]  /*17f20*/  LEA.HI.X.SX32 R7, R20, R3, 0x1, P0 ;  /* 0x0000000314077211 */ /* 0x000fc600000f0eff */
[----:B------:R5:W-:Y:S04]  /*17f30*/  STL [R1+0x8a0], R11 ;  /* 0x0008a00b01007387 */ /* 0x000be80000100800 */
[----:B------:R-:W3:Y:S01]  /*17f40*/  LDL.LU R20, [R1+0x5c] ;  /* 0x00005c0001147983 */ /* 0x000ee20000300800 */
[----:B0-----:R-:W-:-:S05]  /*17f50*/  LEA R8, P6, R17, R2, 0x1 ;  /* 0x0000000211087211 */ /* 0x001fca00078c08ff */
[----:B------:R0:W-:Y:S04]  /*17f60*/  STL [R1+0x8dc], R8 ;  /* 0x0008dc0801007387 */ /* 0x0001e80000100800 */
[----:B------:R-:W-:Y:S01]  /*17f70*/  STL [R1+0x8a8], R7 ;  /* 0x0008a80701007387 */ /* 0x000fe20000100800 */
[----:B-----5:R-:W-:Y:S02]  /*17f80*/  LEA R11, P0, R24, R2, 0x1 ;  /* 0x00000002180b7211 */ /* 0x020fe400078008ff */
[----:B0-----:R-:W-:-:S03]  /*17f90*/  LEA.HI.X.SX32 R8, R21, R3, 0x1, P1 ;  /* 0x0000000315087211 */ /* 0x001fc600008f0eff */
[----:B------:R0:W-:Y:S04]  /*17fa0*/  STL [R1+0x8e4], R11 ;  /* 0x0008e40b01007387 */ /* 0x0001e80000100800 */
[----:B------:R-:W5:Y:S01]  /*17fb0*/  LDL.LU R21, [R1+0x58] ;  /* 0x0000580001157983 */ /* 0x000f620000300800 */
[----:B0-----:R-:W-:-:S03]  /*17fc0*/  LEA.HI.X.SX32 R11, R22, R3, 0x1, P2 ;  /* 0x00000003160b7211 */ /* 0x001fc600010f0eff */
[----:B------:R-:W-:Y:S01]  /*17fd0*/  STL [R1+0x8b0], R8 ;  /* 0x0008b00801007387 */ /* 0x000fe20000100800 */
[----:B------:R-:W-:-:S05]  /*17fe0*/  LEA R7, P1, R27, R2, 0x1 ;  /* 0x000000021b077211 */ /* 0x000fca00078208ff */
[----:B------:R0:W-:Y:S04]  /*17ff0*/  STL [R1+0x8ec], R7 ;  /* 0x0008ec0701007387 */ /* 0x0001e80000100800 */
[----:B------:R-:W-:Y:S04]  /*18000*/  STL [R1+0x8b8], R11 ;  /* 0x0008b80b01007387 */ /* 0x000fe80000100800 */
[----:B------:R-:W5:Y:S01]  /*18010*/  LDL.LU R22, [R1+0x54] ;  /* 0x0000540001167983 */ /* 0x000f620000300800 */
[----:B0-----:R-:W-:Y:S02]  /*18020*/  LEA.HI.X.SX32 R7, R25, R3, 0x1, P3 ;  /* 0x0000000319077211 */ /* 0x001fe400018f0eff */
[----:B----4-:R-:W-:-:S05]  /*18030*/  LEA R8, P2, R28, R2, 0x1 ;  /* 0x000000021c087211 */ /* 0x010fca00078408ff */
[----:B------:R0:W-:Y:S04]  /*18040*/  STL [R1+0x8f4], R8 ;  /* 0x0008f40801007387 */ /* 0x0001e80000100800 */
[----:B------:R-:W-:Y:S01]  /*18050*/  STL [R1+0x8c0], R7 ;  /* 0x0008c00701007387 */ /* 0x000fe20000100800 */
[----:B0-----:R-:W-:Y:S02]  /*18060*/  LEA.HI.X.SX32 R8, R26, R3, 0x1, P4 ;  /* 0x000000031a087211 */ /* 0x001fe400020f0eff */
[----:B------:R-:W-:-:S05]  /*18070*/  LEA R11, P3, R29, R2, 0x1 ;  /* 0x000000021d0b7211 */ /* 0x000fca00078608ff */
[----:B------:R0:W-:Y:S04]  /*18080*/  STL [R1+0x8fc], R11 ;  /* 0x0008fc0b01007387 */ /* 0x0001e80000100800 */
[----:B------:R-:W4:Y:S01]  /*18090*/  LDL.LU R25, [R1+0x50] ;  /* 0x0000500001197983 */ /* 0x000f220000300800 */
[----:B0-----:R-:W-:-:S03]  /*180a0*/  LEA.HI.X.SX32 R11, R18, R3, 0x1, P5 ;  /* 0x00000003120b7211 */ /* 0x001fc600028f0eff */
[----:B------:R0:W-:Y:S01]  /*180b0*/  STL [R1+0x8c8], R8 ;  /* 0x0008c80801007387 */ /* 0x0001e20000100800 */
[----:B------:R-:W-:-:S05]  /*180c0*/  LEA R7, P4, R6, R2, 0x1 ;  /* 0x0000000206077211 */ /* 0x000fca00078808ff */
[----:B------:R1:W-:Y:S04]  /*180d0*/  STL [R1+0x904], R7 ;  /* 0x0009040701007387 */ /* 0x0003e80000100800 */
[----:B------:R-:W-:Y:S04]  /*180e0*/  STL [R1+0x8d0], R11 ;  /* 0x0008d00b01007387 */ /* 0x000fe80000100800 */
[----:B------:R-:W4:Y:S01]  /*180f0*/  LDL.LU R26, [R1+0x4c] ;  /* 0x00004c00011a7983 */ /* 0x000f220000300800 */
[----:B0-----:R-:W-:Y:S02]  /*18100*/  LEA R8, P5, R5, R2, 0x1 ;  /* 0x0000000205087211 */ /* 0x001fe400078a08ff */
[----:B-1----:R-:W-:-:S03]  /*18110*/  LEA.HI.X.SX32 R7, R17, R3, 0x1, P6 ;  /* 0x0000000311077211 */ /* 0x002fc600030f0eff */
[----:B------:R-:W-:Y:S04]  /*18120*/  STL [R1+0x90c], R8 ;  /* 0x00090c0801007387 */ /* 0x000fe80000100800 */
[----:B------:R0:W-:Y:S02]  /*18130*/  STL [R1+0x8d8], R7 ;  /* 0x0008d80701007387 */ /* 0x0001e40000100800 */
[----:B0-----:R-:W-:Y:S02]  /*18140*/  LEA.HI.X.SX32 R7, R24, R3, 0x1, P0 ;  /* 0x0000000318077211 */ /* 0x001fe400000f0eff */
[----:B--2---:R-:W-:-:S05]  /*18150*/  LEA R11, P6, R4, R2, 0x1 ;  /* 0x00000002040b7211 */ /* 0x004fca00078c08ff */
[----:B------:R-:W-:Y:S04]  /*18160*/  STL [R1+0x914], R11 ;  /* 0x0009140b01007387 */ /* 0x000fe80000100800 */
[----:B------:R-:W2:Y:S01]  /*18170*/  LDL.LU R18, [R1+0x48] ;  /* 0x0000480001127983 */ /* 0x000ea20000300800 */
[----:B---3--:R-:W-:-:S03]  /*18180*/  LEA R8, P0, R19, R2, 0x1 ;  /* 0x0000000213087211 */ /* 0x008fc600078008ff */
[----:B------:R0:W-:Y:S04]  /*18190*/  STL [R1+0x8e0], R7 ;  /* 0x0008e00701007387 */ /* 0x0001e80000100800 */
[----:B------:R1:W-:Y:S04]  /*181a0*/  STL [R1+0x91c], R8 ;  /* 0x00091c0801007387 */ /* 0x0003e80000100800 */
[----:B------:R-:W3:Y:S01]  /*181b0*/  LDL.LU R17, [R1+0x44] ;  /* 0x0000440001117983 */ /* 0x000ee20000300800 */
[----:B0-----:R-:W-:-:S05]  /*181c0*/  LEA.HI.X.SX32 R7, R27, R3, 0x1, P1 ;  /* 0x000000031b077211 */ /* 0x001fca00008f0eff */
[----:B------:R0:W-:Y:S01]  /*181d0*/  STL [R1+0x8e8], R7 ;  /* 0x0008e80701007387 */ /* 0x0001e20000100800 */
[----:B-1----:R-:W-:-:S03]  /*181e0*/  LEA R8, P1, R10, R2, 0x1 ;  /* 0x000000020a087211 */ /* 0x002fc600078208ff */
[----:B------:R-:W3:Y:S04]  /*181f0*/  LDL.LU R24, [R1+0x40] ;  /* 0x0000400001187983 */ /* 0x000ee80000300800 */
[----:B------:R-:W-:Y:S01]  /*18200*/  STL [R1+0x924], R8 ;  /* 0x0009240801007387 */ /* 0x000fe20000100800 */
[----:B0-----:R-:W-:-:S03]  /*18210*/  LEA.HI.X.SX32 R7, R28, R3, 0x1, P2 ;  /* 0x000000031c077211 */ /* 0x001fc600010f0eff */
[----:B------:R-:W3:Y:S04]  /*18220*/  LDL.LU R27, [R1+0x3c] ;  /* 0x00003c00011b7983 */ /* 0x000ee80000300800 */
[----:B------:R0:W-:Y:S04]  /*18230*/  STL [R1+0x8f0], R7 ;  /* 0x0008f00701007387 */ /* 0x0001e80000100800 */
[----:B------:R-:W3:Y:S01]  /*18240*/  LDL.LU R28, [R1+0x38] ;  /* 0x00003800011c7983 */ /* 0x000ee20000300800 */
[----:B0-----:R-:W-:Y:S02]  /*18250*/  LEA.HI.X.SX32 R7, R29, R3, 0x1, P3 ;  /* 0x000000031d077211 */ /* 0x001fe400018f0eff */
[----:B------:R-:W-:-:S05]  /*18260*/  LEA R8, P2, R9, R2, 0x1 ;  /* 0x0000000209087211 */ /* 0x000fca00078408ff */
[----:B------:R0:W-:Y:S04]  /*18270*/  STL [R1+0x92c], R8 ;  /* 0x00092c0801007387 */ /* 0x0001e80000100800 */
[----:B------:R-:W3:Y:S04]  /*18280*/  LDL.LU R29, [R1+0x2c] ;  /* 0x00002c00011d7983 */ /* 0x000ee80000300800 */
[----:B------:R1:W-:Y:S04]  /*18290*/  STL [R1+0x8f8], R7 ;  /* 0x0008f80701007387 */ /* 0x0003e80000100800 */
[----:B------:R-:W3:Y:S01]  /*182a0*/  LDL.LU R16, [R1+0x28] ;  /* 0x0000280001107983 */ /* 0x000ee20000300800 */
[----:B0-----:R-:W-:-:S02]  /*182b0*/  LEA R8, P3, R20, R2, 0x1 ;  /* 0x0000000214087211 */ /* 0x001fc400078608ff */
[----:B-1----:R-:W-:-:S03]  /*182c0*/  LEA.HI.X.SX32 R7, R6, R3, 0x1, P4 ;  /* 0x0000000306077211 */ /* 0x002fc600020f0eff */
[----:B------:R0:W-:Y:S04]  /*182d0*/  STL [R1+0x934], R8 ;  /* 0x0009340801007387 */ /* 0x0001e80000100800 */
[----:B------:R-:W3:Y:S04]  /*182e0*/  LDL.LU R15, [R1+0x24] ;  /* 0x00002400010f7983 */ /* 0x000ee80000300800 */
[----:B------:R-:W-:Y:S04]  /*182f0*/  STL [R1+0x900], R7 ;  /* 0x0009000701007387 */ /* 0x000fe80000100800 */
[----:B------:R-:W3:Y:S01]  /*18300*/  LDL.LU R14, [R1+0x20] ;  /* 0x00002000010e7983 */ /* 0x000ee20000300800 */
[----:B------:R-:W-:-:S02]  /*18310*/  LEA.HI.X.SX32 R5, R5, R3, 0x1, P5 ;  /* 0x0000000305057211 */ /* 0x000fc400028f0eff */
[----:B-----5:R-:W-:-:S05]  /*18320*/  LEA R6, P4, R21, R2, 0x1 ;  /* 0x0000000215067211 */ /* 0x020fca00078808ff */
[----:B------:R1:W-:Y:S04]  /*18330*/  STL [R1+0x93c], R6 ;  /* 0x00093c0601007387 */ /* 0x0003e80000100800 */
[----:B------:R-:W5:Y:S04]  /*18340*/  LDL.LU R11, [R1+0x1c] ;  /* 0x00001c00010b7983 */ /* 0x000f680000300800 */
[----:B------:R1:W-:Y:S04]  /*18350*/  STL [R1+0x908], R5 ;  /* 0x0009080501007387 */ /* 0x0003e80000100800 */
[----:B0-----:R-:W5:Y:S01]  /*18360*/  LDL.LU R8, [R1+0x18] ;  /* 0x0000180001087983 */ /* 0x001f620000300800 */
[----:B-1----:R-:W-:-:S05]  /*18370*/  LEA R6, P5, R22, R2, 0x1 ;  /* 0x0000000216067211 */ /* 0x002fca00078a08ff */
[----:B------:R0:W-:Y:S04]  /*18380*/  STL [R1+0x944], R6 ;  /* 0x0009440601007387 */ /* 0x0001e80000100800 */
[----:B------:R-:W5:Y:S01]  /*18390*/  LDL.LU R7, [R1+0x14] ;  /* 0x0000140001077983 */ /* 0x000f620000300800 */
[-C--:B------:R-:W-:Y:S02]  /*183a0*/  LEA.HI.X.SX32 R5, R4, R3.reuse, 0x1, P6 ;  /* 0x0000000304057211 */ /* 0x080fe400030f0eff */
[----:B------:R-:W-:-:S03]  /*183b0*/  LEA.HI.X.SX32 R19, R19, R3, 0x1, P0 ;  /* 0x0000000313137211 */ /* 0x000fc600000f0eff */
[----:B------:R1:W-:Y:S04]  /*183c0*/  STL [R1+0x910], R5 ;  /* 0x0009100501007387 */ /* 0x0003e80000100800 */
[----:B0-----:R-:W5:Y:S01]  /*183d0*/  LDL.LU R6, [R1+0xc] ;  /* 0x00000c0001067983 */ /* 0x001f620000300800 */
[-C--:B------:R-:W-:Y:S02]  /*183e0*/  LEA.HI.X.SX32 R10, R10, R3.reuse, 0x1, P1 ;  /* 0x000000030a0a7211 */ /* 0x080fe400008f0eff */
[----:B------:R-:W-:Y:S02]  /*183f0*/  LEA.HI.X.SX32 R9, R9, R3, 0x1, P2 ;  /* 0x0000000309097211 */ /* 0x000fe400010f0eff */
[----:B----4-:R-:W-:-:S05]  /*18400*/  LEA R4, P6, R25, R2, 0x1 ;  /* 0x0000000219047211 */ /* 0x010fca00078c08ff */
[----:B------:R-:W-:Y:S04]  /*18410*/  STL [R1+0x94c], R4 ;  /* 0x00094c0401007387 */ /* 0x000fe80000100800 */
[----:B-1----:R-:W4:Y:S04]  /*18420*/  LDL.LU R5, [R1+0x4] ;  /* 0x0000040001057983 */ /* 0x002f280000300800 */
[----:B------:R0:W-:Y:S04]  /*18430*/  STL [R1+0x918], R19 ;  /* 0x0009181301007387 */ /* 0x0001e80000100800 */
[----:B0-----:R-:W4:Y:S01]  /*18440*/  LDL.LU R19, [R1] ;  /* 0x0000000001137983 */ /* 0x001f220000300800 */
[----:B------:R-:W-:-:S05]  /*18450*/  LEA R4, P0, R26, R2, 0x1 ;  /* 0x000000021a047211 */ /* 0x000fca00078008ff */
[----:B------:R0:W-:Y:S04]  /*18460*/  STL [R1+0x954], R4 ;  /* 0x0009540401007387 */ /* 0x0001e80000100800 */
[----:B0-----:R-:W4:Y:S04]  /*18470*/  LDL.LU R4, [R1+0x9d0] ;  /* 0x0009d00001047983 */ /* 0x001f280000300800 */
[----:B------:R2:W-:Y:S01]  /*18480*/  STL [R1+0x920], R10 ;  /* 0x0009200a01007387 */ /* 0x0005e20000100800 */
[-C--:B------:R-:W-:Y:S02]  /*18490*/  LEA.HI.X.SX32 R20, R20, R3.reuse, 0x1, P3 ;  /* 0x0000000314147211 */ /* 0x080fe400018f0eff */
[----:B------:R-:W-:-:S02]  /*184a0*/  LEA.HI.X.SX32 R21, R21, R3, 0x1, P4 ;  /* 0x0000000315157211 */ /* 0x000fc400020f0eff */
[-C--:B------:R-:W-:Y:S02]  /*184b0*/  LEA.HI.X.SX32 R22, R22, R3.reuse, 0x1, P5 ;  /* 0x0000000316167211 */ /* 0x080fe400028f0eff */
[-C--:B------:R-:W-:Y:S02]  /*184c0*/  LEA.HI.X.SX32 R25, R25, R3.reuse, 0x1, P6 ;  /* 0x0000000319197211 */ /* 0x080fe400030f0eff */
[----:B------:R-:W-:Y:S02]  /*184d0*/  LEA.HI.X.SX32 R26, R26, R3, 0x1, P0 ;  /* 0x000000031a1a7211 */ /* 0x000fe400000f0eff */
[----:B--2---:R-:W-:-:S05]  /*184e0*/  LEA R10, P1, R18, R2, 0x1 ;  /* 0x00000002120a7211 */ /* 0x004fca00078208ff */
[----:B------:R0:W-:Y:S04]  /*184f0*/  STL [R1+0x95c], R10 ;  /* 0x00095c0a01007387 */ /* 0x0001e80000100800 */
[----:B0-----:R-:W2:Y:S04]  /*18500*/  LDL.LU R10, [R1+0xb38] ;  /* 0x000b3800010a7983 */ /* 0x001ea80000300800 */
[----:B------:R3:W-:Y:S02]  /*18510*/  STL [R1+0x928], R9 ;  /* 0x0009280901007387 */ /* 0x0007e40000100800 */
[----:B---3--:R-:W-:-:S05]  /*18520*/  LEA R9, P2, R17, R2, 0x1 ;  /* 0x0000000211097211 */ /* 0x008fca00078408ff */
[----:B------:R0:W-:Y:S04]  /*18530*/  STL [R1+0x964], R9 ;  /* 0x0009640901007387 */ /* 0x0001e80000100800 */
[----:B0-----:R-:W3:Y:S04]  /*18540*/  LDL.LU R9, [R1+0xb34] ;  /* 0x000b340001097983 */ /* 0x001ee80000300800 */
[----:B------:R0:W-:Y:S02]  /*18550*/  STL [R1+0x930], R20 ;  /* 0x0009301401007387 */ /* 0x0001e40000100800 */
[----:B0-----:R-:W-:-:S05]  /*18560*/  LEA R20, P3, R24, R2, 0x1 ;  /* 0x0000000218147211 */ /* 0x001fca00078608ff */
[----:B------:R0:W-:Y:S04]  /*18570*/  STL [R1+0x96c], R20 ;  /* 0x00096c1401007387 */ /* 0x0001e80000100800 */
[----:B0-----:R-:W2:Y:S04]  /*18580*/  LDL.LU R20, [R1+0xb30] ;  /* 0x000b300001147983 */ /* 0x001ea80000300800 */
        /* <DEDUP_REMOVED lines=10> */
[----:B------:R0:W-:Y:S01]  /*18630*/  STL [R1+0x984], R25 ;  /* 0x0009841901007387 */ /* 0x0001e20000100800 */
[----:B------:R-:W-:-:S03]  /*18640*/  LEA.HI.X.SX32 R18, R18, R3, 0x1, P1 ;  /* 0x0000000312127211 */ /* 0x000fc600008f0eff */
        /* <DEDUP_REMOVED lines=17> */
[----:B-----5:R-:W-:-:S05]  /*18760*/  LEA R24, P3, R11, R2, 0x1 ;  /* 0x000000020b187211 */ /* 0x020fca00078608ff */
[----:B------:R0:W-:Y:S01]  /*18770*/  STL [R1+0x9a4], R24 ;  /* 0x0009a41801007387 */ /* 0x0001e20000100800 */
[----:B------:R-:W-:-:S03]  /*18780*/  LEA.HI.X.SX32 R28, R28, R3, 0x1, P5 ;  /* 0x000000031c1c7211 */ /* 0x000fc600028f0eff */
[----:B0-----:R-:W5:Y:S04]  /*18790*/  LDL.LU R24, [R1+0xb14] ;  /* 0x000b140001187983 */ /* 0x001f680000300800 */
[----:B------:R0:W-:Y:S02]  /*187a0*/  STL [R1+0x970], R27 ;  /* 0x0009701b01007387 */ /* 0x0001e40000100800 */
[----:B0-----:R-:W-:-:S05]  /*187b0*/  LEA R27, P4, R8, R2, 0x1 ;  /* 0x00000002081b7211 */ /* 0x001fca00078808ff */
[----:B------:R0:W-:Y:S04]  /*187c0*/  STL [R1+0x9ac], R27 ;  /* 0x0009ac1b01007387 */ /* 0x0001e80000100800 */
[----:B0-----:R-:W2:Y:S04]  /*187d0*/  LDL.LU R27, [R1+0xb10] ;  /* 0x000b1000011b7983 */ /* 0x001ea80000300800 */
[----:B------:R0:W-:Y:S02]  /*187e0*/  STL [R1+0x978], R28 ;  /* 0x0009781c01007387 */ /* 0x0001e40000100800 */
[----:B0-----:R-:W-:-:S05]  /*187f0*/  LEA R28, P5, R7, R2, 0x1 ;  /* 0x00000002071c7211 */ /* 0x001fca00078a08ff */
[----:B------:R0:W-:Y:S04]  /*18800*/  STL [R1+0x9b4], R28 ;  /* 0x0009b41c01007387 */ /* 0x0001e80000100800 */
[----:B0-----:R-:W3:Y:S01]  /*18810*/  LDL.LU R28, [R1+0xb0c] ;  /* 0x000b0c00011c7983 */ /* 0x001ee20000300800 */
[-C--:B------:R-:W-:Y:S02]  /*18820*/  LEA.HI.X.SX32 R29, R29, R3.reuse, 0x1, P6 ;  /* 0x000000031d1d7211 */ /* 0x080fe400030f0eff */
[----:B------:R-:W-:-:S03]  /*18830*/  LEA.HI.X.SX32 R16, R16, R3, 0x1, P0 ;  /* 0x0000000310107211 */ /* 0x000fc600000f0eff */
[----:B------:R0:W-:Y:S01]  /*18840*/  STL [R1+0x980], R29 ;  /* 0x0009801d01007387 */ /* 0x0001e20000100800 */
[----:B------:R-:W-:Y:S02]  /*18850*/  LEA.HI.X.SX32 R15, R15, R3, 0x1, P1 ;  /* 0x000000030f0f7211 */ /* 0x000fe400008f0eff */
[----:B0-----:R-:W-:-:S05]  /*18860*/  LEA R29, P6, R6, R2, 0x1 ;  /* 0x00000002061d7211 */ /* 0x001fca00078c08ff */
[----:B------:R0:W-:Y:S04]  /*18870*/  STL [R1+0x9bc], R29 ;  /* 0x0009bc1d01007387 */ /* 0x0001e80000100800 */
[----:B0-----:R-:W5:Y:S04]  /*18880*/  LDL.LU R29, [R1+0xb08] ;  /* 0x000b0800011d7983 */ /* 0x001f680000300800 */
[----:B------:R4:W-:Y:S01]  /*18890*/  STL [R1+0x988], R16 ;  /* 0x0009881001007387 */ /* 0x0009e20000100800 */
[----:B------:R-:W-:Y:S01]  /*188a0*/  IMAD R0, R0, UR9, RZ ;  /* 0x0000000900007c24 */ /* 0x000fe2000f8e02ff */
[----:B----4-:R-:W-:-:S05]  /*188b0*/  LEA R16, P0, R5, R2, 0x1 ;  /* 0x0000000205107211 */ /* 0x010fca00078008ff */
[----:B------:R0:W-:Y:S01]  /*188c0*/  STL [R1+0x9c4], R16 ;  /* 0x0009c41001007387 */ /* 0x0001e20000100800 */
[----:B------:R-:W-:-:S03]  /*188d0*/  LEA.HI.X.SX32 R11, R11, R3, 0x1, P3 ;  /* 0x000000030b0b7211 */ /* 0x000fc600018f0eff */
[----:B------:R1:W-:Y:S01]  /*188e0*/  STL [R1+0x990], R15 ;  /* 0x0009900f01007387 */ /* 0x0003e20000100800 */
[-C--:B0-----:R-:W-:Y:S02]  /*188f0*/  LEA R16, P1, R19, R2.reuse, 0x1 ;  /* 0x0000000213107211 */ /* 0x081fe400078208ff */
[----:B-1----:R-:W-:Y:S02]  /*18900*/  LEA.HI.X.SX32 R15, R14, R3, 0x1, P2 ;  /* 0x000000030e0f7211 */ /* 0x002fe400010f0eff */
[-C--:B------:R-:W-:Y:S01]  /*18910*/  LEA R14, P2, R4, R2.reuse, 0x1 ;  /* 0x00000002040e7211 */ /* 0x080fe200078408ff */
[----:B------:R-:W-:Y:S04]  /*18920*/  STL [R1+0x9cc], R16 ;  /* 0x0009cc1001007387 */ /* 0x000fe80000100800 */
[----:B------:R0:W-:Y:S04]  /*18930*/  STL [R1+0x998], R15 ;  /* 0x0009980f01007387 */ /* 0x0001e80000100800 */
[----:B------:R1:W-:Y:S04]  /*18940*/  STL [R1+0xa34], R14 ;  /* 0x000a340e01007387 */ /* 0x0003e80000100800 */
[----:B------:R3:W-:Y:S01]  /*18950*/  STL [R1+0x9a0], R11 ;  /* 0x0009a00b01007387 */ /* 0x0007e20000100800 */
[----:B0-----:R-:W-:-:S02]  /*18960*/  LEA R15, P3, R0, R2, 0x1 ;  /* 0x00000002000f7211 */ /* 0x001fc400078608ff */
[-C--:B-1----:R-:W-:Y:S02]  /*18970*/  LEA.HI.X.SX32 R14, R8, R3.reuse, 0x1, P4 ;  /* 0x00000003080e7211 */ /* 0x082fe400020f0eff */
[-C--:B------:R-:W-:Y:S01]  /*18980*/  LEA.HI.X.SX32 R8, R7, R3.reuse, 0x1, P5 ;  /* 0x0000000307087211 */ /* 0x080fe200028f0eff */
[----:B------:R-:W-:Y:S01]  /*18990*/  STL [R1+0x9d4], R15 ;  /* 0x0009d40f01007387 */ /* 0x000fe20000100800 */
[----:B------:R-:W-:-:S03]  /*189a0*/  LEA.HI.X.SX32 R6, R6, R3, 0x1, P6 ;  /* 0x0000000306067211 */ /* 0x000fc600030f0eff */
[----:B------:R-:W-:Y:S01]  /*189b0*/  STL [R1+0x9a8], R14 ;  /* 0x0009a80e01007387 */ /* 0x000fe20000100800 */
[----:B------:R-:W-:Y:S01]  /*189c0*/  LEA.HI.X.SX32 R0, R0, R3, 0x1, P3 ;  /* 0x0000000300007211 */ /* 0x000fe200018f0eff */
[----:B------:R-:W-:Y:S02]  /*189d0*/  IMAD R12, R12, UR9, RZ ;  /* 0x000000090c0c7c24 */ /* 0x000fe4000f8e02ff */
[----:B------:R-:W-:Y:S02]  /*189e0*/  IMAD R13, R13, UR9, RZ ;  /* 0x000000090d0d7c24 */ /* 0x000fe4000f8e02ff */
[----:B------:R-:W-:Y:S01]  /*189f0*/  IMAD R23, R23, UR9, RZ ;  /* 0x0000000917177c24 */ /* 0x000fe2000f8e02ff */
[----:B------:R-:W0:Y:S01]  /*18a00*/  LDCU UR9, c[0x0][0x3a8] ;  /* 0x00007500ff0977ac */ /* 0x000e220008000800 */
[-C--:B--2---:R-:W-:Y:S02]  /*18a10*/  LEA R7, P5, R27, R2.reuse, 0x1 ;  /* 0x000000021b077211 */ /* 0x084fe400078a08ff */
[----:B---3--:R-:W-:-:S05]  /*18a20*/  LEA R11, P4, R28, R2, 0x1 ;  /* 0x000000021c0b7211 */ /* 0x008fca00078808ff */
[----:B------:R-:W-:Y:S04]  /*18a30*/  STL [R1+0x9dc], R11 ;  /* 0x0009dc0b01007387 */ /* 0x000fe80000100800 */
[----:B------:R5:W-:Y:S04]  /*18a40*/  STL [R1+0x9b0], R8 ;  /* 0x0009b00801007387 */ /* 0x000be80000100800 */
[----:B------:R1:W-:Y:S04]  /*18a50*/  STL [R1+0x9e4], R7 ;  /* 0x0009e40701007387 */ /* 0x0003e80000100800 */
[----:B------:R2:W-:Y:S01]  /*18a60*/  STL [R1+0x9b8], R6 ;  /* 0x0009b80601007387 */ /* 0x0005e20000100800 */
[----:B-----5:R-:W-:-:S02]  /*18a70*/  LEA R8, P6, R24, R2, 0x1 ;  /* 0x0000000218087211 */ /* 0x020fc400078c08ff */
[----:B-1----:R-:W-:-:S03]  /*18a80*/  LEA.HI.X.SX32 R7, R5, R3, 0x1, P0 ;  /* 0x0000000305077211 */ /* 0x002fc600000f0eff */
[----:B------:R-:W-:Y:S01]  /*18a90*/  STL [R1+0x9ec], R8 ;  /* 0x0009ec0801007387 */ /* 0x000fe20000100800 */
[----:B------:R-:W-:Y:S02]  /*18aa0*/  LEA.HI.X.SX32 R5, R19, R3, 0x1, P1 ;  /* 0x0000000313057211 */ /* 0x000fe400008f0eff */
[-C--:B--2---:R-:W-:Y:S01]  /*18ab0*/  LEA R6, P0, R17, R2.reuse, 0x1 ;  /* 0x0000000211067211 */ /* 0x084fe200078008ff */
[----:B------:R-:W-:Y:S04]  /*18ac0*/  STL [R1+0x9c0], R7 ;  /* 0x0009c00701007387 */ /* 0x000fe80000100800 */
[----:B------:R-:W2:Y:S04]  /*18ad0*/  LDL.LU R19, [R1+0xaa0] ;  /* 0x000aa00001137983 */ /* 0x000ea80000300800 */
[----:B------:R1:W-:Y:S04]  /*18ae0*/  STL [R1+0x9f4], R6 ;  /* 0x0009f40601007387 */ /* 0x0003e80000100800 */
[----:B------:R3:W-:Y:S01]  /*18af0*/  STL [R1+0x9c8], R5 ;  /* 0x0009c80501007387 */ /* 0x0007e20000100800 */
[----:B-1----:R-:W-:-:S02]  /*18b00*/  LEA R6, P1, R18, R2, 0x1 ;  /* 0x0000000212067211 */ /* 0x002fc400078208ff */
[----:B---3--:R-:W-:-:S03]  /*18b10*/  LEA.HI.X.SX32 R5, R4, R3, 0x1, P2 ;  /* 0x0000000304057211 */ /* 0x008fc600010f0eff */
[----:B------:R-:W-:Y:S01]  /*18b20*/  STL [R1+0x9fc], R6 ;  /* 0x0009fc0601007387 */ /* 0x000fe20000100800 */
[----:B------:R-:W-:-:S03]  /*18b30*/  LEA R4, P2, R26, R2, 0x1 ;  /* 0x000000021a047211 */ /* 0x000fc600078408ff */
[----:B------:R1:W-:Y:S04]  /*18b40*/  STL [R1+0xa30], R5 ;  /* 0x000a300501007387 */ /* 0x0003e80000100800 */
[----:B------:R3:W-:Y:S01]  /*18b50*/  STL [R1+0xa04], R4 ;  /* 0x000a040401007387 */ /* 0x0007e20000100800 */
[----:B-1----:R-:W-:-:S03]  /*18b60*/  LEA R5, P3, R25, R2, 0x1 ;  /* 0x0000000219057211 */ /* 0x002fc600078608ff */
[----:B------:R1:W-:Y:S01]  /*18b70*/  STL [R1+0x9d0], R0 ;  /* 0x0009d00001007387 */ /* 0x0003e20000100800 */
[----:B---3--:R-:W-:-:S03]  /*18b80*/  LEA.HI.X.SX32 R4, R28, R3, 0x1, P4 ;  /* 0x000000031c047211 */ /* 0x008fc600020f0eff */
[----:B------:R3:W-:Y:S01]  /*18b90*/  STL [R1+0xa0c], R5 ;  /* 0x000a0c0501007387 */ /* 0x0007e20000100800 */
[----:B-1----:R-:W-:-:S03]  /*18ba0*/  LEA R0, P4, R22, R2, 0x1 ;  /* 0x0000000216007211 */ /* 0x002fc600078808ff */
[----:B------:R1:W-:Y:S01]  /*18bb0*/  STL [R1+0x9d8], R4 ;  /* 0x0009d80401007387 */ /* 0x0003e20000100800 */
[----:B---3--:R-:W-:-:S03]  /*18bc0*/  LEA.HI.X.SX32 R5, R27, R3, 0x1, P5 ;  /* 0x000000031b057211 */ /* 0x008fc600028f0eff */
[----:B------:R3:W-:Y:S04]  /*18bd0*/  STL [R1+0xa14], R0 ;  /* 0x000a140001007387 */ /* 0x0007e80000100800 */
[----:B------:R4:W-:Y:S01]  /*18be0*/  STL [R1+0x9e0], R5 ;  /* 0x0009e00501007387 */ /* 0x0009e20000100800 */
[----:B-1----:R-:W-:Y:S02]  /*18bf0*/  LEA R4, P5, R21, R2, 0x1 ;  /* 0x0000000215047211 */ /* 0x002fe400078a08ff */
[----:B---3--:R-:W-:-:S03]  /*18c00*/  LEA.HI.X.SX32 R0, R24, R3, 0x1, P6 ;  /* 0x0000000318007211 */ /* 0x008fc600030f0eff */
[----:B------:R1:W-:Y:S01]  /*18c10*/  STL [R1+0xa18], R4 ;  /* 0x000a180401007387 */ /* 0x0003e20000100800 */
[----:B----4-:R-:W-:-:S03]  /*18c20*/  LEA R5, P6, R20, R2, 0x1 ;  /* 0x0000000214057211 */ /* 0x010fc600078c08ff */
[----:B------:R3:W-:Y:S04]  /*18c30*/  STL [R1+0x9e8], R0 ;  /* 0x0009e80001007387 */ /* 0x0007e80000100800 */
[----:B------:R4:W-:Y:S01]  /*18c40*/  STL [R1+0xa1c], R5 ;  /* 0x000a1c0501007387 */ /* 0x0009e20000100800 */
[----:B-1----:R-:W-:Y:S02]  /*18c50*/  LEA.HI.X.SX32 R4, R17, R3, 0x1, P0 ;  /* 0x0000000311047211 */ /* 0x002fe400000f0eff */
[----:B---3--:R-:W-:-:S03]  /*18c60*/  LEA R0, P0, R9, R2, 0x1 ;  /* 0x0000000209007211 */ /* 0x008fc600078008ff */
[----:B------:R1:W-:Y:S01]  /*18c70*/  STL [R1+0x9f0], R4 ;  /* 0x0009f00401007387 */ /* 0x0003e20000100800 */
[----:B----4-:R-:W-:-:S03]  /*18c80*/  LEA.HI.X.SX32 R5, R18, R3, 0x1, P1 ;  /* 0x0000000312057211 */ /* 0x010fc600008f0eff */
[----:B------:R3:W-:Y:S04]  /*18c90*/  STL [R1+0xa20], R0 ;  /* 0x000a200001007387 */ /* 0x0007e80000100800 */
[----:B------:R4:W-:Y:S01]  /*18ca0*/  STL [R1+0x9f8], R5 ;  /* 0x0009f80501007387 */ /* 0x0009e20000100800 */
[----:B-1----:R-:W-:Y:S02]  /*18cb0*/  LEA R4, P1, R10, R2, 0x1 ;  /* 0x000000020a047211 */ /* 0x002fe400078208ff */
[----:B---3--:R-:W-:-:S03]  /*18cc0*/  LEA.HI.X.SX32 R0, R26, R3, 0x1, P2 ;  /* 0x000000031a007211 */ /* 0x008fc600010f0eff */
[----:B------:R1:W-:Y:S01]  /*18cd0*/  STL [R1+0xa24], R4 ;  /* 0x000a240401007387 */ /* 0x0003e20000100800 */
[----:B----4-:R-:W-:-:S03]  /*18ce0*/  LEA R5, P2, R12, R2, 0x1 ;  /* 0x000000020c057211 */ /* 0x010fc600078408ff */
[----:B------:R3:W-:Y:S04]  /*18cf0*/  STL [R1+0xa00], R0 ;  /* 0x000a000001007387 */ /* 0x0007e80000100800 */
[----:B------:R-:W-:Y:S01]  /*18d00*/  STL [R1+0xa28], R5 ;  /* 0x000a280501007387 */ /* 0x000fe20000100800 */
[----:B-1----:R-:W-:-:S03]  /*18d10*/  LEA.HI.X.SX32 R4, R25, R3, 0x1, P3 ;  /* 0x0000000319047211 */ /* 0x002fc600018f0eff */
[----:B------:R-:W4:Y:S01]  /*18d20*/  LDL.LU R17, [R1+0xae4] ;  /* 0x000ae40001117983 */ /* 0x000f220000300800 */
[----:B---3--:R-:W-:-:S03]  /*18d30*/  LEA R0, P3, R13, R2, 0x1 ;  /* 0x000000020d007211 */ /* 0x008fc600078608ff */
[----:B------:R-:W-:Y:S04]  /*18d40*/  STL [R1+0xa08], R4 ;  /* 0x000a080401007387 */ /* 0x000fe80000100800 */
[----:B------:R-:W3:Y:S04]  /*18d50*/  LDL.LU R24, [R1+0xaf0] ;  /* 0x000af00001187983 */ /* 0x000ee80000300800 */
[----:B------:R1:W-:Y:S04]  /*18d60*/  STL [R1+0xa2c], R0 ;  /* 0x000a2c0001007387 */ /* 0x0003e80000100800 */
[----:B------:R-:W5:Y:S04]  /*18d70*/  LDL.LU R27, [R1+0xaa4] ;  /* 0x000aa400011b7983 */ /* 0x000f680000300800 */
[----:B------:R-:W5:Y:S01]  /*18d80*/  LDL.LU R28, [R1+0xaa8] ;  /* 0x000aa800011c7983 */ /* 0x000f620000300800 */
[----:B-1----:R-:W-:-:S02]  /*18d90*/  LEA.HI.X.SX32 R0, R22, R3, 0x1, P4 ;  /* 0x0000000316007211 */ /* 0x002fc400020f0eff */
[----:B------:R-:W-:-:S03]  /*18da0*/  LEA R2, P4, R23, R2, 0x1 ;  /* 0x0000000217027211 */ /* 0x000fc600078808ff */
[----:B------:R1:W-:Y:S04]  /*18db0*/  STL [R1+0xa10], R0 ;  /* 0x000a100001007387 */ /* 0x0003e80000100800 */
[----:B------:R-:W5:Y:S04]  /*18dc0*/  LDL.LU R16, [R1+0xaac] ;  /* 0x000aac0001107983 */ /* 0x000f680000300800 */
[----:B------:R-:W-:Y:S04]  /*18dd0*/  STL [R1+0x2b8], R2 ;  /* 0x0002b80201007387 */ /* 0x000fe80000100800 */
[----:B------:R-:W5:Y:S01]  /*18de0*/  LDL.LU R15, [R1+0xab0] ;  /* 0x000ab000010f7983 */ /* 0x000f620000300800 */
[----:B-1----:R-:W-:-:S03]  /*18df0*/  LEA.HI.X.SX32 R0, R21, R3, 0x1, P5 ;  /* 0x0000000315007211 */ /* 0x002fc600028f0eff */
[----:B------:R-:W5:Y:S04]  /*18e00*/  LDL.LU R14, [R1+0xab4] ;  /* 0x000ab400010e7983 */ /* 0x000f680000300800 */
[----:B------:R1:W-:Y:S04]  /*18e10*/  STL [R1+0x2a0], R0 ;  /* 0x0002a00001007387 */ /* 0x0003e80000100800 */
[----:B------:R-:W5:Y:S01]  /*18e20*/  LDL.LU R11, [R1+0xa9c] ;  /* 0x000a9c00010b7983 */ /* 0x000f620000300800 */
[----:B------:R-:W0:Y:S01]  /*18e30*/  S2R R6, SR_TID.X ;  /* 0x0000000000067919 */ /* 0x000e220000002100 */
[----:B------:R-:W-:-:S02]  /*18e40*/  LEA.HI.X.SX32 R5, R9, R3, 0x1, P0 ;  /* 0x0000000309057211 */ /* 0x000fc400000f0eff */
[-C--:B-1----:R-:W-:Y:S02]  /*18e50*/  LEA.HI.X.SX32 R0, R20, R3.reuse, 0x1, P6 ;  /* 0x0000000314007211 */ /* 0x082fe400030f0eff */
[----:B------:R-:W-:-:S03]  /*18e60*/  LEA.HI.X.SX32 R4, R10, R3, 0x1, P1 ;  /* 0x000000030a047211 */ /* 0x000fc600008f0eff */
[----:B------:R1:W-:Y:S04]  /*18e70*/  STL [R1+0x2a4], R0 ;  /* 0x0002a40001007387 */ /* 0x0003e80000100800 */
[----:B------:R-:W-:Y:S04]  /*18e80*/  STL [R1+0x2a8], R5 ;  /* 0x0002a80501007387 */ /* 0x000fe80000100800 */
[----:B------:R0:W-:Y:S01]  /*18e90*/  STL [R1+0x2ac], R4 ;  /* 0x0002ac0401007387 */ /* 0x0001e20000100800 */
[-C--:B-1----:R-:W-:Y:S02]  /*18ea0*/  LEA.HI.X.SX32 R0, R12, R3.reuse, 0x1, P2 ;  /* 0x000000030c007211 */ /* 0x082fe400010f0eff */
[----:B0-----:R-:W-:-:S03]  /*18eb0*/  LEA.HI.X.SX32 R4, R13, R3, 0x1, P3 ;  /* 0x000000030d047211 */ /* 0x001fc600018f0eff */
[----:B------:R-:W-:Y:S04]  /*18ec0*/  STL [R1+0x2b0], R0 ;  /* 0x0002b00001007387 */ /* 0x000fe80000100800 */
[----:B------:R0:W-:Y:S01]  /*18ed0*/  STL [R1+0x2b4], R4 ;  /* 0x0002b40401007387 */ /* 0x0001e20000100800 */
[--C-:B------:R-:W-:Y:S02]  /*18ee0*/  SHF.R.U32.HI R18, RZ, 0x4, R6.reuse ;  /* 0x00000004ff127819 */ /* 0x100fe40000011606 */
[--C-:B------:R-:W-:Y:S02]  /*18ef0*/  SHF.R.U32.HI R7, RZ, 0x4, R6.reuse ;  /* 0x00000004ff077819 */ /* 0x100fe40000011606 */
[----:B------:R-:W-:Y:S02]  /*18f00*/  SGXT.U32 R18, R18, 0x3 ;  /* 0x000000031212781a */ /* 0x000fe40000000000 */
[----:B0-----:R-:W-:-:S03]  /*18f10*/  SHF.R.U32.HI R4, RZ, 0x4, R6 ;  /* 0x00000004ff047819 */ /* 0x001fc60000011606 */
[----:B------:R-:W-:Y:S02]  /*18f20*/  IMAD R8, R18, UR14, RZ ;  /* 0x0000000e12087c24 */ /* 0x000fe4000f8e02ff */
[----:B------:R-:W-:Y:S01]  /*18f30*/  VIADD R4, R4, 0x78 ;  /* 0x0000007804047836 */ /* 0x000fe20000000000 */
[----:B------:R-:W-:Y:S01]  /*18f40*/  LOP3.LUT R18, R18, 0x70, RZ, 0xfc, !PT ;  /* 0x0000007012127812 */ /* 0x000fe200078efcff */
[----:B------:R-:W-:Y:S01]  /*18f50*/  VIADD R7, R7, 0x38 ;  /* 0x0000003807077836 */ /* 0x000fe20000000000 */
[----:B------:R-:W-:Y:S01]  /*18f60*/  LEA R2, P5, R29, UR16, 0x1 ;  /* 0x000000101d027c11 */ /* 0x000fe2000f8a08ff */
[----:B------:R-:W-:Y:S01]  /*18f70*/  IMAD R6, R4, UR14, RZ ;  /* 0x0000000e04067c24 */ /* 0x000fe2000f8e02ff */
[----:B------:R-:W-:Y:S01]  /*18f80*/  LEA.HI.X.SX32 R0, R23, R3, 0x1, P4 ;  /* 0x0000000317007211 */ /* 0x000fe200020f0eff */
[----:B------:R-:W-:Y:S02]  /*18f90*/  IMAD R7, R7, UR14, RZ ;  /* 0x0000000e07077c24 */ /* 0x000fe4000f8e02ff */
[----:B------:R-:W-:Y:S01]  /*18fa0*/  IMAD R18, R18, UR9, RZ ;  /* 0x0000000912127c24 */ /* 0x000fe2000f8e02ff */
[-C--:B------:R-:W-:Y:S01]  /*18fb0*/  LEA R9, P2, R6, R2.reuse, 0x1 ;  /* 0x0000000206097211 */ /* 0x080fe200078408ff */
[----:B------:R0:W-:Y:S01]  /*18fc0*/  STL [R1+0x19c], R0 ;  /* 0x00019c0001007387 */ /* 0x0001e20000100800 */
[----:B------:R-:W-:-:S02]  /*18fd0*/  LEA R12, P6, R7, R2, 0x1 ;  /* 0x00000002070c7211 */ /* 0x000fc400078c08ff */
[----:B------:R-:W-:Y:S01]  /*18fe0*/  LEA R10, P1, R18, R2, 0x1 ;  /* 0x00000002120a7211 */ /* 0x000fe200078208ff */
[----:B------:R4:W-:Y:S04]  /*18ff0*/  STL [R1+0x224], R9 ;  /* 0x0002240901007387 */ /* 0x0009e80000100800 */
[----:B------:R3:W-:Y:S01]  /*19000*/  STL [R1+0x264], R12 ;  /* 0x0002640c01007387 */ /* 0x0007e20000100800 */
[----:B0-----:R-:W-:-:S03]  /*19010*/  LEA.HI.X.SX32 R0, R29, UR17, 0x1, P5 ;  /* 0x000000111d007c11 */ /* 0x001fc6000a8f0eff */
[----:B------:R-:W-:Y:S01]  /*19020*/  STL [R1+0x22c], R10 ;  /* 0x00022c0a01007387 */ /* 0x000fe20000100800 */
[----:B------:R-:W-:Y:S01]  /*19030*/  LEA.HI.X.SX32 R7, R7, R0, 0x1, P6 ;  /* 0x0000000007077211 */ /* 0x000fe200030f0eff */
[----:B------:R-:W-:Y:S01]  /*19040*/  IMAD R5, RZ, RZ, -UR14 ;  /* 0x8000000eff057e24 */ /* 0x000fe2000f8e02ff */
[----:B------:R-:W-:Y:S02]  /*19050*/  USHF.L.U32 UR6, UR14, 0x7, URZ ;  /* 0x000000070e067899 */ /* 0x000fe400080006ff */
[----:B------:R-:W-:Y:S02]  /*19060*/  ULEA.HI UR8, UR8, UR4, URZ, 0x7 ;  /* 0x0000000408087291 */ /* 0x000fe4000f8f38ff */
[----:B------:R-:W-:Y:S02]  /*19070*/  USHF.L.U32 UR7, UR7, 0x7, URZ ;  /* 0x0000000707077899 */ /* 0x000fe400080006ff */
[----:B------:R-:W-:Y:S02]  /*19080*/  USHF.R.S32.HI UR4, URZ, 0x1f, UR6 ;  /* 0x0000001fff047899 */ /* 0x000fe40008011406 */
[----:B------:R-:W-:-:S02]  /*19090*/  USHF.L.U32 UR13, UR6, 0x1, URZ ;  /* 0x00000001060d7899 */ /* 0x000fc400080006ff */
[----:B------:R-:W-:Y:S02]  /*190a0*/  USHF.R.S32.HI UR9, URZ, 0x1f, UR7 ;  /* 0x0000001fff097899 */ /* 0x000fe40008011407 */
[----:B------:R-:W-:Y:S01]  /*190b0*/  USHF.L.U32 UR12, UR7, 0x1, URZ ;  /* 0x00000001070c7899 */ /* 0x000fe200080006ff */
[----:B--2---:R-:W-:-:S04]  /*190c0*/  IMAD R3, R5, 0x8, R19 ;  /* 0x0000000805037824 */ /* 0x004fc800078e0213 */
[----:B------:R-:W-:-:S04]  /*190d0*/  IMAD R4, R5, 0x8, R3 ;  /* 0x0000000805047824 */ /* 0x000fc800078e0203 */
[----:B------:R-:W-:Y:S01]  /*190e0*/  IMAD R5, R5, 0x8, R4 ;  /* 0x0000000805057824 */ /* 0x000fe200078e0204 */
[----:B------:R-:W-:Y:S02]  /*190f0*/  USHF.R.S32.HI UR8, URZ, 0x7, UR8 ;  /* 0x00000007ff087899 */ /* 0x000fe40008011408 */
[----:B------:R-:W-:Y:S01]  /*19100*/  USHF.L.U64.HI UR6, UR6, 0x1, UR4 ;  /* 0x0000000106067899 */ /* 0x000fe20008010204 */
[----:B----4-:R-:W-:-:S05]  /*19110*/  LEA R9, P0, R17, R2, 0x1 ;  /* 0x0000000211097211 */ /* 0x010fca00078008ff */
[----:B------:R0:W-:Y:S01]  /*19120*/  STL [R1+0x234], R9 ;  /* 0x0002340901007387 */ /* 0x0001e20000100800 */
[----:B---3--:R-:W-:Y:S02]  /*19130*/  LEA R12, P5, R24, R2, 0x1 ;  /* 0x00000002180c7211 */ /* 0x008fe400078a08ff */
[----:B0-----:R-:W-:Y:S02]  /*19140*/  LEA.HI.X.SX32 R9, R6, R0, 0x1, P2 ;  /* 0x0000000006097211 */ /* 0x001fe400010f0eff */
[-C--:B-----5:R-:W-:Y:S01]  /*19150*/  LEA R10, P4, R27, R2.reuse, 0x1 ;  /* 0x000000021b0a7211 */ /* 0x0a0fe200078808ff */
[----:B------:R-:W-:Y:S01]  /*19160*/  STL [R1+0x23c], R12 ;  /* 0x00023c0c01007387 */ /* 0x000fe20000100800 */
[----:B------:R-:W-:-:S03]  /*19170*/  LEA R6, P3, R28, R2, 0x1 ;  /* 0x000000021c067211 */ /* 0x000fc600078608ff */
[----:B------:R-:W-:Y:S04]  /*19180*/  STL [R1+0x244], R10 ;  /* 0x0002440a01007387 */ /* 0x000fe80000100800 */
[----:B------:R0:W-:Y:S04]  /*19190*/  STL [R1+0x220], R9 ;  /* 0x0002200901007387 */ /* 0x0001e80000100800 */
[----:B------:R1:W-:Y:S04]  /*191a0*/  STL [R1+0x24c], R6 ;  /* 0x00024c0601007387 */ /* 0x0003e80000100800 */
[----:B------:R2:W-:Y:S01]  /*191b0*/  STL [R1+0x260], R7 ;  /* 0x0002600701007387 */ /* 0x0005e20000100800 */
[----:B0-----:R-:W-:-:S02]  /*191c0*/  LEA R9, P2, R16, R2, 0x1 ;  /* 0x0000000210097211 */ /* 0x001fc400078408ff */
[----:B-1----:R-:W-:-:S03]  /*191d0*/  LEA.HI.X.SX32 R6, R18, R0, 0x1, P1 ;  /* 0x0000000012067211 */ /* 0x002fc600008f0eff */
[----:B------:R0:W-:Y:S01]  /*191e0*/  STL [R1+0x254], R9 ;  /* 0x0002540901007387 */ /* 0x0001e20000100800 */
[----:B--2---:R-:W-:-:S03]  /*191f0*/  LEA R7, P1, R15, R2, 0x1 ;  /* 0x000000020f077211 */ /* 0x004fc600078208ff */
[----:B------:R1:W-:Y:S04]  /*19200*/  STL [R1+0x228], R6 ;  /* 0x0002280601007387 */ /* 0x0003e80000100800 */
[----:B------:R2:W-:Y:S01]  /*19210*/  STL [R1+0x25c], R7 ;  /* 0x00025c0701007387 */ /* 0x0005e20000100800 */
[----:B0-----:R-:W-:Y:S02]  /*19220*/  LEA.HI.X.SX32 R9, R17, R0, 0x1, P0 ;  /* 0x0000000011097211 */ /* 0x001fe400000f0eff */
[----:B-1----:R-:W-:-:S03]  /*19230*/  LEA R6, P0, R14, R2, 0x1 ;  /* 0x000000020e067211 */ /* 0x002fc600078008ff */
[----:B------:R0:W-:Y:S01]  /*19240*/  STL [R1+0x230], R9 ;  /* 0x0002300901007387 */ /* 0x0001e20000100800 */
[----:B--2---:R-:W-:-:S03]  /*19250*/  LEA.HI.X.SX32 R7, R24, R0, 0x1, P5 ;  /* 0x0000000018077211 */ /* 0x004fc600028f0eff */
[----:B------:R1:W-:Y:S04]  /*19260*/  STL [R1+0x26c], R6 ;  /* 0x00026c0601007387 */ /* 0x0003e80000100800 */
[----:B------:R2:W-:Y:S01]  /*19270*/  STL [R1+0x238], R7 ;  /* 0x0002380701007387 */ /* 0x0005e20000100800 */
[----:B0-----:R-:W-:Y:S02]  /*19280*/  LEA R9, P5, R11, R2, 0x1 ;  /* 0x000000020b097211 */ /* 0x001fe400078a08ff */
        /* <DEDUP_REMOVED lines=18> */
[----:B-1----:R-:W-:Y:S02]  /*193b0*/  LEA R6, P0, R8, R2, 0x1 ;  /* 0x0000000208067211 */ /* 0x002fe400078008ff */
[-C--:B------:R-:W-:Y:S02]  /*193c0*/  LEA.HI.X.SX32 R2, R19, R0.reuse, 0x1, P4 ;  /* 0x0000000013027211 */ /* 0x080fe400020f0eff */
[-C--:B--2---:R-:W-:Y:S01]  /*193d0*/  LEA.HI.X.SX32 R7, R11, R0.reuse, 0x1, P5 ;  /* 0x000000000b077211 */ /* 0x084fe200028f0eff */
[----:B------:R-:W-:Y:S04]  /*193e0*/  STL [R1+0x268], R9 ;  /* 0x0002680901007387 */ /* 0x000fe80000100800 */
[----:B------:R0:W-:Y:S04]  /*193f0*/  STL [R1+0x28c], R6 ;  /* 0x00028c0601007387 */ /* 0x0001e80000100800 */
[----:B------:R-:W-:Y:S04]  /*19400*/  STL [R1+0x270], R7 ;  /* 0x0002700701007387 */ /* 0x000fe80000100800 */
[----:B------:R1:W-:Y:S01]  /*19410*/  STL [R1+0x278], R2 ;  /* 0x0002780201007387 */ /* 0x0003e20000100800 */
[----:B0-----:R-:W-:-:S02]  /*19420*/  LEA.HI.X.SX32 R6, R3, R0, 0x1, P3 ;  /* 0x0000000003067211 */ /* 0x001fc400018f0eff */
[----:B------:R-:W-:-:S03]  /*19430*/  LEA.HI.X.SX32 R3, R4, R0, 0x1, P2 ;  /* 0x0000000004037211 */ /* 0x000fc600010f0eff */
[----:B------:R-:W-:Y:S01]  /*19440*/  STL [R1+0x280], R6 ;  /* 0x0002800601007387 */ /* 0x000fe20000100800 */
[-C--:B-1----:R-:W-:Y:S02]  /*19450*/  LEA.HI.X.SX32 R2, R5, R0.reuse, 0x1, P1 ;  /* 0x0000000005027211 */ /* 0x082fe400008f0eff */
[----:B------:R-:W-:Y:S01]  /*19460*/  LEA.HI.X.SX32 R0, R8, R0, 0x1, P0 ;  /* 0x0000000008007211 */ /* 0x000fe200000f0eff */
[----:B------:R-:W-:Y:S04]  /*19470*/  STL [R1+0x284], R3 ;  /* 0x0002840301007387 */ /* 0x000fe80000100800 */
[----:B------:R-:W-:Y:S04]  /*19480*/  STL [R1+0x288], R2 ;  /* 0x0002880201007387 */ /* 0x000fe80000100800 */
[----:B------:R0:W-:Y:S04]  /*19490*/  STL [R1+0x27c], R0 ;  /* 0x00027c0001007387 */ /* 0x0001e80000100800 */
[----:B------:R1:W-:Y:S04]  /*194a0*/  STL [R1+0x210], RZ ;  /* 0x000210ff01007387 */ /* 0x0003e80000100800 */
[----:B------:R1:W-:Y:S04]  /*194b0*/  STL [R1+0x214], RZ ;  /* 0x000214ff01007387 */ /* 0x0003e80000100800 */
[----:B------:R1:W-:Y:S04]  /*194c0*/  STL [R1+0x218], RZ ;  /* 0x000218ff01007387 */ /* 0x0003e80000100800 */
[----:B------:R1:W-:Y:S04]  /*194d0*/  STL [R1+0x21c], RZ ;  /* 0x00021cff01007387 */ /* 0x0003e80000100800 */
[----:B------:R1:W-:Y:S01]  /*194e0*/  STL [R1+0x200], RZ ;  /* 0x000200ff01007387 */ /* 0x0003e20000100800 */
[----:B------:R-:W-:-:S03]  /*194f0*/  USHF.L.U64.HI UR9, UR7, 0x1, UR9 ;  /* 0x0000000107097899 */ /* 0x000fc60008010209 */
[----:B------:R1:W-:Y:S04]  /*19500*/  STL [R1+0x204], RZ ;  /* 0x000204ff01007387 */ /* 0x0003e80000100800 */
[----:B------:R1:W-:Y:S04]  /*19510*/  STL [R1+0x208], RZ ;  /* 0x000208ff01007387 */ /* 0x0003e80000100800 */
[----:B------:R1:W-:Y:S04]  /*19520*/  STL [R1+0x20c], RZ ;  /* 0x00020cff01007387 */ /* 0x0003e80000100800 */
[----:B------:R-:W2:Y:S01]  /*19530*/  LDL R19, [R1+0x150] ;  /* 0x0001500001137983 */ /* 0x000ea20000100800 */
[----:B------:R-:W-:Y:S01]  /*19540*/  UMOV UR4, URZ ;  /* 0x000000ff00047c82 */ /* 0x000fe20008000000 */
[----:B------:R-:W3:Y:S02]  /*19550*/  S2R R11, SR_TID.X ;  /* 0x00000000000b7919 */ /* 0x000ee40000002100 */
[----:B------:R1:W-:Y:S04]  /*19560*/  STL [R1+0x1f0], RZ ;  /* 0x0001f0ff01007387 */ /* 0x0003e80000100800 */
[----:B------:R1:W-:Y:S04]  /*19570*/  STL [R1+0x1f4], RZ ;  /* 0x0001f4ff01007387 */ /* 0x0003e80000100800 */
[----:B------:R1:W-:Y:S04]  /*19580*/  STL [R1+0x1f8], RZ ;  /* 0x0001f8ff01007387 */ /* 0x0003e80000100800 */
[----:B------:R1:W-:Y:S04]  /*19590*/  STL [R1+0x1fc], RZ ;  /* 0x0001fcff01007387 */ /* 0x0003e80000100800 */
[----:B------:R1:W-:Y:S04]  /*195a0*/  STL [R1+0x1e0], RZ ;  /* 0x0001e0ff01007387 */ /* 0x0003e80000100800 */
[----:B------:R1:W-:Y:S04]  /*195b0*/  STL [R1+0x1e4], RZ ;  /* 0x0001e4ff01007387 */ /* 0x0003e80000100800 */
[----:B------:R1:W-:Y:S04]  /*195c0*/  STL [R1+0x1e8], RZ ;  /* 0x0001e8ff01007387 */ /* 0x0003e80000100800 */
[----:B------:R1:W-:Y:S01]  /*195d0*/  STL [R1+0x1ec], RZ ;  /* 0x0001ecff01007387 */ /* 0x0003e20000100800 */
[----:B---3--:R-:W-:-:S03]  /*195e0*/  LOP3.LUT R11, R11, 0x7f, RZ, 0xc0, !PT ;  /* 0x0000007f0b0b7812 */ /* 0x008fc600078ec0ff */
[----:B------:R1:W-:Y:S02]  /*195f0*/  STL [R1+0x1d0], RZ ;  /* 0x0001d0ff01007387 */ /* 0x0003e40000100800 */
[----:B------:R-:W-:Y:S02]  /*19600*/  IMAD.SHL.U32 R28, R11, 0x2, RZ ;  /* 0x000000020b1c7824 */ /* 0x000fe400078e00ff */
[----:B------:R1:W-:Y:S03]  /*19610*/  STL [R1+0x1d4], RZ ;  /* 0x0001d4ff01007387 */ /* 0x0003e60000100800 */
[C---:B0-----:R-:W-:Y:S01]  /*19620*/  LOP3.LUT R0, R28.reuse, 0x20, RZ, 0x3c, !PT ;  /* 0x000000201c007812 */ /* 0x041fe200078e3cff */
[----:B------:R1:W-:Y:S01]  /*19630*/  STL [R1+0x1d8], RZ ;  /* 0x0001d8ff01007387 */ /* 0x0003e20000100800 */
[C---:B------:R-:W-:Y:S02]  /*19640*/  LOP3.LUT R0, R28.reuse, 0x50, RZ, 0x3c, !PT ;  /* 0x000000501c007812 */ /* 0x040fe400078e3cff */
[C---:B------:R-:W-:Y:S01]  /*19650*/  LOP3.LUT R2, R28.reuse, 0x10, RZ, 0x3c, !PT ;  /* 0x000000101c027812 */ /* 0x040fe200078e3cff */
[----:B------:R1:W-:Y:S01]  /*19660*/  STL [R1+0x1dc], RZ ;  /* 0x0001dcff01007387 */ /* 0x0003e20000100800 */
[----:B------:R-:W-:-:S02]  /*19670*/  LOP3.LUT R3, R28, 0x30, RZ, 0x3c, !PT ;  /* 0x000000301c037812 */ /* 0x000fc400078e3cff */
[C---:B------:R-:W-:Y:S01]  /*19680*/  LOP3.LUT R2, R28.reuse, 0x40, RZ, 0x3c, !PT ;  /* 0x000000401c027812 */ /* 0x040fe200078e3cff */
[----:B------:R1:W-:Y:S01]  /*19690*/  STL [R1+0x1c0], RZ ;  /* 0x0001c0ff01007387 */ /* 0x0003e20000100800 */
[C---:B------:R-:W-:Y:S02]  /*196a0*/  LOP3.LUT R3, R28.reuse, 0x60, RZ, 0x3c, !PT ;  /* 0x000000601c037812 */ /* 0x040fe400078e3cff */
[----:B------:R-:W-:Y:S01]  /*196b0*/  LOP3.LUT R2, R28, 0x70, RZ, 0x3c, !PT ;  /* 0x000000701c027812 */ /* 0x000fe200078e3cff */
[----:B------:R1:W-:Y:S04]  /*196c0*/  STL [R1+0x1c4], RZ ;  /* 0x0001c4ff01007387 */ /* 0x0003e80000100800 */
        /* <DEDUP_REMOVED lines=10> */
[----:B--2---:R-:W-:-:S05]  /*19770*/  LOP3.LUT R0, R19, 0x40, RZ, 0x3c, !PT ;  /* 0x0000004013007812 */ /* 0x004fca00078e3cff */
[----:B------:R1:W-:Y:S02]  /*19780*/  STL [R1+0xae4], R0 ;  /* 0x000ae40001007387 */ /* 0x0003e40000100800 */
.L_x_2:
[----:B------:R-:W2:Y:S04]  /*19790*/  LDL R5, [R1+0x288] ;  /* 0x0002880001057983 */ /* 0x000ea80000100800 */
[----:B-----5:R-:W2:Y:S01]  /*197a0*/  LDL R4, [R1+0x29c] ;  /* 0x00029c0001047983 */ /* 0x020ea20000100800 */
[----:B------:R-:W-:Y:S01]  /*197b0*/  UIMAD UR7, UR4, -0x80, UR18 ;  /* 0xffffff80040778a4 */ /* 0x000fe2000f8e0212 */
[----:B------:R-:W-:Y:S02]  /*197c0*/  PRMT R16, RZ, 0x7610, R16 ;  /* 0x00007610ff107816 */ /* 0x000fe40000000010 */
[----:B------:R0:W-:Y:S01]  /*197d0*/  STL [R1+0x12f0], R21 ;  /* 0x0012f01501007387 */ /* 0x0001e20000100800 */
[----:B------:R-:W-:-:S03]  /*197e0*/  PRMT R2, RZ, 0x7610, R2 ;  /* 0x00007610ff027816 */ /* 0x000fc60000000002 */
[----:B------:R-:W-:Y:S04]  /*197f0*/  STL [R1+0x12ec], R0 ;  /* 0x0012ec0001007387 */ /* 0x000fe80000100800 */
[----:B------:R3:W-:Y:S01]  /*19800*/  STL [R1+0x12e8], R22 ;  /* 0x0012e81601007387 */ /* 0x0007e20000100800 */
[----:B0-----:R-:W3:Y:S03]  /*19810*/  S2R R21, SR_TID.X ;  /* 0x0000000000157919 */ /* 0x001ee60000002100 */
[----:B------:R-:W-:Y:S04]  /*19820*/  STL [R1+0x12d8], R28 ;  /* 0x0012d81c01007387 */ /* 0x000fe80000100800 */
[----:B------:R-:W-:Y:S04]  /*19830*/  STL [R1+0x12d4], R13 ;  /* 0x0012d40d01007387 */ /* 0x000fe80000100800 */
[----:B------:R-:W-:Y:S04]  /*19840*/  STL [R1+0x12e0], R13 ;  /* 0x0012e00d01007387 */ /* 0x000fe80000100800 */
[----:B------:R-:W-:Y:S04]  /*19850*/  STL [R1+0x12c8], R7 ;  /* 0x0012c80701007387 */ /* 0x000fe80000100800 */
[----:B------:R-:W-:Y:S04]  /*19860*/  STL [R1+0x12d0], R7 ;  /* 0x0012d00701007387 */ /* 0x000fe80000100800 */
[----:B------:R-:W-:Y:S04]  /*19870*/  STL [R1+0x12dc], R7 ;  /* 0x0012dc0701007387 */ /* 0x000fe80000100800 */
[----:B------:R0:W-:Y:S01]  /*19880*/  STL [R1+0x12e4], R7 ;  /* 0x0012e40701007387 */ /* 0x0001e20000100800 */
[----:B---3--:R-:W-:-:S03]  /*19890*/  SHF.R.U32.HI R22, RZ, 0x4, R21 ;  /* 0x00000004ff167819 */ /* 0x008fc60000011615 */
[----:B------:R-:W-:Y:S01]  /*198a0*/  STL [R1+0x12c4], R15 ;  /* 0x0012c40f01007387 */ /* 0x000fe20000100800 */
[----:B------:R-:W-:Y:S02]  /*198b0*/  SHF.R.U32.HI R21, RZ, 0x4, R21 ;  /* 0x00000004ff157819 */ /* 0x000fe40000011615 */
[----:B------:R-:W-:Y:S01]  /*198c0*/  SGXT.U32 R22, R22, 0x3 ;  /* 0x000000031616781a */ /* 0x000fe20000000000 */
[----:B------:R-:W-:Y:S01]  /*198d0*/  STL [R1+0x12c0], R11 ;  /* 0x0012c00b01007387 */ /* 0x000fe20000100800 */
[----:B------:R-:W-:Y:S02]  /*198e0*/  SGXT.U32 R21, R21, 0x3 ;  /* 0x000000031515781a */ /* 0x000fe40000000000 */
[C---:B-1----:R-:W-:Y:S01]  /*198f0*/  LOP3.LUT R0, R22.reuse, 0x8, RZ, 0xfc, !PT ;  /* 0x0000000816007812 */ /* 0x042fe200078efcff */
[----:B------:R-:W-:Y:S01]  /*19900*/  STL [R1+0x12cc], R11 ;  /* 0x0012cc0b01007387 */ /* 0x000fe20000100800 */
[----:B------:R-:W-:Y:S02]  /*19910*/  LOP3.LUT R22, R22, 0x10, RZ, 0xfc, !PT ;  /* 0x0000001016167812 */ /* 0x000fe400078efcff */
[----:B------:R-:W-:Y:S01]  /*19920*/  ISETP.GE.AND P0, PT, R0, UR7, PT ;  /* 0x0000000700007c0c */ /* 0x000fe2000bf06270 */
[----:B------:R-:W-:Y:S01]  /*19930*/  STL [R1+0x12bc], R6 ;  /* 0x0012bc0601007387 */ /* 0x000fe20000100800 */
[----:B------:R-:W-:-:S02]  /*19940*/  ISETP.GE.AND P1, PT, R22, UR7, PT ;  /* 0x0000000716007c0c */ /* 0x000fc4000bf26270 */
[C---:B------:R-:W-:Y:S01]  /*19950*/  LOP3.LUT R0, R21.reuse, 0x18, RZ, 0xfc, !PT ;  /* 0x0000001815007812 */ /* 0x040fe200078efcff */
[----:B------:R-:W-:Y:S01]  /*19960*/  STL [R1+0x12b8], R9 ;  /* 0x0012b80901007387 */ /* 0x000fe20000100800 */
[----:B------:R-:W-:Y:S02]  /*19970*/  LOP3.LUT R21, R21, 0x20, RZ, 0xfc, !PT ;  /* 0x0000002015157812 */ /* 0x000fe400078efcff */
[----:B------:R-:W-:Y:S01]  /*19980*/  ISETP.GE.AND P2, PT, R0, UR7, PT ;  /* 0x0000000700007c0c */ /* 0x000fe2000bf46270 */
[----:B------:R-:W-:Y:S01]  /*19990*/  STL [R1+0x12b4], R10 ;  /* 0x0012b40a01007387 */ /* 0x000fe20000100800 */
[----:B------:R-:W-:-:S03]  /*199a0*/  ISETP.GE.AND P3, PT, R21, UR7, PT ;  /* 0x0000000715007c0c */ /* 0x000fc6000bf66270 */
[----:B------:R-:W-:Y:S04]  /*199b0*/  STL [R1+0x12b0], R8 ;  /* 0x0012b00801007387 */ /* 0x000fe80000100800 */
        /* <DEDUP_REMOVED lines=8> */
[----:B------:R-:W3:Y:S04]  /*19a40*/  LDL R22, [R1+0x284] ;  /* 0x0002840001167983 */ /* 0x000ee80000100800 */
[----:B0-----:R-:W4:Y:S04]  /*19a50*/  LDL R7, [R1+0x298] ;  /* 0x0002980001077983 */ /* 0x001f280000100800 */
[----:B------:R-:W4:Y:S04]  /*19a60*/  LDL R13, [R1+0x278] ;  /* 0x00027800010d7983 */ /* 0x000f280000100800 */
[----:B------:R-:W4:Y:S04]  /*19a70*/  LDL R0, [R1+0x290] ;  /* 0x0002900001007983 */ /* 0x000f280000100800 */
[----:B--2---:R3:W2:Y:S01]  /*19a80*/  @!P0 LDG.E.U16 R16, desc[UR10][R4.64] ;  /* 0x0000000a04108981 */ /* 0x0046a2000c1e1500 */
[----:B------:R-:W0:Y:S01]  /*19a90*/  S2R R21, SR_TID.X ;  /* 0x0000000000157919 */ /* 0x000e220000002100 */
[----:B---3--:R-:W-:-:S02]  /*19aa0*/  @!P1 IMAD.MOV.U32 R5, RZ, RZ, R22 ;  /* 0x000000ffff059224 */ /* 0x008fc400078e0016 */
[----:B----4-:R-:W-:-:S05]  /*19ab0*/  @!P1 IMAD.MOV.U32 R4, RZ, RZ, R7 ;  /* 0x000000ffff049224 */ /* 0x010fca00078e0007 */
[----:B------:R-:W3:Y:S04]  /*19ac0*/  @!P1 LDG.E.U16 R2, desc[UR10][R4.64] ;  /* 0x0000000a04029981 */ /* 0x000ee8000c1e1500 */
[----:B--2---:R-:W-:Y:S04]  /*19ad0*/  STL [R1+0x1234], R16 ;  /* 0x0012341001007387 */ /* 0x004fe80000100800 */
        /* <DEDUP_REMOVED lines=22> */
[----:B------:R-:W2:Y:S04]  /*19c40*/  LDL R4, [R1+0x280] ;  /* 0x0002800001047983 */ /* 0x000ea80000100800 */
[----:B------:R-:W2:Y:S01]  /*19c50*/  LDL R5, [R1+0x294] ;  /* 0x0002940001057983 */ /* 0x000ea20000100800 */
[----:B0-----:R-:W-:-:S04]  /*19c60*/  SHF.R.U32.HI R22, RZ, 0x4, R21 ;  /* 0x00000004ff167819 */ /* 0x001fc80000011615 */
[----:B------:R-:W-:-:S04]  /*19c70*/  SGXT.U32 R22, R22, 0x3 ;  /* 0x000000031616781a */ /* 0x000fc80000000000 */
[----:B------:R-:W-:Y:S02]  /*19c80*/  LOP3.LUT R7, R22, 0x28, RZ, 0xfc, !PT ;  /* 0x0000002816077812 */ /* 0x000fe400078efcff */
[----:B------:R-:W-:Y:S02]  /*19c90*/  PRMT R17, RZ, 0x7610, R17 ;  /* 0x00007610ff117816 */ /* 0x000fe40000000011 */
[----:B------:R-:W-:Y:S01]  /*19ca0*/  ISETP.GE.AND P0, PT, R7, UR7, PT ;  /* 0x0000000707007c0c */ /* 0x000fe2000bf06270 */
[----:B---3--:R-:W-:Y:S04]  /*19cb0*/  STL [R1+0x1230], R2 ;  /* 0x0012300201007387 */ /* 0x008fe80000100800 */
[----:B------:R-:W3:Y:S04]  /*19cc0*/  LDL R22, [R1+0x270] ;  /* 0x0002700001167983 */ /* 0x000ee80000100800 */
[----:B------:R-:W4:Y:S01]  /*19cd0*/  LDL R7, [R1+0x274] ;  /* 0x0002740001077983 */ /* 0x000f220000100800 */
[----:B------:R-:W-:-:S02]  /*19ce0*/  PRMT R18, RZ, 0x7610, R18 ;  /* 0x00007610ff127816 */ /* 0x000fc40000000012 */
[----:B--2---:R-:W-:-:S04]  /*19cf0*/  @!P2 LOP3.LUT R5, R5, R4, RZ, 0x3c, !PT ;  /* 0x000000040505a212 */ /* 0x004fc800078e3cff */
[----:B------:R-:W-:-:S04]  /*19d00*/  @!P2 LOP3.LUT R4, R5, R4, RZ, 0x3c, !PT ;  /* 0x000000040504a212 */ /* 0x000fc800078e3cff */
[----:B------:R-:W-:-:S05]  /*19d10*/  @!P2 LOP3.LUT R5, R5, R4, RZ, 0x3c, !PT ;  /* 0x000000040505a212 */ /* 0x000fca00078e3cff */
[----:B------:R0:W2:Y:S02]  /*19d20*/  @!P2 LDG.E.U16 R17, desc[UR10][R4.64] ;  /* 0x0000000a0411a981 */ /* 0x0000a4000c1e1500 */
[----:B0-----:R-:W0:Y:S01]  /*19d30*/  S2R R5, SR_TID.X ;  /* 0x0000000000057919 */ /* 0x001e220000002100 */
[----:B------:R-:W-:Y:S01]  /*19d40*/  @!P3 IMAD.MOV.U32 R4, RZ, RZ, R0 ;  /* 0x000000ffff04b224 */ /* 0x000fe200078e0000 */
[----:B0-----:R-:W-:-:S05]  /*19d50*/  SHF.R.U32.HI R5, RZ, 0x4, R5 ;  /* 0x00000004ff057819 */ /* 0x001fca0000011605 */
[----:B------:R-:W-:-:S05]  /*19d60*/  VIADD R5, R5, 0x38 ;  /* 0x0000003805057836 */ /* 0x000fca0000000000 */
[----:B------:R-:W-:Y:S01]  /*19d70*/  ISETP.GE.AND P2, PT, R5, UR7, PT ;  /* 0x0000000705007c0c */ /* 0x000fe2000bf46270 */
[----:B------:R-:W-:-:S05]  /*19d80*/  @!P3 IMAD.MOV.U32 R5, RZ, RZ, R13 ;  /* 0x000000ffff05b224 */ /* 0x000fca00078e000d */
[----:B------:R0:W2:Y:S02]  /*19d90*/  @!P3 LDG.E.U16 R18, desc[UR10][R4.64] ;  /* 0x0000000a0412b981 */ /* 0x0000a4000c1e1500 */
[----:B0-----:R-:W0:Y:S01]  /*19da0*/  S2R R5, SR_TID.X ;  /* 0x0000000000057919 */ /* 0x001e220000002100 */
[----:B------:R-:W-:-:S04]  /*19db0*/  SHF.R.U32.HI R21, RZ, 0x4, R21 ;  /* 0x00000004ff157819 */ /* 0x000fc80000011615 */
[----:B------:R-:W-:Y:S01]  /*19dc0*/  SGXT.U32 R21, R21, 0x3 ;  /* 0x000000031515781a */ /* 0x000fe20000000000 */
[----:B----4-:R-:W-:Y:S01]  /*19dd0*/  @!P0 IMAD.MOV.U32 R4, RZ, RZ, R7 ;  /* 0x000000ffff048224 */ /* 0x010fe200078e0007 */
[----:B------:R-:W-:Y:S02]  /*19de0*/  PRMT R19, RZ, 0x7610, R19 ;  /* 0x00007610ff137816 */ /* 0x000fe40000000013 */
[----:B------:R-:W-:-:S04]  /*19df0*/  LOP3.LUT R21, R21, 0x30, RZ, 0xfc, !PT ;  /* 0x0000003015157812 */ /* 0x000fc800078efcff */
[----:B------:R-:W-:Y:S02]  /*19e00*/  ISETP.GE.AND P1, PT, R21, UR7, PT ;  /* 0x0000000715007c0c */ /* 0x000fe4000bf26270 */
[----:B------:R-:W4:Y:S01]  /*19e10*/  LDL.LU R21, [R1+0x12f0] ;  /* 0x0012f00001157983 */ /* 0x000f220000300800 */
[----:B0-----:R-:W-:-:S04]  /*19e20*/  SHF.R.U32.HI R5, RZ, 0x4, R5 ;  /* 0x00000004ff057819 */ /* 0x001fc80000011605 */
[----:B------:R-:W-:-:S04]  /*19e30*/  SGXT.U32 R5, R5, 0x3 ;  /* 0x000000030505781a */ /* 0x000fc80000000000 */
[----:B------:R-:W-:-:S04]  /*19e40*/  LOP3.LUT R5, R5, 0x40, RZ, 0xfc, !PT ;  /* 0x0000004005057812 */ /* 0x000fc800078efcff */
[----:B------:R-:W-:Y:S01]  /*19e50*/  ISETP.GE.AND P3, PT, R5, UR7, PT ;  /* 0x0000000705007c0c */ /* 0x000fe2000bf66270 */
[----:B---3--:R-:W-:-:S05]  /*19e60*/  @!P0 IMAD.MOV.U32 R5, RZ, RZ, R22 ;  /* 0x000000ffff058224 */ /* 0x008fca00078e0016 */
[----:B------:R0:W3:Y:S04]  /*19e70*/  @!P0 LDG.E.U16 R19, desc[UR10][R4.64] ;  /* 0x0000000a04138981 */ /* 0x0000e8000c1e1500 */
[----:B--2---:R-:W-:Y:S04]  /*19e80*/  STL [R1+0x122c], R17 ;  /* 0x00122c1101007387 */ /* 0x004fe80000100800 */
[----:B------:R-:W0:Y:S04]  /*19e90*/  LDL R4, [R1+0x268] ;  /* 0x0002680001047983 */ /* 0x000e280000100800 */
[----:B------:R-:W0:Y:S01]  /*19ea0*/  LDL R5, [R1+0x26c] ;  /* 0x00026c0001057983 */ /* 0x000e220000100800 */
[----:B------:R-:W1:Y:S01]  /*19eb0*/  S2R R0, SR_TID.X ;  /* 0x0000000000007919 */ /* 0x000e620000002100 */
[----:B------:R-:W-:-:S02]  /*19ec0*/  PRMT R20, RZ, 0x7610, R20 ;  /* 0x00007610ff147816 */ /* 0x000fc40000000014 */
[----:B------:R-:W2:Y:S04]  /*19ed0*/  LDL R13, [R1+0x25c] ;  /* 0x00025c00010d7983 */ /* 0x000ea80000100800 */
[----:B------:R-:W2:Y:S01]  /*19ee0*/  LDL R7, [R1+0x254] ;  /* 0x0002540001077983 */ /* 0x000ea20000100800 */
[----:B-1----:R-:W-:-:S04]  /*19ef0*/  SHF.R.U32.HI R0, RZ, 0x4, R0 ;  /* 0x00000004ff007819 */ /* 0x002fc80000011600 */
[----:B------:R-:W-:-:S04]  /*19f00*/  SGXT.U32 R0, R0, 0x3 ;  /* 0x000000030000781a */ /* 0x000fc80000000000 */
[----:B------:R-:W-:-:S04]  /*19f10*/  LOP3.LUT R0, R0, 0x48, RZ, 0xfc, !PT ;  /* 0x0000004800007812 */ /* 0x000fc800078efcff */
[----:B------:R-:W-:Y:S02]  /*19f20*/  ISETP.GE.AND P0, PT, R0, UR7, PT ;  /* 0x0000000700007c0c */ /* 0x000fe4000bf06270 */
[----:B------:R-:W2:Y:S01]  /*19f30*/  LDL.LU R0, [R1+0x12ec] ;  /* 0x0012ec0001007983 */ /* 0x000ea20000300800 */
[----:B0-----:R-:W-:-:S04]  /*19f40*/  @!P1 LOP3.LUT R5, R5, R4, RZ, 0x3c, !PT ;  /* 0x0000000405059212 */ /* 0x001fc800078e3cff */
[----:B------:R-:W-:-:S04]  /*19f50*/  @!P1 LOP3.LUT R4, R5, R4, RZ, 0x3c, !PT ;  /* 0x0000000405049212 */ /* 0x000fc800078e3cff */
[----:B------:R-:W-:-:S05]  /*19f60*/  @!P1 LOP3.LUT R5, R5, R4, RZ, 0x3c, !PT ;  /* 0x0000000405059212 */ /* 0x000fca00078e3cff */
[----:B------:R0:W2:Y:S04]  /*19f70*/  @!P1 LDG.E.U16 R20, desc[UR10][R4.64] ;  /* 0x0000000a04149981 */ /* 0x0000a8000c1e1500 */
[----:B------:R-:W0:Y:S04]  /*19f80*/  LDL R4, [R1+0x260] ;  /* 0x0002600001047983 */ /* 0x000e280000100800 */
[----:B------:R-:W0:Y:S01]  /*19f90*/  LDL R5, [R1+0x264] ;  /* 0x0002640001057983 */ /* 0x000e220000100800 */
[----:B----4-:R-:W-:Y:S01]  /*19fa0*/  PRMT R21, RZ, 0x7610, R21 ;  /* 0x00007610ff157816 */ /* 0x010fe20000000015 */
[----:B------:R-:W1:Y:S02]  /*19fb0*/  S2R R22, SR_TID.X ;  /* 0x0000000000167919 */ /* 0x000e640000002100 */
[----:B-1----:R-:W-:-:S04]  /*19fc0*/  SHF.R.U32.HI R22, RZ, 0x4, R22 ;  /* 0x00000004ff167819 */ /* 0x002fc80000011616 */
[----:B------:R-:W-:-:S04]  /*19fd0*/  SGXT.U32 R22, R22, 0x3 ;  /* 0x000000031616781a */ /* 0x000fc80000000000 */
[----:B------:R-:W-:-:S04]  /*19fe0*/  LOP3.LUT R22, R22, 0x50, RZ, 0xfc, !PT ;  /* 0x0000005016167812 */ /* 0x000fc800078efcff */
[----:B------:R-:W-:Y:S02]  /*19ff0*/  ISETP.GE.AND P1, PT, R22, UR7, PT ;  /* 0x0000000716007c0c */ /* 0x000fe4000bf26270 */
[----:B0-----:R-:W-:-:S04]  /*1a000*/  @!P2 LOP3.LUT R5, R5, R4, RZ, 0x3c, !PT ;  /* 0x000000040505a212 */ /* 0x001fc800078e3cff */
[----:B------:R-:W-:-:S04]  /*1a010*/  @!P2 LOP3.LUT R4, R5, R4, RZ, 0x3c, !PT ;  /* 0x000000040504a212 */ /* 0x000fc800078e3cff */
[----:B------:R-:W-:-:S05]  /*1a020*/  @!P2 LOP3.LUT R5, R5, R4, RZ, 0x3c, !PT ;  /* 0x000000040505a212 */ /* 0x000fca00078e3cff */
[----:B------:R0:W4:Y:S02]  /*1a030*/  @!P2 LDG.E.U16 R21, desc[UR10][R4.64] ;  /* 0x0000000a0415a981 */ /* 0x000124000c1e1500 */
[----:B0-----:R-:W0:Y:S02]  /*1a040*/  S2R R5, SR_TID.X ;  /* 0x0000000000057919 */ /* 0x001e240000002100 */
[----:B--2---:R-:W-:Y:S04]  /*1a050*/  STL [R1+0x1228], R20 ;  /* 0x0012281401007387 */ /* 0x004fe80000100800 */
[----:B------:R-:W2:Y:S01]  /*1a060*/  LDL.LU R22, [R1+0x12e8] ;  /* 0x0012e80001167983 */ /* 0x000ea20000300800 */
[----:B0-----:R-:W-:-:S04]  /*1a070*/  SHF.R.U32.HI R5, RZ, 0x4, R5 ;  /* 0x00000004ff057819 */ /* 0x001fc80000011605 */
[----:B------:R-:W-:-:S04]  /*1a080*/  SGXT.U32 R5, R5, 0x3 ;  /* 0x000000030505781a */ /* 0x000fc80000000000 */
[----:B------:R-:W-:Y:S02]  /*1a090*/  LOP3.LUT R4, R5, 0x58, RZ, 0xfc, !PT ;  /* 0x0000005805047812 */ /* 0x000fe400078efcff */
[----:B------:R-:W2:Y:S01]  /*1a0a0*/  LDL R5, [R1+0x258] ;  /* 0x0002580001057983 */ /* 0x000ea20000100800 */
[----:B------:R-:W-:Y:S02]  /*1a0b0*/  PRMT R0, RZ, 0x7610, R0 ;  /* 0x00007610ff007816 */ /* 0x000fe40000000000 */
[----:B------:R-:W-:Y:S01]  /*1a0c0*/  ISETP.GE.AND P2, PT, R4, UR7, PT ;  /* 0x0000000704007c0c */ /* 0x000fe2000bf46270 */
[----:B------:R-:W-:-:S05]  /*1a0d0*/  @!P3 IMAD.MOV.U32 R4, RZ, RZ, R13 ;  /* 0x000000ffff04b224 */ /* 0x000fca00078e000d */
[----:B--2---:R0:W2:Y:S04]  /*1a0e0*/  @!P3 LDG.E.U16 R0, desc[UR10][R4.64] ;  /* 0x0000000a0400b981 */ /* 0x0040a8000c1e1500 */
[----:B------:R-:W2:Y:S01]  /*1a0f0*/  LDL R5, [R1+0x250] ;  /* 0x0002500001057983 */ /* 0x000ea20000100800 */
[----:B------:R-:W-:Y:S01]  /*1a100*/  PRMT R22, RZ, 0x7610, R22 ;  /* 0x00007610ff167816 */ /* 0x000fe20000000016 */
[----:B0-----:R-:W-:Y:S01]  /*1a110*/  @!P0 IMAD.MOV.U32 R4, RZ, RZ, R7 ;  /* 0x000000ffff048224 */ /* 0x001fe200078e0007 */
[----:B------:R-:W0:Y:S04]  /*1a120*/  S2R R13, SR_TID.X ;  /* 0x00000000000d7919 */ /* 0x000e280000002100 */
[----:B--2---:R1:W2:Y:S04]  /*1a130*/  @!P0 LDG.E.U16 R22, desc[UR10][R4.64] ;  /* 0x0000000a04168981 */ /* 0x0042a8000c1e1500 */
[----:B------:R-:W1:Y:S04]  /*1a140*/  LDL R4, [R1+0x248] ;  /* 0x0002480001047983 */ /* 0x000e680000100800 */
[----:B------:R-:W1:Y:S01]  /*1a150*/  LDL R5, [R1+0x24c] ;  /* 0x00024c0001057983 */ /* 0x000e620000100800 */
[----:B0-----:R-:W-:-:S04]  /*1a160*/  SHF.R.U32.HI R13, RZ, 0x4, R13 ;  /* 0x00000004ff0d7819 */ /* 0x001fc8000001160d */
[----:B------:R-:W-:Y:S02]  /*1a170*/  SGXT.U32 R13, R13, 0x3 ;  /* 0x000000030d0d781a */ /* 0x000fe40000000000 */
[----:B------:R-:W-:Y:S02]  /*1a180*/  PRMT R3, RZ, 0x7610, R3 ;  /* 0x00007610ff037816 */ /* 0x000fe40000000003 */
[----:B------:R-:W-:-:S04]  /*1a190*/  LOP3.LUT R7, R13, 0x60, RZ, 0xfc, !PT ;  /* 0x000000600d077812 */ /* 0x000fc800078efcff */
[----:B------:R-:W-:Y:S02]  /*1a1a0*/  ISETP.GE.AND P3, PT, R7, UR7, PT ;  /* 0x0000000707007c0c */ /* 0x000fe4000bf66270 */
[----:B------:R-:W2:Y:S01]  /*1a1b0*/  LDL.LU R7, [R1+0x12e4] ;  /* 0x0012e40001077983 */ /* 0x000ea20000300800 */
[----:B-1----:R-:W-:-:S04]  /*1a1c0*/  @!P1 LOP3.LUT R5, R5, R4, RZ, 0x3c, !PT ;  /* 0x0000000405059212 */ /* 0x002fc800078e3cff */
[----:B------:R-:W-:-:S04]  /*1a1d0*/  @!P1 LOP3.LUT R4, R5, R4, RZ, 0x3c, !PT ;  /* 0x0000000405049212 */ /* 0x000fc800078e3cff */
[----:B------:R-:W-:-:S05]  /*1a1e0*/  @!P1 LOP3.LUT R5, R5, R4, RZ, 0x3c, !PT ;  /* 0x0000000405059212 */ /* 0x000fca00078e3cff */
[----:B------:R0:W2:Y:S04]  /*1a1f0*/  @!P1 LDG.E.U16 R3, desc[UR10][R4.64] ;  /* 0x0000000a04039981 */ /* 0x0000a8000c1e1500 */
[----:B------:R-:W0:Y:S04]  /*1a200*/  LDL R4, [R1+0x240] ;  /* 0x0002400001047983 */ /* 0x000e280000100800 */
[----:B------:R-:W0:Y:S01]  /*1a210*/  LDL R5, [R1+0x244] ;  /* 0x0002440001057983 */ /* 0x000e220000100800 */
[----:B------:R-:W-:Y:S01]  /*1a220*/  PRMT R28, RZ, 0x7610, R28 ;  /* 0x00007610ff1c7816 */ /* 0x000fe2000000001c */
[----:B------:R-:W1:Y:S01]  /*1a230*/  S2R R13, SR_TID.X ;  /* 0x00000000000d7919 */ /* 0x000e620000002100 */
[----:B0-----:R-:W-:-:S04]  /*1a240*/  @!P2 LOP3.LUT R5, R5, R4, RZ, 0x3c, !PT ;  /* 0x000000040505a212 */ /* 0x001fc800078e3cff */
[----:B------:R-:W-:-:S04]  /*1a250*/  @!P2 LOP3.LUT R4, R5, R4, RZ, 0x3c, !PT ;  /* 0x000000040504a212 */ /* 0x000fc800078e3cff */
[----:B------:R-:W-:-:S05]  /*1a260*/  @!P2 LOP3.LUT R5, R5, R4, RZ, 0x3c, !PT ;  /* 0x000000040505a212 */ /* 0x000fca00078e3cff */
[----:B------:R-:W3:Y:S01]  /*1a270*/  @!P2 LDG.E.U16 R28, desc[UR10][R4.64] ;  /* 0x0000000a041ca981 */ /* 0x000ee2000c1e1500 */
[----:B-1----:R-:W-:-:S04]  /*1a280*/  SHF.R.U32.HI R13, RZ, 0x4, R13 ;  /* 0x00000004ff0d7819 */ /* 0x002fc8000001160d */
[----:B------:R-:W-:-:S04]  /*1a290*/  SGXT.U32 R13, R13, 0x3 ;  /* 0x000000030d0d781a */ /* 0x000fc80000000000 */
[----:B------:R-:W-:Y:S01]  /*1a2a0*/  LOP3.LUT R13, R13, 0x68, RZ, 0xfc, !PT ;  /* 0x000000680d0d7812 */ /* 0x000fe200078efcff */
[----:B--2---:R-:W-:Y:S03]  /*1a2b0*/  STL [R1+0x74], R3 ;  /* 0x0000740301007387 */ /* 0x004fe60000100800 */
[----:B------:R-:W-:Y:S02]  /*1a2c0*/  ISETP.GE.AND P1, PT, R13, UR7, PT ;  /* 0x000000070d007c0c */ /* 0x000fe4000bf26270 */
[----:B------:R-:W2:Y:S04]  /*1a2d0*/  LDL.LU R13, [R1+0x12e0] ;  /* 0x0012e000010d7983 */ /* 0x000ea80000300800 */
[----:B---3--:R-:W-:Y:S04]  /*1a2e0*/  STL [R1+0x70], R28 ;  /* 0x0000701c01007387 */ /* 0x008fe80000100800 */
[----:B------:R-:W3:Y:S04]  /*1a2f0*/  LDL R4, [R1+0x238] ;  /* 0x0002380001047983 */ /* 0x000ee80000100800 */
[----:B------:R-:W3:Y:S01]  /*1a300*/  LDL R5, [R1+0x23c] ;  /* 0x00023c0001057983 */ /* 0x000ee20000100800 */
[----:B------:R-:W-:-:S02]  /*1a310*/  PRMT R7, RZ, 0x7610, R7 ;  /* 0x00007610ff077816 */ /* 0x000fc40000000007 */
[----:B---3--:R-:W-:-:S04]  /*1a320*/  @!P3 LOP3.LUT R5, R5, R4, RZ, 0x3c, !PT ;  /* 0x000000040505b212 */ /* 0x008fc800078e3cff */
[----:B------:R-:W-:-:S04]  /*1a330*/  @!P3 LOP3.LUT R4, R5, R4, RZ, 0x3c, !PT ;  /* 0x000000040504b212 */ /* 0x000fc800078e3cff */
[----:B------:R-:W-:-:S05]  /*1a340*/  @!P3 LOP3.LUT R5, R5, R4, RZ, 0x3c, !PT ;  /* 0x000000040505b212 */ /* 0x000fca00078e3cff */
[----:B------:R-:W3:Y:S04]  /*1a350*/  @!P3 LDG.E.U16 R7, desc[UR10][R4.64] ;  /* 0x0000000a0407b981 */ /* 0x000ee8000c1e1500 */
[----:B---3--:R0:W-:Y:S04]  /*1a360*/  STL [R1+0x5c], R7 ;  /* 0x00005c0701007387 */ /* 0x0081e80000100800 */
[----:B0-----:R-:W3:Y:S04]  /*1a370*/  LDL.LU R7, [R1+0x12dc] ;  /* 0x0012dc0001077983 */ /* 0x001ee80000300800 */
[----:B------:R-:W3:Y:S04]  /*1a380*/  LDL R4, [R1+0x230] ;  /* 0x0002300001047983 */ /* 0x000ee80000100800 */
[----:B------:R-:W3:Y:S01]  /*1a390*/  LDL R5, [R1+0x234] ;  /* 0x0002340001057983 */ /* 0x000ee20000100800 */
[----:B--2---:R-:W-:Y:S01]  /*1a3a0*/  PRMT R13, RZ, 0x7610, R13 ;  /* 0x00007610ff0d7816 */ /* 0x004fe2000000000d */
[----:B------:R-:W0:Y:S02]  /*1a3b0*/  S2R R28, SR_TID.X ;  /* 0x00000000001c7919 */ /* 0x000e240000002100 */
[----:B0-----:R-:W-:-:S02]  /*1a3c0*/  SHF.R.U32.HI R28, RZ, 0x4, R28 ;  /* 0x00000004ff1c7819 */ /* 0x001fc4000001161c */
[----:B---3--:R-:W-:-:S04]  /*1a3d0*/  @!P1 LOP3.LUT R5, R5, R4, RZ, 0x3c, !PT ;  /* 0x0000000405059212 */ /* 0x008fc800078e3cff */
[----:B------:R-:W-:-:S04]  /*1a3e0*/  @!P1 LOP3.LUT R4, R5, R4, RZ, 0x3c, !PT ;  /* 0x0000000405049212 */ /* 0x000fc800078e3cff */
[----:B------:R-:W-:-:S05]  /*1a3f0*/  @!P1 LOP3.LUT R5, R5, R4, RZ, 0x3c, !PT ;  /* 0x0000000405059212 */ /* 0x000fca00078e3cff */
[----:B------:R-:W2:Y:S01]  /*1a400*/  @!P1 LDG.E.U16 R13, desc[UR10][R4.64] ;  /* 0x0000000a040d9981 */ /* 0x000ea2000c1e1500 */
[----:B------:R-:W-:-:S05]  /*1a410*/  VIADD R28, R28, 0x78 ;  /* 0x000000781c1c7836 */ /* 0x000fca0000000000 */
[----:B------:R-:W-:Y:S02]  /*1a420*/  ISETP.GE.AND P4, PT, R28, UR7, PT ;  /* 0x000000071c007c0c */ /* 0x000fe4000bf86270 */
[----:B------:R-:W0:Y:S02]  /*1a430*/  S2R R28, SR_TID.X ;  /* 0x00000000001c7919 */ /* 0x000e240000002100 */
[----:B0-----:R-:W-:-:S04]  /*1a440*/  LOP3.LUT R28, R28, 0x7f, RZ, 0xc0, !PT ;  /* 0x0000007f1c1c7812 */ /* 0x001fc800078ec0ff */
[----:B------:R-:W-:Y:S02]  /*1a450*/  ISETP.GE.AND P3, PT, R28, UR7, PT ;  /* 0x000000071c007c0c */ /* 0x000fe4000bf66270 */
[----:B------:R-:W3:Y:S01]  /*1a460*/  LDL.LU R28, [R1+0x12d8] ;  /* 0x0012d800011c7983 */ /* 0x000ee20000300800 */
[----:B------:R-:W0:Y:S03]  /*1a470*/  S2R R3, SR_TID.X ;  /* 0x0000000000037919 */ /* 0x000e260000002100 */
[----:B--2---:R1:W-:Y:S04]  /*1a480*/  STL [R1+0x6c], R13 ;  /* 0x00006c0d01007387 */ /* 0x0043e80000100800 */
[----:B-1----:R-:W2:Y:S04]  /*1a490*/  LDL.LU R13, [R1+0x12d4] ;  /* 0x0012d400010d7983 */ /* 0x002ea80000300800 */
[----:B------:R-:W2:Y:S04]  /*1a4a0*/  LDL R4, [R1+0x228] ;  /* 0x0002280001047983 */ /* 0x000ea80000100800 */
[----:B------:R-:W2:Y:S01]  /*1a4b0*/  LDL R5, [R1+0x22c] ;  /* 0x00022c0001057983 */ /* 0x000ea20000100800 */
[----:B0-----:R-:W-:-:S04]  /*1a4c0*/  SHF.R.U32.HI R3, RZ, 0x4, R3 ;  /* 0x00000004ff037819 */ /* 0x001fc80000011603 */
[----:B------:R-:W-:-:S04]  /*1a4d0*/  SGXT.U32 R3, R3, 0x3 ;  /* 0x000000030303781a */ /* 0x000fc80000000000 */
[----:B------:R-:W-:-:S04]  /*1a4e0*/  LOP3.LUT R3, R3, 0x70, RZ, 0xfc, !PT ;  /* 0x0000007003037812 */ /* 0x000fc800078efcff */
[----:B------:R-:W-:Y:S02]  /*1a4f0*/  ISETP.GE.AND P2, PT, R3, UR7, PT ;  /* 0x0000000703007c0c */ /* 0x000fe4000bf46270 */
[----:B------:R-:W-:-:S11]  /*1a500*/  PRMT R7, RZ, 0x7610, R7 ;  /* 0x00007610ff077816 */ /* 0x000fd60000000007 */
[----:B--2---:R-:W-:-:S04]  /*1a510*/  @!P2 LOP3.LUT R5, R5, R4, RZ, 0x3c, !PT ;  /* 0x000000040505a212 */ /* 0x004fc800078e3cff */
[----:B------:R-:W-:-:S04]  /*1a520*/  @!P2 LOP3.LUT R4, R5, R4, RZ, 0x3c, !PT ;  /* 0x000000040504a212 */ /* 0x000fc800078e3cff */
[----:B------:R-:W-:-:S05]  /*1a530*/  @!P2 LOP3.LUT R5, R5, R4, RZ, 0x3c, !PT ;  /* 0x000000040505a212 */ /* 0x000fca00078e3cff */
[----:B------:R-:W2:Y:S04]  /*1a540*/  @!P2 LDG.E.U16 R7, desc[UR10][R4.64] ;  /* 0x0000000a0407a981 */ /* 0x000ea8000c1e1500 */
[----:B--2---:R0:W-:Y:S04]  /*1a550*/  STL [R1+0x68], R7 ;  /* 0x0000680701007387 */ /* 0x0041e80000100800 */
[----:B0-----:R-:W2:Y:S04]  /*1a560*/  LDL.LU R7, [R1+0x12d0] ;  /* 0x0012d00001077983 */ /* 0x001ea80000300800 */
[----:B------:R-:W2:Y:S04]  /*1a570*/  LDL R4, [R1+0x220] ;  /* 0x0002200001047983 */ /* 0x000ea80000100800 */
[----:B------:R-:W2:Y:S01]  /*1a580*/  LDL R5, [R1+0x224] ;  /* 0x0002240001057983 */ /* 0x000ea20000100800 */
[----:B---3--:R-:W-:Y:S01]  /*1a590*/  PRMT R28, RZ, 0x7610, R28 ;  /* 0x00007610ff1c7816 */ /* 0x008fe2000000001c */
[----:B------:R-:W0:Y:S01]  /*1a5a0*/  S2R R3, SR_TID.X ;  /* 0x0000000000037919 */ /* 0x000e220000002100 */
[----:B--2---:R-:W-:-:S04]  /*1a5b0*/  @!P4 LOP3.LUT R5, R5, R4, RZ, 0x3c, !PT ;  /* 0x000000040505c212 */ /* 0x004fc800078e3cff */
[----:B------:R-:W-:-:S04]  /*1a5c0*/  @!P4 LOP3.LUT R4, R5, R4, RZ, 0x3c, !PT ;  /* 0x000000040504c212 */ /* 0x000fc800078e3cff */
[----:B------:R-:W-:-:S05]  /*1a5d0*/  @!P4 LOP3.LUT R5, R5, R4, RZ, 0x3c, !PT ;  /* 0x000000040505c212 */ /* 0x000fca00078e3cff */
[----:B------:R-:W2:Y:S04]  /*1a5e0*/  @!P4 LDG.E.U16 R28, desc[UR10][R4.64] ;  /* 0x0000000a041cc981 */ /* 0x000ea8000c1e1500 */
[----:B------:R-:W3:Y:S04]  /*1a5f0*/  LDL R4, [R1+0x27c] ;  /* 0x00027c0001047983 */ /* 0x000ee80000100800 */
[----:B------:R-:W3:Y:S01]  /*1a600*/  LDL R5, [R1+0x28c] ;  /* 0x00028c0001057983 */ /* 0x000ee20000100800 */
[----:B0-----:R-:W-:-:S04]  /*1a610*/  SHF.R.U32.HI R3, RZ, 0x4, R3 ;  /* 0x00000004ff037819 */ /* 0x001fc80000011603 */
[----:B------:R-:W-:-:S04]  /*1a620*/  SGXT.U32 R3, R3, 0x3 ;  /* 0x000000030303781a */ /* 0x000fc80000000000 */
[----:B------:R-:W-:Y:S02]  /*1a630*/  ISETP.GE.AND P0, PT, R3, UR7, PT ;  /* 0x0000000703007c0c */ /* 0x000fe4000bf06270 */
[----:B------:R-:W-:Y:S01]  /*1a640*/  PRMT R13, RZ, 0x7610, R13 ;  /* 0x00007610ff0d7816 */ /* 0x000fe2000000000d */
[----:B--2---:R-:W-:Y:S10]  /*1a650*/  STL [R1+0x121c], R28 ;  /* 0x00121c1c01007387 */ /* 0x004ff40000100800 */
[----:B---3--:R-:W-:-:S04]  /*1a660*/  @!P0 LOP3.LUT R5, R5, R4, RZ, 0x3c, !PT ;  /* 0x0000000405058212 */ /* 0x008fc800078e3cff */
[----:B------:R-:W-:-:S04]  /*1a670*/  @!P0 LOP3.LUT R4, R5, R4, RZ, 0x3c, !PT ;  /* 0x0000000405048212 */ /* 0x000fc800078e3cff */
[----:B------:R-:W-:Y:S01]  /*1a680*/  @!P0 LOP3.LUT R5, R5, R4, RZ, 0x3c, !PT ;  /* 0x0000000405058212 */ /* 0x000fe200078e3cff */
[----:B------:R-:W-:Y:S04]  /*1a690*/  STL [R1+0x1220], R28 ;  /* 0x0012201c01007387 */ /* 0x000fe80000100800 */
[----:B------:R0:W2:Y:S04]  /*1a6a0*/  @!P0 LDG.E.U16 R13, desc[UR10][R4.64] ;  /* 0x0000000a040d8981 */ /* 0x0000a8000c1e1500 */
[----:B------:R-:W0:Y:S04]  /*1a6b0*/  LDL R4, [R1+0xa30] ;  /* 0x000a300001047983 */ /* 0x000e280000100800 */
[----:B------:R-:W0:Y:S01]  /*1a6c0*/  LDL R5, [R1+0xa34] ;  /* 0x000a340001057983 */ /* 0x000e220000100800 */
[----:B------:R-:W-:Y:S01]  /*1a6d0*/  PRMT R11, RZ, 0x7610, R11 ;  /* 0x00007610ff0b7816 */ /* 0x000fe2000000000b */
[----:B------:R-:W-:Y:S01]  /*1a6e0*/  BAR.SYNC.DEFER_BLOCKING 0x0 ;  /* 0x0000000000007b1d */ /* 0x000fe20000010000 */
[----:B0-----:R-:W-:-:S04]  /*1a6f0*/  @!P3 LOP3.LUT R5, R5, R4, RZ, 0x3c, !PT ;  /* 0x000000040505b212 */ /* 0x001fc800078e3cff */
[----:B------:R-:W-:-:S04]  /*1a700*/  @!P3 LOP3.LUT R4, R5, R4, RZ, 0x3c, !PT ;  /* 0x000000040504b212 */ /* 0x000fc800078e3cff */
[----:B------:R-:W-:-:S05]  /*1a710*/  @!P3 LOP3.LUT R5, R5, R4, RZ, 0x3c, !PT ;  /* 0x000000040505b212 */ /* 0x000fca00078e3cff */
[----:B------:R-:W3:Y:S04]  /*1a720*/  @!P3 LDG.E.U16 R11, desc[UR10][R4.64] ;  /* 0x0000000a040bb981 */ /* 0x000ee8000c1e1500 */
[----:B---3--:R0:W-:Y:S04]  /*1a730*/  STL [R1+0x8], R11 ;  /* 0x0000080b01007387 */ /* 0x0081e80000100800 */
[----:B0-----:R-:W3:Y:S04]  /*1a740*/  LDL.LU R11, [R1+0x12cc] ;  /* 0x0012cc00010b7983 */ /* 0x001ee80000300800 */
[----:B------:R-:W2:Y:S04]  /*1a750*/  LDL R4, [R1+0xa10] ;  /* 0x000a100001047983 */ /* 0x000ea80000100800 */
[----:B------:R-:W2:Y:S01]  /*1a760*/  LDL R5, [R1+0xa14] ;  /* 0x000a140001057983 */ /* 0x000ea20000100800 */
[----:B------:R-:W-:-:S02]  /*1a770*/  PRMT R7, RZ, 0x7610, R7 ;  /* 0x00007610ff077816 */ /* 0x000fc40000000007 */
        /* <DEDUP_REMOVED lines=17> */
[----:B---3--:R-:W-:-:S02]  /*1a890*/  PRMT R11, RZ, 0x7610, R11 ;  /* 0x00007610ff0b7816 */ /* 0x008fc4000000000b */
[----:B--2---:R-:W-:-:S04]  /*1a8a0*/  @!P3 LOP3.LUT R5, R5, R4, RZ, 0x3c, !PT ;  /* 0x000000040505b212 */ /* 0x004fc800078e3cff */
[----:B------:R-:W-:-:S04]  /*1a8b0*/  @!P3 LOP3.LUT R4, R5, R4, RZ, 0x3c, !PT ;  /* 0x000000040504b212 */ /* 0x000fc800078e3cff */
[----:B------:R-:W-:-:S05]  /*1a8c0*/  @!P3 LOP3.LUT R5, R5, R4, RZ, 0x3c, !PT ;  /* 0x000000040505b212 */ /* 0x000fca00078e3cff */
[----:B------:R-:W2:Y:S04]  /*1a8d0*/  @!P3 LDG.E.U16 R11, desc[UR10][R4.64] ;  /* 0x0000000a040bb981 */ /* 0x000ea8000c1e1500 */
[----:B--2---:R0:W-:Y:S04]  /*1a8e0*/  STL [R1+0x54], R11 ;  /* 0x0000540b01007387 */ /* 0x0041e80000100800 */
[----:B0-----:R-:W2:Y:S04]  /*1a8f0*/  LDL.LU R11, [R1+0x12c0] ;  /* 0x0012c000010b7983 */ /* 0x001ea80000300800 */
        /* <DEDUP_REMOVED lines=15> */
[----:B------:R0:W2:Y:S04]  /*1a9f0*/  @!P3 LDG.E.U16 R7, desc[UR10][R4.64] ;  /* 0x0000000a0407b981 */ /* 0x0000a8000c1e1500 */
[----:B------:R-:W0:Y:S04]  /*1aa00*/  LDL R4, [R1+0x8d0] ;  /* 0x0008d00001047983 */ /* 0x000e280000100800 */
[----:B------:R-:W0:Y:S01]  /*1aa10*/  LDL R5, [R1+0x8d4] ;  /* 0x0008d40001057983 */ /* 0x000e220000100800 */
[----:B------:R-:W-:Y:S02]  /*1aa20*/  PRMT R9, RZ, 0x7610, R9 ;  /* 0x00007610ff097816 */ /* 0x000fe40000000009 */
[----:B0-----:R-:W-:-:S04]  /*1aa30*/  @!P3 LOP3.LUT R5, R5, R4, RZ, 0x3c, !PT ;  /* 0x000000040505b212 */ /* 0x001fc800078e3cff */
[----:B------:R-:W-:-:S04]  /*1aa40*/  @!P3 LOP3.LUT R4, R5, R4, RZ, 0x3c, !PT ;  /* 0x000000040504b212 */ /* 0x000fc800078e3cff */
[----:B------:R-:W-:-:S05]  /*1aa50*/  @!P3 LOP3.LUT R5, R5, R4, RZ, 0x3c, !PT ;  /* 0x000000040505b212 */ /* 0x000fca00078e3cff */
[----:B------:R-:W3:Y:S04]  /*1aa60*/  @!P3 LDG.E.U16 R9, desc[UR10][R4.64] ;  /* 0x0000000a0409b981 */ /* 0x000ee8000c1e1500 */
[----:B--2---:R0:W-:Y:S04]  /*1aa70*/  STL [R1+0x4c], R7 ;  /* 0x00004c0701007387 */ /* 0x0041e80000100800 */
[----:B0-----:R-:W2:Y:S04]  /*1aa80*/  LDL R7, [R1+0x794] ;  /* 0x0007940001077983 */ /* 0x001ea80000100800 */
        /* <DEDUP_REMOVED lines=35> */
[----:B------:R-:W2:Y:S01]  /*1acc0*/  @!P3 LDG.E.U16 R14, desc[UR10][R4.64] ;  /* 0x0000000a040eb981 */ /* 0x000ea2000c1e1500 */
[----:B------:R-:W-:-:S03]  /*1acd0*/  PRMT R29, RZ, 0x7610, R29 ;  /* 0x00007610ff1d7816 */ /* 0x000fc6000000001d */
[----:B--2---:R0:W-:Y:S04]  /*1ace0*/  STL [R1+0x38], R14 ;  /* 0x0000380e01007387 */ /* 0x0041e80000100800 */
[----:B0-----:R-:W2:Y:S04]  /*1acf0*/  LDL.LU R14, [R1+0x12ac] ;  /* 0x0012ac00010e7983 */ /* 0x001ea80000300800 */
[----:B------:R-:W2:Y:S01]  /*1ad00*/  LDL R5, [R1+0x790] ;  /* 0x0007900001057983 */ /* 0x000ea20000100800 */
[----:B------:R-:W-:-:S03]  /*1ad10*/  @!P3 IMAD.MOV.U32 R4, RZ, RZ, R7 ;  /* 0x000000ffff04b224 */ /* 0x000fc600078e0007 */
[----:B------:R-:W3:Y:S04]  /*1ad20*/  LDL R7, [R1+0x654] ;  /* 0x0006540001077983 */ /* 0x000ee80000100800 */
[----:B--2---:R-:W2:Y:S04]  /*1ad30*/  @!P3 LDG.E.U16 R29, desc[UR10][R4.64] ;  /* 0x0000000a041db981 */ /* 0x004ea8000c1e1500 */
        /* <DEDUP_REMOVED lines=22> */
[----:B------:R-:W-:Y:S01]  /*1aea0*/  @!P3 IMAD.MOV.U32 R4, RZ, RZ, R15 ;  /* 0x000000ffff04b224 */ /* 0x000fe200078e000f */
[----:B------:R-:W-:-:S02]  /*1aeb0*/  PRMT R25, RZ, 0x7610, R25 ;  /* 0x00007610ff197816 */ /* 0x000fc40000000019 */
[----:B------:R-:W3:Y:S04]  /*1aec0*/  LDL R15, [R1+0x590] ;  /* 0x00059000010f7983 */ /* 0x000ee80000100800 */
[----:B--2---:R0:W2:Y:S04]  /*1aed0*/  @!P3 LDG.E.U16 R11, desc[UR10][R4.64] ;  /* 0x0000000a040bb981 */ /* 0x0040a8000c1e1500 */
[----:B------:R-:W0:Y:S04]  /*1aee0*/  LDL R4, [R1+0x690] ;  /* 0x0006900001047983 */ /* 0x000e280000100800 */
[----:B------:R-:W0:Y:S02]  /*1aef0*/  LDL R5, [R1+0x694] ;  /* 0x0006940001057983 */ /* 0x000e240000100800 */
        /* <DEDUP_REMOVED lines=8> */
[----:B------:R-:W2:Y:S01]  /*1af80*/  LDL R5, [R1+0x650] ;  /* 0x0006500001057983 */ /* 0x000ea20000100800 */
[----:B------:R-:W-:Y:S01]  /*1af90*/  PRMT R6, RZ, 0x7610, R6 ;  /* 0x00007610ff067816 */ /* 0x000fe20000000006 */
[----:B------:R-:W-:Y:S01]  /*1afa0*/  @!P3 IMAD.MOV.U32 R4, RZ, RZ, R7 ;  /* 0x000000ffff04b224 */ /* 0x000fe200078e0007 */
[----:B------:R-:W-:Y:S01]  /*1afb0*/  PRMT R9, RZ, 0x7610, R9 ;  /* 0x00007610ff097816 */ /* 0x000fe20000000009 */
[----:B------:R-:W3:Y:S04]  /*1afc0*/  LDL R7, [R1+0x510] ;  /* 0x0005100001077983 */ /* 0x000ee80000100800 */
[----:B--2---:R-:W2:Y:S04]  /*1afd0*/  @!P3 LDG.E.U16 R6, desc[UR10][R4.64] ;  /* 0x0000000a0406b981 */ /* 0x004ea8000c1e1500 */
[----:B------:R-:W3:Y:S04]  /*1afe0*/  LDL R4, [R1+0x610] ;  /* 0x0006100001047983 */ /* 0x000ee80000100800 */
[----:B------:R-:W3:Y:S04]  /*1aff0*/  LDL R5, [R1+0x614] ;  /* 0x0006140001057983 */ /* 0x000ee80000100800 */
[----:B--2---:R0:W-:Y:S01]  /*1b000*/  STL [R1+0x20], R6 ;  /* 0x0000200601007387 */ /* 0x0041e20000100800 */
[----:B------:R-:W-:-:S02]  /*1b010*/  PRMT R24, RZ, 0x7610, R24 ;  /* 0x00007610ff187816 */ /* 0x000fc40000000018 */
[----:B------:R-:W-:Y:S01]  /*1b020*/  PRMT R10, RZ, 0x7610, R10 ;  /* 0x00007610ff0a7816 */ /* 0x000fe2000000000a */
[----:B0-----:R-:W2:Y:S01]  /*1b030*/  LDL R6, [R1+0x514] ;  /* 0x0005140001067983 */ /* 0x001ea20000100800 */
[----:B---3--:R-:W-:-:S04]  /*1b040*/  @!P3 LOP3.LUT R5, R5, R4, RZ, 0x3c, !PT ;  /* 0x000000040505b212 */ /* 0x008fc800078e3cff */
[----:B------:R-:W-:-:S04]  /*1b050*/  @!P3 LOP3.LUT R4, R5, R4, RZ, 0x3c, !PT ;  /* 0x000000040504b212 */ /* 0x000fc800078e3cff */
[----:B------:R-:W-:-:S05]  /*1b060*/  @!P3 LOP3.LUT R5, R5, R4, RZ, 0x3c, !PT ;  /* 0x000000040505b212 */ /* 0x000fca00078e3cff */
[----:B------:R0:W3:Y:S04]  /*1b070*/  @!P3 LDG.E.U16 R9, desc[UR10][R4.64] ;  /* 0x0000000a0409b981 */ /* 0x0000e8000c1e1500 */
[----:B------:R-:W0:Y:S04]  /*1b080*/  LDL R4, [R1+0x5d0] ;  /* 0x0005d00001047983 */ /* 0x000e280000100800 */
[----:B------:R-:W0:Y:S02]  /*1b090*/  LDL R5, [R1+0x5d4] ;  /* 0x0005d40001057983 */ /* 0x000e240000100800 */
[----:B0-----:R-:W-:-:S04]  /*1b0a0*/  @!P3 LOP3.LUT R5, R5, R4, RZ, 0x3c, !PT ;  /* 0x000000040505b212 */ /* 0x001fc800078e3cff */
[----:B------:R-:W-:-:S04]  /*1b0b0*/  @!P3 LOP3.LUT R4, R5, R4, RZ, 0x3c, !PT ;  /* 0x000000040504b212 */ /* 0x000fc800078e3cff */
[----:B------:R-:W-:-:S05]  /*1b0c0*/  @!P3 LOP3.LUT R5, R5, R4, RZ, 0x3c, !PT ;  /* 0x000000040505b212 */ /* 0x000fca00078e3cff */
[----:B------:R0:W2:Y:S04]  /*1b0d0*/  @!P3 LDG.E.U16 R24, desc[UR10][R4.64] ;  /* 0x0000000a0418b981 */ /* 0x0000a8000c1e1500 */
[----:B---3--:R1:W-:Y:S01]  /*1b0e0*/  STL [R1+0x1c], R9 ;  /* 0x00001c0901007387 */ /* 0x0083e20000100800 */
[----:B0-----:R-:W-:Y:S02]  /*1b0f0*/  @!P3 IMAD.MOV.U32 R4, RZ, RZ, R11 ;  /* 0x000000ffff04b224 */ /* 0x001fe400078e000b */
[----:B------:R-:W-:Y:S01]  /*1b100*/  @!P3 IMAD.MOV.U32 R5, RZ, RZ, R15 ;  /* 0x000000ffff05b224 */ /* 0x000fe200078e000f */
[----:B-1----:R-:W3:Y:S04]  /*1b110*/  LDL R9, [R1+0x4d4] ;  /* 0x0004d40001097983 */ /* 0x002ee80000100800 */
[----:B------:R0:W3:Y:S04]  /*1b120*/  @!P3 LDG.E.U16 R10, desc[UR10][R4.64] ;  /* 0x0000000a040ab981 */ /* 0x0000e8000c1e1500 */
[----:B--2---:R1:W-:Y:S04]  /*1b130*/  STL [R1+0x18], R24 ;  /* 0x0000181801007387 */ /* 0x0043e80000100800 */
[----:B-1----:R-:W2:Y:S04]  /*1b140*/  LDL.LU R24, [R1+0x1298] ;  /* 0x0012980001187983 */ /* 0x002ea80000300800 */
[----:B------:R-:W0:Y:S04]  /*1b150*/  LDL R4, [R1+0x550] ;  /* 0x0005500001047983 */ /* 0x000e280000100800 */
[----:B------:R-:W0:Y:S01]  /*1b160*/  LDL R5, [R1+0x554] ;  /* 0x0005540001057983 */ /* 0x000e220000100800 */
[----:B------:R-:W-:-:S02]  /*1b170*/  PRMT R23, RZ, 0x7610, R23 ;  /* 0x00007610ff177816 */ /* 0x000fc40000000017 */
[----:B------:R-:W-:Y:S01]  /*1b180*/  PRMT R12, RZ, 0x7610, R12 ;  /* 0x00007610ff0c7816 */ /* 0x000fe2000000000c */
[----:B------:R-:W2:Y:S04]  /*1b190*/  LDL R15, [R1+0x494] ;  /* 0x00049400010f7983 */ /* 0x000ea80000100800 */
[----:B------:R-:W2:Y:S01]  /*1b1a0*/  LDL R11, [R1+0x450] ;  /* 0x00045000010b7983 */ /* 0x000ea20000100800 */
[----:B0-----:R-:W-:-:S04]  /*1b1b0*/  @!P3 LOP3.LUT R5, R5, R4, RZ, 0x3c, !PT ;  /* 0x000000040505b212 */ /* 0x001fc800078e3cff */
[----:B------:R-:W-:-:S04]  /*1b1c0*/  @!P3 LOP3.LUT R4, R5, R4, RZ, 0x3c, !PT ;  /* 0x000000040504b212 */ /* 0x000fc800078e3cff */
[----:B------:R-:W-:-:S05]  /*1b1d0*/  @!P3 LOP3.LUT R5, R5, R4, RZ, 0x3c, !PT ;  /* 0x000000040505b212 */ /* 0x000fca00078e3cff */
[----:B------:R0:W2:Y:S02]  /*1b1e0*/  @!P3 LDG.E.U16 R23, desc[UR10][R4.64] ;  /* 0x0000000a0417b981 */ /* 0x0000a4000c1e1500 */
[----:B0-----:R-:W-:Y:S02]  /*1b1f0*/  @!P3 IMAD.MOV.U32 R4, RZ, RZ, R6 ;  /* 0x000000ffff04b224 */ /* 0x001fe400078e0006 */
[----:B------:R-:W-:-:S05]  /*1b200*/  @!P3 IMAD.MOV.U32 R5, RZ, RZ, R7 ;  /* 0x000000ffff05b224 */ /* 0x000fca00078e0007 */
[----:B------:R-:W4:Y:S04]  /*1b210*/  @!P3 LDG.E.U16 R12, desc[UR10][R4.64] ;  /* 0x0000000a040cb981 */ /* 0x000f28000c1e1500 */
[----:B---3--:R0:W-:Y:S04]  /*1b220*/  STL [R1+0x14], R10 ;  /* 0x0000140a01007387 */ /* 0x0081e80000100800 */
[----:B0-----:R-:W3:Y:S04]  /*1b230*/  LDL R10, [R1+0x454] ;  /* 0x00045400010a7983 */ /* 0x001ee80000100800 */
[----:B--2---:R0:W-:Y:S04]  /*1b240*/  STL [R1+0x10], R23 ;  /* 0x0000101701007387 */ /* 0x0041e80000100800 */
[----:B0-----:R-:W2:Y:S04]  /*1b250*/  LDL.LU R23, [R1+0x1294] ;  /* 0x0012940001177983 */ /* 0x001ea80000300800 */
[----:B------:R-:W2:Y:S04]  /*1b260*/  LDL R7, [R1+0x410] ;  /* 0x0004100001077983 */ /* 0x000ea80000100800 */
[----:B------:R-:W2:Y:S04]  /*1b270*/  LDL R6, [R1+0x414] ;  /* 0x0004140001067983 */ /* 0x000ea80000100800 */
[----:B----4-:R0:W-:Y:S04]  /*1b280*/  STL [R1+0xc], R12 ;  /* 0x00000c0c01007387 */ /* 0x0101e80000100800 */
[----:B0-----:R-:W4:Y:S04]  /*1b290*/  LDL.LU R12, [R1+0x1290] ;  /* 0x00129000010c7983 */ /* 0x001f280000300800 */
[----:B------:R-:W2:Y:S01]  /*1b2a0*/  LDL R5, [R1+0x4d0] ;  /* 0x0004d00001057983 */ /* 0x000ea20000100800 */
[----:B------:R-:W-:Y:S01]  /*1b2b0*/  PRMT R8, RZ, 0x7610, R8 ;  /* 0x00007610ff087816 */ /* 0x000fe20000000008 */
[----:B------:R-:W-:-:S02]  /*1b2c0*/  @!P3 IMAD.MOV.U32 R4, RZ, RZ, R9 ;  /* 0x000000ffff04b224 */ /* 0x000fc400078e0009 */
[----:B------:R-:W3:Y:S04]  /*1b2d0*/  LDL R9, [R1+0x3d0] ;  /* 0x0003d00001097983 */ /* 0x000ee80000100800 */
[----:B--2---:R0:W2:Y:S04]  /*1b2e0*/  @!P3 LDG.E.U16 R8, desc[UR10][R4.64] ;  /* 0x0000000a0408b981 */ /* 0x0040a8000c1e1500 */
[----:B------:R-:W3:Y:S01]  /*1b2f0*/  LDL R5, [R1+0x490] ;  /* 0x0004900001057983 */ /* 0x000ee20000100800 */
[----:B------:R-:W-:Y:S01]  /*1b300*/  PRMT R14, RZ, 0x7610, R14 ;  /* 0x00007610ff0e7816 */ /* 0x000fe2000000000e */
[----:B0-----:R-:W-:Y:S01]  /*1b310*/  @!P3 IMAD.MOV.U32 R4, RZ, RZ, R15 ;  /* 0x000000ffff04b224 */ /* 0x001fe200078e000f */
[----:B------:R-:W-:Y:S01]  /*1b320*/  PRMT R29, RZ, 0x7610, R29 ;  /* 0x00007610ff1d7816 */ /* 0x000fe2000000001d */
[----:B--2---:R0:W-:Y:S04]  /*1b330*/  STL [R1+0x4], R8 ;  /* 0x0000040801007387 */ /* 0x0041e80000100800 */
[----:B0-----:R-:W2:Y:S04]  /*1b340*/  LDL R8, [R1+0x3d4] ;  /* 0x0003d40001087983 */ /* 0x001ea80000100800 */
[----:B---3--:R0:W3:Y:S02]  /*1b350*/  @!P3 LDG.E.U16 R14, desc[UR10][R4.64] ;  /* 0x0000000a040eb981 */ /* 0x0080e4000c1e1500 */
[----:B0-----:R-:W-:-:S02]  /*1b360*/  @!P3 IMAD.MOV.U32 R4, RZ, RZ, R10 ;  /* 0x000000ffff04b224 */ /* 0x001fc400078e000a */
[----:B------:R-:W-:Y:S01]  /*1b370*/  @!P3 IMAD.MOV.U32 R5, RZ, RZ, R11 ;  /* 0x000000ffff05b224 */ /* 0x000fe200078e000b */
[----:B------:R-:W3:Y:S04]  /*1b380*/  LDL R10, [R1+0x394] ;  /* 0x00039400010a7983 */ /* 0x000ee80000100800 */
[----:B------:R-:W4:Y:S04]  /*1b390*/  LDL R11, [R1+0x390] ;  /* 0x00039000010b7983 */ /* 0x000f280000100800 */
[----:B------:R0:W4:Y:S01]  /*1b3a0*/  @!P3 LDG.E.U16 R29, desc[UR10][R4.64] ;  /* 0x0000000a041db981 */ /* 0x000122000c1e1500 */
[----:B------:R-:W-:-:S02]  /*1b3b0*/  PRMT R27, RZ, 0x7610, R27 ;  /* 0x00007610ff1b7816 */ /* 0x000fc4000000001b */
[----:B------:R-:W-:Y:S01]  /*1b3c0*/  PRMT R26, RZ, 0x7610, R26 ;  /* 0x00007610ff1a7816 */ /* 0x000fe2000000001a */
[----:B0-----:R-:W-:Y:S02]  /*1b3d0*/  @!P3 IMAD.MOV.U32 R4, RZ, RZ, R6 ;  /* 0x000000ffff04b224 */ /* 0x001fe400078e0006 */
[----:B------:R-:W-:-:S05]  /*1b3e0*/  @!P3 IMAD.MOV.U32 R5, RZ, RZ, R7 ;  /* 0x000000ffff05b224 */ /* 0x000fca00078e0007 */
[----:B------:R0:W4:Y:S02]  /*1b3f0*/  @!P3 LDG.E.U16 R27, desc[UR10][R4.64] ;  /* 0x0000000a041bb981 */ /* 0x000124000c1e1500 */
[----:B0-----:R-:W-:Y:S01]  /*1b400*/  @!P3 IMAD.MOV.U32 R5, RZ, RZ, R9 ;  /* 0x000000ffff05b224 */ /* 0x001fe200078e0009 */
[----:B------:R-:W-:Y:S01]  /*1b410*/  PRMT R25, RZ, 0x7610, R25 ;  /* 0x00007610ff197816 */ /* 0x000fe20000000019 */
[----:B--2---:R-:W-:-:S05]  /*1b420*/  @!P3 IMAD.MOV.U32 R4, RZ, RZ, R8 ;  /* 0x000000ffff04b224 */ /* 0x004fca00078e0008 */
[----:B------:R3:W2:Y:S02]  /*1b430*/  @!P3 LDG.E.U16 R26, desc[UR10][R4.64] ;  /* 0x0000000a041ab981 */ /* 0x0006a4000c1e1500 */
[----:B---3--:R-:W-:Y:S02]  /*1b440*/  @!P3 IMAD.MOV.U32 R4, RZ, RZ, R10 ;  /* 0x000000ffff04b224 */ /* 0x008fe400078e000a */
[----:B----4-:R-:W-:Y:S01]  /*1b450*/  @!P3 IMAD.MOV.U32 R5, RZ, RZ, R11 ;  /* 0x000000ffff05b224 */ /* 0x010fe200078e000b */
[----:B------:R-:W-:Y:S04]  /*1b460*/  STL [R1+0x11f0], R29 ;  /* 0x0011f01d01007387 */ /* 0x000fe80000100800 */
[----:B------:R-:W3:Y:S04]  /*1b470*/  @!P3 LDG.E.U16 R25, desc[UR10][R4.64] ;  /* 0x0000000a0419b981 */ /* 0x000ee8000c1e1500 */
[----:B------:R-:W4:Y:S04]  /*1b480*/  LDL R7, [R1+0x350] ;  /* 0x0003500001077983 */ /* 0x000f280000100800 */
[----:B------:R-:W4:Y:S04]  /*1b490*/  LDL R6, [R1+0x354] ;  /* 0x0003540001067983 */ /* 0x000f280000100800 */
[----:B------:R-:W-:Y:S04]  /*1b4a0*/  STL [R1+0x11f4], R27 ;  /* 0x0011f41b01007387 */ /* 0x000fe80000100800 */
[----:B------:R-:W4:Y:S04]  /*1b4b0*/  LDL R9, [R1+0x310] ;  /* 0x0003100001097983 */ /* 0x000f280000100800 */
[----:B------:R-:W4:Y:S01]  /*1b4c0*/  LDL R8, [R1+0x314] ;  /* 0x0003140001087983 */ /* 0x000f220000100800 */
[----:B------:R-:W-:-:S03]  /*1b4d0*/  PRMT R24, RZ, 0x7610, R24 ;  /* 0x00007610ff187816 */ /* 0x000fc60000000018 */
[----:B--2---:R-:W-:Y:S04]  /*1b4e0*/  STL [R1+0x11f8], R26 ;  /* 0x0011f81a01007387 */ /* 0x004fe80000100800 */
[----:B------:R-:W-:Y:S04]  /*1b4f0*/  STL [R1+0x120c], R26 ;  /* 0x00120c1a01007387 */ /* 0x000fe80000100800 */
[----:B------:R-:W2:Y:S04]  /*1b500*/  LDL R11, [R1+0x2d4] ;  /* 0x0002d400010b7983 */ /* 0x000ea80000100800 */
[----:B------:R-:W2:Y:S04]  /*1b510*/  LDL R10, [R1+0xa3c] ;  /* 0x000a3c00010a7983 */ /* 0x000ea80000100800 */
[----:B---3--:R-:W-:Y:S04]  /*1b520*/  STL [R1+0x11fc], R25 ;  /* 0x0011fc1901007387 */ /* 0x008fe80000100800 */
[----:B------:R-:W-:Y:S01]  /*1b530*/  STL [R1+0x1224], R25 ;  /* 0x0012241901007387 */ /* 0x000fe20000100800 */
[----:B----4-:R-:W-:-:S02]  /*1b540*/  @!P3 IMAD.MOV.U32 R5, RZ, RZ, R7 ;  /* 0x000000ffff05b224 */ /* 0x010fc400078e0007 */
[----:B------:R-:W-:Y:S01]  /*1b550*/  @!P3 IMAD.MOV.U32 R4, RZ, RZ, R6 ;  /* 0x000000ffff04b224 */ /* 0x000fe200078e0006 */
[----:B------:R-:W3:Y:S04]  /*1b560*/  LDL R7, [R1+0xa40] ;  /* 0x000a400001077983 */ /* 0x000ee80000100800 */
[----:B------:R-:W3:Y:S04]  /*1b570*/  LDL R6, [R1+0xa7c] ;  /* 0x000a7c0001067983 */ /* 0x000ee80000100800 */
[----:B------:R-:W4:Y:S04]  /*1b580*/  LDL R15, [R1+0x19c] ;  /* 0x00019c00010f7983 */ /* 0x000f280000100800 */
[----:B------:R0:W-:Y:S04]  /*1b590*/  STL [R1], R14 ;  /* 0x0000000e01007387 */ /* 0x0001e80000100800 */
[----:B------:R1:W4:Y:S04]  /*1b5a0*/  @!P3 LDG.E.U16 R24, desc[UR10][R4.64] ;  /* 0x0000000a0418b981 */ /* 0x000328000c1e1500 */
[----:B0-----:R-:W4:Y:S01]  /*1b5b0*/  LDL R14, [R1+0x2b8] ;  /* 0x0002b800010e7983 */ /* 0x001f220000100800 */
[----:B------:R-:W-:Y:S01]  /*1b5c0*/  PRMT R23, RZ, 0x7610, R23 ;  /* 0x00007610ff177816 */ /* 0x000fe20000000017 */
[----:B-1----:R-:W-:-:S02]  /*1b5d0*/  @!P3 IMAD.MOV.U32 R4, RZ, RZ, R8 ;  /* 0x000000ffff04b224 */ /* 0x002fc400078e0008 */
[----:B------:R-:W-:Y:S01]  /*1b5e0*/  @!P3 IMAD.MOV.U32 R5, RZ, RZ, R9 ;  /* 0x000000ffff05b224 */ /* 0x000fe200078e0009 */
[----:B------:R-:W-:-:S04]  /*1b5f0*/  PRMT R3, RZ, 0x7610, R3 ;  /* 0x00007610ff037816 */ /* 0x000fc80000000003 */
[----:B------:R2:W4:Y:S02]  /*1b600*/  @!P3 LDG.E.U16 R23, desc[UR10][R4.64] ;  /* 0x0000000a0417b981 */ /* 0x000524000c1e1500 */
[----:B--2---:R-:W-:Y:S02]  /*1b610*/  @!P3 IMAD.MOV.U32 R5, RZ, RZ, R11 ;  /* 0x000000ffff05b224 */ /* 0x004fe400078e000b */
[----:B------:R-:W-:-:S05]  /*1b620*/  @!P3 IMAD.MOV.U32 R4, RZ, RZ, R10 ;  /* 0x000000ffff04b224 */ /* 0x000fca00078e000a */
[----:B------:R0:W2:Y:S02]  /*1b630*/  @!P3 LDG.E.U16 R3, desc[UR10][R4.64] ;  /* 0x0000000a0403b981 */ /* 0x0000a4000c1e1500 */
[----:B0-----:R-:W-:Y:S02]  /*1b640*/  PRMT R4, RZ, 0x7610, R4 ;  /* 0x00007610ff047816 */ /* 0x001fe40000000004 */
[----:B------:R-:W-:-:S04]  /*1b650*/  PRMT R5, RZ, 0x7610, R5 ;  /* 0x00007610ff057816 */ /* 0x000fc80000000005 */
[----:B---3--:R4:W3:Y:S02]  /*1b660*/  @!P3 LDG.E.U16 R4, desc[UR10][R6.64] ;  /* 0x0000000a0604b981 */ /* 0x0088e4000c1e1500 */
[----:B----4-:R-:W-:Y:S02]  /*1b670*/  @!P3 IMAD.MOV.U32 R7, RZ, RZ, R15 ;  /* 0x000000ffff07b224 */ /* 0x010fe400078e000f */
[----:B------:R-:W-:Y:S01]  /*1b680*/  STL [R1+0x1200], R24 ;  /* 0x0012001801007387 */ /* 0x000fe20000100800 */
[----:B------:R-:W-:-:S03]  /*1b690*/  @!P3 IMAD.MOV.U32 R6, RZ, RZ, R14 ;  /* 0x000000ffff06b224 */ /* 0x000fc600078e000e */
[----:B------:R-:W-:Y:S04]  /*1b6a0*/  STL [R1+0x1210], R24 ;  /* 0x0012101801007387 */ /* 0x000fe80000100800 */
[----:B------:R-:W4:Y:S04]  /*1b6b0*/  LDL R9, [R1+0xa08] ;  /* 0x000a080001097983 */ /* 0x000f280000100800 */
[----:B------:R-:W4:Y:S04]  /*1b6c0*/  LDL R8, [R1+0xa0c] ;  /* 0x000a0c0001087983 */ /* 0x000f280000100800 */
[----:B------:R0:W4:Y:S04]  /*1b6d0*/  @!P3 LDG.E.U16 R5, desc[UR10][R6.64] ;  /* 0x0000000a0605b981 */ /* 0x000128000c1e1500 */
[----:B------:R-:W-:Y:S04]  /*1b6e0*/  STL [R1+0x1204], R23 ;  /* 0x0012041701007387 */ /* 0x000fe80000100800 */
[----:B------:R-:W4:Y:S01]  /*1b6f0*/  LDL R11, [R1+0x988] ;  /* 0x00098800010b7983 */ /* 0x000f220000100800 */
[----:B0-----:R-:W-:-:S03]  /*1b700*/  PRMT R6, RZ, 0x7610, R6 ;  /* 0x00007610ff067816 */ /* 0x001fc60000000006 */
[----:B------:R-:W4:Y:S04]  /*1b710*/  LDL R10, [R1+0x98c] ;  /* 0x00098c00010a7983 */ /* 0x000f280000100800 */
[----:B--2---:R-:W-:Y:S04]  /*1b720*/  STL [R1+0x1208], R3 ;  /* 0x0012080301007387 */ /* 0x004fe80000100800 */
[----:B---3--:R-:W-:Y:S04]  /*1b730*/  STL [R1+0x1214], R4 ;  /* 0x0012140401007387 */ /* 0x008fe80000100800 */
[----:B------:R-:W2:Y:S04]  /*1b740*/  LDL R15, [R1+0x908] ;  /* 0x00090800010f7983 */ /* 0x000ea80000100800 */
[----:B------:R-:W2:Y:S04]  /*1b750*/  LDL R14, [R1+0x90c] ;  /* 0x00090c00010e7983 */ /* 0x000ea80000100800 */
[----:B----4-:R0:W3:Y:S04]  /*1b760*/  @!P3 LDG.E.U16 R6, desc[UR10][R8.64] ;  /* 0x0000000a0806b981 */ /* 0x0100e8000c1e1500 */
[----:B------:R-:W-:Y:S04]  /*1b770*/  STL [R1+0x1218], R5 ;  /* 0x0012180501007387 */ /* 0x000fe80000100800 */
[----:B------:R-:W0:Y:S04]  /*1b780*/  LDL R8, [R1+0x9c8] ;  /* 0x0009c80001087983 */ /* 0x000e280000100800 */
[----:B------:R-:W0:Y:S01]  /*1b790*/  LDL R9, [R1+0x9cc] ;  /* 0x0009cc0001097983 */ /* 0x000e220000100800 */
[----:B------:R-:W-:-:S02]  /*1b7a0*/  PRMT R7, RZ, 0x7610, R7 ;  /* 0x00007610ff077816 */ /* 0x000fc40000000007 */
[----:B0-----:R-:W-:-:S04]  /*1b7b0*/  @!P3 LOP3.LUT R9, R9, R8, RZ, 0x3c, !PT ;  /* 0x000000080909b212 */ /* 0x001fc800078e3cff */
[----:B------:R-:W-:-:S04]  /*1b7c0*/  @!P3 LOP3.LUT R8, R9, R8, RZ, 0x3c, !PT ;  /* 0x000000080908b212 */ /* 0x000fc800078e3cff */
[----:B------:R-:W-:-:S05]  /*1b7d0*/  @!P3 LOP3.LUT R9, R9, R8, RZ, 0x3c, !PT ;  /* 0x000000080909b212 */ /* 0x000fca00078e3cff */
[----:B------:R0:W4:Y:S02]  /*1b7e0*/  @!P3 LDG.E.U16 R7, desc[UR10][R8.64] ;  /* 0x0000000a0807b981 */ /* 0x000124000c1e1500 */
[----:B0-----:R-:W-:-:S06]  /*1b7f0*/  PRMT R8, RZ, 0x7610, R8 ;  /* 0x00007610ff087816 */ /* 0x001fcc0000000008 */
[----:B------:R0:W2:Y:S04]  /*1b800*/  @!P3 LDG.E.U16 R8, desc[UR10][R10.64] ;  /* 0x0000000a0a08b981 */ /* 0x0000a8000c1e1500 */
[----:B------:R-:W0:Y:S04]  /*1b810*/  LDL R10, [R1+0x948] ;  /* 0x00094800010a7983 */ /* 0x000e280000100800 */
[----:B------:R-:W0:Y:S01]  /*1b820*/  LDL R11, [R1+0x94c] ;  /* 0x00094c00010b7983 */ /* 0x000e220000100800 */
[----:B------:R-:W-:Y:S02]  /*1b830*/  PRMT R9, RZ, 0x7610, R9 ;  /* 0x00007610ff097816 */ /* 0x000fe40000000009 */
[----:B0-----:R-:W-:-:S04]  /*1b840*/  @!P3 LOP3.LUT R11, R11, R10, RZ, 0x3c, !PT ;  /* 0x0000000a0b0bb212 */ /* 0x001fc800078e3cff */
[----:B------:R-:W-:-:S04]  /*1b850*/  @!P3 LOP3.LUT R10, R11, R10, RZ, 0x3c, !PT ;  /* 0x0000000a0b0ab212 */ /* 0x000fc800078e3cff */
[----:B------:R-:W-:-:S05]  /*1b860*/  @!P3 LOP3.LUT R11, R11, R10, RZ, 0x3c, !PT ;  /* 0x0000000a0b0bb212 */ /* 0x000fca00078e3cff */
[----:B------:R0:W3:Y:S04]  /*1b870*/  @!P3 LDG.E.U16 R9, desc[UR10][R10.64] ;  /* 0x0000000a0a09b981 */ /* 0x0000e8000c1e1500 */
[----:B--2---:R-:W-:Y:S01]  /*1b880*/  STL [R1+0x11ec], R8 ;  /* 0x0011ec0801007387 */ /* 0x004fe20000100800 */
[----:B0-----:R-:W-:-:S06]  /*1b890*/  PRMT R10, RZ, 0x7610, R10 ;  /* 0x00007610ff0a7816 */ /* 0x001fcc000000000a */
[----:B------:R0:W2:Y:S04]  /*1b8a0*/  @!P3 LDG.E.U16 R10, desc[UR10][R14.64] ;  /* 0x0000000a0e0ab981 */ /* 0x0000a8000c1e1500 */
[----:B---3--:R-:W-:Y:S04]  /*1b8b0*/  STL [R1+0x11e8], R9 ;  /* 0x0011e80901007387 */ /* 0x008fe80000100800 */
[----:B------:R-:W0:Y:S04]  /*1b8c0*/  LDL R14, [R1+0x8c8] ;  /* 0x0008c800010e7983 */ /* 0x000e280000100800 */
[----:B------:R-:W0:Y:S01]  /*1b8d0*/  LDL R15, [R1+0x8cc] ;  /* 0x0008cc00010f7983 */ /* 0x000e220000100800 */
[----:B------:R-:W-:-:S02]  /*1b8e0*/  PRMT R11, RZ, 0x7610, R11 ;  /* 0x00007610ff0b7816 */ /* 0x000fc4000000000b */
[----:B0-----:R-:W-:-:S04]  /*1b8f0*/  @!P3 LOP3.LUT R15, R15, R14, RZ, 0x3c, !PT ;  /* 0x0000000e0f0fb212 */ /* 0x001fc800078e3cff */
[----:B------:R-:W-:-:S04]  /*1b900*/  @!P3 LOP3.LUT R14, R15, R14, RZ, 0x3c, !PT ;  /* 0x0000000e0f0eb212 */ /* 0x000fc800078e3cff */
[----:B------:R-:W-:-:S05]  /*1b910*/  @!P3 LOP3.LUT R15, R15, R14, RZ, 0x3c, !PT ;  /* 0x0000000e0f0fb212 */ /* 0x000fca00078e3cff */
[----:B------:R0:W3:Y:S04]  /*1b920*/  @!P3 LDG.E.U16 R11, desc[UR10][R14.64] ;  /* 0x0000000a0e0bb981 */ /* 0x0000e8000c1e1500 */
[----:B------:R-:W0:Y:S04]  /*1b930*/  LDL R14, [R1+0x888] ;  /* 0x00088800010e7983 */ /* 0x000e280000100800 */
[----:B------:R-:W0:Y:S01]  /*1b940*/  LDL R15, [R1+0x88c] ;  /* 0x00088c00010f7983 */ /* 0x000e220000100800 */
[----:B------:R-:W-:Y:S02]  /*1b950*/  PRMT R12, RZ, 0x7610, R12 ;  /* 0x00007610ff0c7816 */ /* 0x000fe4000000000c */
[----:B0-----:R-:W-:-:S04]  /*1b960*/  @!P3 LOP3.LUT R15, R15, R14, RZ, 0x3c, !PT ;  /* 0x0000000e0f0fb212 */ /* 0x001fc800078e3cff */
        /* <DEDUP_REMOVED lines=9> */
[----:B------:R-:W2:Y:S04]  /*1ba00*/  @!P3 LDG.E.U16 R16, desc[UR10][R14.64] ;  /* 0x0000000a0e10b981 */ /* 0x000ea8000c1e1500 */
[----:B--2---:R0:W-:Y:S04]  /*1ba10*/  STL [R1+0x78], R16 ;  /* 0x0000781001007387 */ /* 0x0041e80000100800 */
[----:B0-----:R-:W2:Y:S04]  /*1ba20*/  LDL.LU R16, [R1+0x128c] ;  /* 0x00128c0001107983 */ /* 0x001ea80000300800 */
[----:B------:R-:W3:Y:S04]  /*1ba30*/  LDL R14, [R1+0x808] ;  /* 0x00080800010e7983 */ /* 0x000ee80000100800 */
[----:B------:R-:W3:Y:S01]  /*1ba40*/  LDL R15, [R1+0x80c] ;  /* 0x00080c00010f7983 */ /* 0x000ee20000100800 */
[----:B--2---:R-:W-:-:S02]  /*1ba50*/  PRMT R16, RZ, 0x7610, R16 ;  /* 0x00007610ff107816 */ /* 0x004fc40000000010 */
[----:B---3--:R-:W-:-:S04]  /*1ba60*/  @!P3 LOP3.LUT R15, R15, R14, RZ, 0x3c, !PT ;  /* 0x0000000e0f0fb212 */ /* 0x008fc800078e3cff */
        /* <DEDUP_REMOVED lines=137> */
[----:B------:R0:W3:Y:S04]  /*1c300*/  @!P3 LDG.E.U16 R4, desc[UR10][R14.64] ;  /* 0x0000000a0e04b981 */ /* 0x0000e8000c1e1500 */
[----:B------:R-:W0:Y:S04]  /*1c310*/  LDL R14, [R1+0x408] ;  /* 0x00040800010e7983 */ /* 0x000e280000100800 */
[----:B------:R-:W0:Y:S01]  /*1c320*/  LDL R15, [R1+0x40c] ;  /* 0x00040c00010f7983 */ /* 0x000e220000100800 */
[----:B--2---:R-:W-:Y:S02]  /*1c330*/  PRMT R16, RZ, 0x7610, R16 ;  /* 0x00007610ff107816 */ /* 0x004fe40000000010 */
[----:B0-----:R-:W-:-:S04]  /*1c340*/  @!P3 LOP3.LUT R15, R15, R14, RZ, 0x3c, !PT ;  /* 0x0000000e0f0fb212 */ /* 0x001fc800078e3cff */
[----:B------:R-:W-:-:S04]  /*1c350*/  @!P3 LOP3.LUT R14, R15, R14, RZ, 0x3c, !PT ;  /* 0x0000000e0f0eb212 */ /* 0x000fc800078e3cff */
[----:B------:R-:W-:-:S05]  /*1c360*/  @!P3 LOP3.LUT R15, R15, R14, RZ, 0x3c, !PT ;  /* 0x0000000e0f0fb212 */ /* 0x000fca00078e3cff */
[----:B------:R-:W2:Y:S04]  /*1c370*/  @!P3 LDG.E.U16 R16, desc[UR10][R14.64] ;  /* 0x0000000a0e10b981 */ /* 0x000ea8000c1e1500 */
[----:B---3--:R0:W-:Y:S04]  /*1c380*/  STL [R1+0xec], R4 ;  /* 0x0000ec0401007387 */ /* 0x0081e80000100800 */
[----:B0-----:R-:W3:Y:S04]  /*1c390*/  LDL R4, [R1+0xa44] ;  /* 0x000a440001047983 */ /* 0x001ee80000100800 */
        /* <DEDUP_REMOVED lines=35> */
[----:B------:R-:W2:Y:S01]  /*1c5d0*/  @!P3 LDG.E.U16 R16, desc[UR10][R14.64] ;  /* 0x0000000a0e10b981 */ /* 0x000ea2000c1e1500 */
[----:B------:R-:W-:-:S03]  /*1c5e0*/  PRMT R29, RZ, 0x7610, R29 ;  /* 0x00007610ff1d7816 */ /* 0x000fc6000000001d */
[----:B--2---:R0:W-:Y:S04]  /*1c5f0*/  STL [R1+0x108], R16 ;  /* 0x0001081001007387 */ /* 0x0041e80000100800 */
[----:B0-----:R-:W2:Y:S04]  /*1c600*/  LDL.LU R16, [R1+0x123c] ;  /* 0x00123c0001107983 */ /* 0x001ea80000300800 */
[----:B------:R-:W3:Y:S01]  /*1c610*/  LDL R15, [R1+0x2d0] ;  /* 0x0002d000010f7983 */ /* 0x000ee20000100800 */
[----:B------:R-:W-:-:S05]  /*1c620*/  @!P3 IMAD.MOV.U32 R14, RZ, RZ, R4 ;  /* 0x000000ffff0eb224 */ /* 0x000fca00078e0004 */
[----:B---3--:R0:W3:Y:S04]  /*1c630*/  @!P3 LDG.E.U16 R29, desc[UR10][R14.64] ;  /* 0x0000000a0e1db981 */ /* 0x0080e8000c1e1500 */
[----:B------:R-:W0:Y:S04]  /*1c640*/  LDL R14, [R1+0xa48] ;  /* 0x000a4800010e7983 */ /* 0x000e280000100800 */
[----:B------:R-:W0:Y:S01]  /*1c650*/  LDL R15, [R1+0xa98] ;  /* 0x000a9800010f7983 */ /* 0x000e220000100800 */
[----:B--2---:R-:W-:Y:S01]  /*1c660*/  PRMT R16, RZ, 0x7610, R16 ;  /* 0x00007610ff107816 */ /* 0x004fe20000000010 */
[----:B------:R-:W1:Y:S01]  /*1c670*/  S2R R4, SR_TID.X ;  /* 0x0000000000047919 */ /* 0x000e620000002100 */
[----:B0-----:R-:W-:-:S04]  /*1c680*/  @!P3 LOP3.LUT R15, R15, R14, RZ, 0x3c, !PT ;  /* 0x0000000e0f0fb212 */ /* 0x001fc800078e3cff */
[----:B------:R-:W-:-:S04]  /*1c690*/  @!P3 LOP3.LUT R14, R15, R14, RZ, 0x3c, !PT ;  /* 0x0000000e0f0eb212 */ /* 0x000fc800078e3cff */
[----:B------:R-:W-:-:S05]  /*1c6a0*/  @!P3 LOP3.LUT R15, R15, R14, RZ, 0x3c, !PT ;  /* 0x0000000e0f0fb212 */ /* 0x000fca00078e3cff */
[----:B------:R-:W2:Y:S04]  /*1c6b0*/  @!P3 LDG.E.U16 R16, desc[UR10][R14.64] ;  /* 0x0000000a0e10b981 */ /* 0x000ea8000c1e1500 */
[----:B---3--:R1:W-:Y:S02]  /*1c6c0*/  STL [R1+0x10c], R29 ;  /* 0x00010c1d01007387 */ /* 0x0083e40000100800 */
[----:B-1----:R-:W-:Y:S01]  /*1c6d0*/  IMAD.SHL.U32 R29, R4, 0x2, RZ ;  /* 0x00000002041d7824 */ /* 0x002fe200078e00ff */
[----:B------:R-:W-:-:S04]  /*1c6e0*/  SHF.R.S32.HI R4, RZ, 0x6, R4 ;  /* 0x00000006ff047819 */ /* 0x000fc80000011404 */
[----:B------:R-:W-:-:S04]  /*1c6f0*/  SGXT R4, R4, 0x1 ;  /* 0x000000010404781a */ /* 0x000fc80000000200 */
[----:B------:R-:W-:-:S04]  /*1c700*/  LOP3.LUT R4, R4, 0x90, RZ, 0xc0, !PT ;  /* 0x0000009004047812 */ /* 0x000fc800078ec0ff */
[----:B------:R-:W-:Y:S02]  /*1c710*/  LOP3.LUT R4, R4, 0x7e, R29, 0x78, !PT ;  /* 0x0000007e04047812 */ /* 0x000fe400078e781d */
[----:B------:R-:W3:Y:S04]  /*1c720*/  LDL R29, [R1+0x984] ;  /* 0x00098400011d7983 */ /* 0x000ee80000100800 */
        /* <DEDUP_REMOVED lines=34> */
[----:B--2---:R-:W2:Y:S04]  /*1c950*/  @!P3 LDG.E.U16 R28, desc[UR10][R14.64] ;  /* 0x0000000a0e1cb981 */ /* 0x004ea8000c1e1500 */
[----:B------:R-:W3:Y:S04]  /*1c960*/  LDL R14, [R1+0x940] ;  /* 0x00094000010e7983 */ /* 0x000ee80000100800 */
[----:B------:R-:W3:Y:S04]  /*1c970*/  LDL R15, [R1+0x944] ;  /* 0x00094400010f7983 */ /* 0x000ee80000100800 */
[----:B--2---:R0:W-:Y:S04]  /*1c980*/  STL [R1+0x17c], R28 ;  /* 0x00017c1c01007387 */ /* 0x0041e80000100800 */
[----:B0-----:R-:W2:Y:S01]  /*1c990*/  LDL.LU R28, [R1+0x74] ;  /* 0x00007400011c7983 */ /* 0x001ea20000300800 */
[----:B---3--:R-:W-:-:S04]  /*1c9a0*/  @!P3 LOP3.LUT R15, R15, R14, RZ, 0x3c, !PT ;  /* 0x0000000e0f0fb212 */ /* 0x008fc800078e3cff */
        /* <DEDUP_REMOVED lines=21> */
[----:B------:R-:W3:Y:S01]  /*1cb00*/  LDL R15, [R1+0x880] ;  /* 0x00088000010f7983 */ /* 0x000ee20000100800 */
[----:B------:R-:W-:Y:S01]  /*1cb10*/  PRMT R27, RZ, 0x7610, R27 ;  /* 0x00007610ff1b7816 */ /* 0x000fe2000000001b */
[----:B0-----:R-:W-:Y:S02]  /*1cb20*/  @!P3 IMAD.MOV.U32 R14, RZ, RZ, R29 ;  /* 0x000000ffff0eb224 */ /* 0x001fe400078e001d */
[----:B--2---:R0:W-:Y:S04]  /*1cb30*/  STL [R1+0x164], R26 ;  /* 0x0001641a01007387 */ /* 0x0041e80000100800 */
[----:B---3--:R1:W2:Y:S04]  /*1cb40*/  @!P3 LDG.E.U16 R27, desc[UR10][R14.64] ;  /* 0x0000000a0e1bb981 */ /* 0x0082a8000c1e1500 */
[----:B0-----:R-:W3:Y:S04]  /*1cb50*/  LDL.LU R26, [R1+0x6c] ;  /* 0x00006c00011a7983 */ /* 0x001ee80000300800 */
[----:B------:R-:W3:Y:S01]  /*1cb60*/  LDL R15, [R1+0x840] ;  /* 0x00084000010f7983 */ /* 0x000ee20000100800 */
[----:B------:R-:W-:Y:S01]  /*1cb70*/  PRMT R3, RZ, 0x7610, R3 ;  /* 0x00007610ff037816 */ /* 0x000fe20000000003 */
[----:B-1----:R-:W-:-:S02]  /*1cb80*/  @!P3 IMAD.MOV.U32 R14, RZ, RZ, R23 ;  /* 0x000000ffff0eb224 */ /* 0x002fc400078e0017 */
[----:B--2---:R0:W-:Y:S04]  /*1cb90*/  STL [R1+0x15c], R27 ;  /* 0x00015c1b01007387 */ /* 0x0041e80000100800 */
[----:B0-----:R-:W2:Y:S04]  /*1cba0*/  LDL R27, [R1+0x784] ;  /* 0x00078400011b7983 */ /* 0x001ea80000100800 */
[----:B------:R-:W2:Y:S04]  /*1cbb0*/  LDL.LU R29, [R1+0x68] ;  /* 0x00006800011d7983 */ /* 0x000ea80000300800 */
[----:B---3--:R0:W3:Y:S01]  /*1cbc0*/  @!P3 LDG.E.U16 R3, desc[UR10][R14.64] ;  /* 0x0000000a0e03b981 */ /* 0x0080e2000c1e1500 */
[----:B------:R-:W-:-:S03]  /*1cbd0*/  PRMT R25, RZ, 0x7610, R25 ;  /* 0x00007610ff197816 */ /* 0x000fc60000000019 */
[----:B------:R-:W2:Y:S04]  /*1cbe0*/  LDL R23, [R1+0x740] ;  /* 0x0007400001177983 */ /* 0x000ea80000100800 */
[----:B------:R-:W0:Y:S04]  /*1cbf0*/  LDL R14, [R1+0x800] ;  /* 0x00080000010e7983 */ /* 0x000e280000100800 */
[----:B------:R-:W0:Y:S02]  /*1cc00*/  LDL R15, [R1+0x804] ;  /* 0x00080400010f7983 */ /* 0x000e240000100800 */
[----:B0-----:R-:W-:-:S04]  /*1cc10*/  @!P3 LOP3.LUT R15, R15, R14, RZ, 0x3c, !PT ;  /* 0x0000000e0f0fb212 */ /* 0x001fc800078e3cff */
[----:B------:R-:W-:-:S04]  /*1cc20*/  @!P3 LOP3.LUT R14, R15, R14, RZ, 0x3c, !PT ;  /* 0x0000000e0f0eb212 */ /* 0x000fc800078e3cff */
[----:B------:R-:W-:-:S05]  /*1cc30*/  @!P3 LOP3.LUT R15, R15, R14, RZ, 0x3c, !PT ;  /* 0x0000000e0f0fb212 */ /* 0x000fca00078e3cff */
[----:B------:R-:W2:Y:S04]  /*1cc40*/  @!P3 LDG.E.U16 R25, desc[UR10][R14.64] ;  /* 0x0000000a0e19b981 */ /* 0x000ea8000c1e1500 */
[----:B------:R-:W-:Y:S04]  /*1cc50*/  STS.U16 [R4+UR5+0x10000], R13 ;  /* 0x0100000d04007988 */ /* 0x000fe80008000405 */
[----:B---3--:R0:W-:Y:S04]  /*1cc60*/  STL [R1+0x148], R3 ;  /* 0x0001480301007387 */ /* 0x0081e80000100800 */
[----:B------:R-:W-:Y:S04]  /*1cc70*/  STS.U16 [R4+UR5+0x10100], R16 ;  /* 0x0101001004007988 */ /* 0x000fe80008000405 */
[----:B------:R-:W-:Y:S04]  /*1cc80*/  STS.U16 [R4+UR5+0x10200], R2 ;  /* 0x0102000204007988 */ /* 0x000fe80008000405 */
[----:B0-----:R-:W3:Y:S04]  /*1cc90*/  LDL R3, [R1+0x744] ;  /* 0x0007440001037983 */ /* 0x001ee80000100800 */
[----:B------:R-:W-:Y:S04]  /*1cca0*/  STS.U16 [R4+UR5+0x10300], R17 ;  /* 0x0103001104007988 */ /* 0x000fe80008000405 */
[----:B------:R-:W-:Y:S04]  /*1ccb0*/  STS.U16 [R4+UR5+0x10400], R18 ;  /* 0x0104001204007988 */ /* 0x000fe80008000405 */
[----:B------:R-:W-:Y:S04]  /*1ccc0*/  STS.U16 [R4+UR5+0x10500], R19 ;  /* 0x0105001304007988 */ /* 0x000fe80008000405 */
[----:B------:R-:W-:Y:S04]  /*1ccd0*/  STS.U16 [R4+UR5+0x10600], R20 ;  /* 0x0106001404007988 */ /* 0x000fe80008000405 */
[----:B------:R-:W-:Y:S04]  /*1cce0*/  STS.U16 [R4+UR5+0x10700], R21 ;  /* 0x0107001504007988 */ /* 0x000fe80008000405 */
[----:B------:R-:W-:Y:S04]  /*1ccf0*/  STS.U16 [R4+UR5+0x10800], R0 ;  /* 0x0108000004007988 */ /* 0x000fe80008000405 */
[----:B------:R-:W-:Y:S04]  /*1cd00*/  STS.U16 [R4+UR5+0x10900], R22 ;  /* 0x0109001604007988 */ /* 0x000fe80008000405 */
[----:B------:R-:W-:Y:S04]  /*1cd10*/  STS.U16 [R4+UR5+0x10a00], R28 ;  /* 0x010a001c04007988 */ /* 0x000fe80008000405 */
[----:B--2---:R0:W-:Y:S04]  /*1cd20*/  STL [R1+0x144], R25 ;  /* 0x0001441901007387 */ /* 0x0041e80000100800 */
[----:B0-----:R-:W2:Y:S04]  /*1cd30*/  LDL.LU R25, [R1+0x1224] ;  /* 0x0012240001197983 */ /* 0x001ea80000300800 */
[----:B------:R-:W2:Y:S04]  /*1cd40*/  LDL R14, [R1+0x7c0] ;  /* 0x0007c000010e7983 */ /* 0x000ea80000100800 */
[----:B------:R-:W2:Y:S04]  /*1cd50*/  LDL R15, [R1+0x7c4] ;  /* 0x0007c400010f7983 */ /* 0x000ea80000100800 */
[----:B------:R-:W3:Y:S01]  /*1cd60*/  LDL.LU R28, [R1+0x1220] ;  /* 0x00122000011c7983 */ /* 0x000ee20000300800 */
[----:B--2---:R-:W-:-:S04]  /*1cd70*/  @!P3 LOP3.LUT R15, R15, R14, RZ, 0x3c, !PT ;  /* 0x0000000e0f0fb212 */ /* 0x004fc800078e3cff */
[C---:B------:R-:W-:Y:S02]  /*1cd80*/  @!P3 LOP3.LUT R14, R15.reuse, R14, RZ, 0x3c, !PT ;  /* 0x0000000e0f0eb212 */ /* 0x040fe400078e3cff */
[----:B---3--:R-:W-:Y:S02]  /*1cd90*/  PRMT R28, RZ, 0x7610, R28 ;  /* 0x00007610ff1c7816 */ /* 0x008fe4000000001c */
[----:B------:R-:W-:-:S05]  /*1cda0*/  @!P3 LOP3.LUT R15, R15, R14, RZ, 0x3c, !PT ;  /* 0x0000000e0f0fb212 */ /* 0x000fca00078e3cff */
[----:B------:R-:W2:Y:S04]  /*1cdb0*/  @!P3 LDG.E.U16 R28, desc[UR10][R14.64] ;  /* 0x0000000a0e1cb981 */ /* 0x000ea8000c1e1500 */
[----:B--2---:R0:W-:Y:S04]  /*1cdc0*/  STL [R1+0x140], R28 ;  /* 0x0001401c01007387 */ /* 0x0041e80000100800 */
[----:B0-----:R-:W2:Y:S04]  /*1cdd0*/  LDL.LU R28, [R1+0x121c] ;  /* 0x00121c00011c7983 */ /* 0x001ea80000300800 */
[----:B------:R-:W3:Y:S04]  /*1cde0*/  LDL.LU R14, [R1+0x70] ;  /* 0x00007000010e7983 */ /* 0x000ee80000300800 */
[----:B------:R-:W2:Y:S01]  /*1cdf0*/  LDL R15, [R1+0x780] ;  /* 0x00078000010f7983 */ /* 0x000ea20000100800 */
[----:B------:R-:W-:-:S03]  /*1ce00*/  PRMT R25, RZ, 0x7610, R25 ;  /* 0x00007610ff197816 */ /* 0x000fc60000000019 */
[----:B---3--:R0:W-:Y:S02]  /*1ce10*/  STS.U16 [R4+UR5+0x10b00], R14 ;  /* 0x010b000e04007988 */ /* 0x0081e40008000405 */
[----:B0-----:R-:W-:-:S05]  /*1ce20*/  @!P3 IMAD.MOV.U32 R14, RZ, RZ, R27 ;  /* 0x000000ffff0eb224 */ /* 0x001fca00078e001b */
[----:B--2---:R0:W2:Y:S04]  /*1ce30*/  @!P3 LDG.E.U16 R25, desc[UR10][R14.64] ;  /* 0x0000000a0e19b981 */ /* 0x0040a8000c1e1500 */
[----:B------:R-:W3:Y:S01]  /*1ce40*/  LDL.LU R15, [R1+0x5c] ;  /* 0x00005c00010f7983 */ /* 0x000ee20000300800 */
[----:B------:R-:W-:Y:S01]  /*1ce50*/  PRMT R5, RZ, 0x7610, R5 ;  /* 0x00007610ff057816 */ /* 0x000fe20000000005 */
[----:B0-----:R-:W-:Y:S02]  /*1ce60*/  @!P3 IMAD.MOV.U32 R14, RZ, RZ, R3 ;  /* 0x000000ffff0eb224 */ /* 0x001fe400078e0003 */
[----:B------:R-:W4:Y:S04]  /*1ce70*/  LDL R27, [R1+0x6c0] ;  /* 0x0006c000011b7983 */ /* 0x000f280000100800 */
[----:B--2---:R0:W-:Y:S01]  /*1ce80*/  STL [R1+0x13c], R25 ;  /* 0x00013c1901007387 */ /* 0x0041e20000100800 */
[----:B------:R-:W-:-:S02]  /*1ce90*/  PRMT R13, RZ, 0x7610, R13 ;  /* 0x00007610ff0d7816 */ /* 0x000fc4000000000d */
[----:B------:R-:W-:Y:S01]  /*1cea0*/  PRMT R24, RZ, 0x7610, R24 ;  /* 0x00007610ff187816 */ /* 0x000fe20000000018 */
[----:B------:R-:W2:Y:S04]  /*1ceb0*/  LDL R3, [R1+0x684] ;  /* 0x0006840001037983 */ /* 0x000ea80000100800 */
[----:B---3--:R1:W-:Y:S04]  /*1cec0*/  STS.U16 [R4+UR5+0x10c00], R15 ;  /* 0x010c000f04007988 */ /* 0x0083e80008000405 */
[----:B0-----:R-:W3:Y:S01]  /*1ced0*/  LDL R25, [R1+0x6c4] ;  /* 0x0006c40001197983 */ /* 0x001ee20000100800 */
[----:B-1----:R-:W-:-:S03]  /*1cee0*/  @!P3 IMAD.MOV.U32 R15, RZ, RZ, R23 ;  /* 0x000000ffff0fb224 */ /* 0x002fc600078e0017 */
[----:B------:R-:W2:Y:S04]  /*1cef0*/  LDL R23, [R1+0x680] ;  /* 0x0006800001177983 */ /* 0x000ea80000100800 */
[----:B------:R0:W2:Y:S04]  /*1cf00*/  @!P3 LDG.E.U16 R5, desc[UR10][R14.64] ;  /* 0x0000000a0e05b981 */ /* 0x0000a8000c1e1500 */
[----:B------:R-:W0:Y:S04]  /*1cf10*/  LDL R14, [R1+0x700] ;  /* 0x00070000010e7983 */ /* 0x000e280000100800 */
[----:B------:R-:W0:Y:S02]  /*1cf20*/  LDL R15, [R1+0x704] ;  /* 0x00070400010f7983 */ /* 0x000e240000100800 */
[----:B0-----:R-:W-:-:S04]  /*1cf30*/  @!P3 LOP3.LUT R15, R15, R14, RZ, 0x3c, !PT ;  /* 0x0000000e0f0fb212 */ /* 0x001fc800078e3cff */
[----:B------:R-:W-:-:S04]  /*1cf40*/  @!P3 LOP3.LUT R14, R15, R14, RZ, 0x3c, !PT ;  /* 0x0000000e0f0eb212 */ /* 0x000fc800078e3cff */
[----:B------:R-:W-:-:S05]  /*1cf50*/  @!P3 LOP3.LUT R15, R15, R14, RZ, 0x3c, !PT ;  /* 0x0000000e0f0fb212 */ /* 0x000fca00078e3cff */
[----:B------:R3:W2:Y:S02]  /*1cf60*/  @!P3 LDG.E.U16 R13, desc[UR10][R14.64] ;  /* 0x0000000a0e0db981 */ /* 0x0006a4000c1e1500 */
[----:B---3--:R-:W-:Y:S02]  /*1cf70*/  @!P3 IMAD.MOV.U32 R14, RZ, RZ, R25 ;  /* 0x000000ffff0eb224 */ /* 0x008fe400078e0019 */
[----:B----4-:R-:W-:-:S05]  /*1cf80*/  @!P3 IMAD.MOV.U32 R15, RZ, RZ, R27 ;  /* 0x000000ffff0fb224 */ /* 0x010fca00078e001b */
[----:B------:R0:W3:Y:S04]  /*1cf90*/  @!P3 LDG.E.U16 R24, desc[UR10][R14.64] ;  /* 0x0000000a0e18b981 */ /* 0x0000e8000c1e1500 */
[----:B--2---:R1:W-:Y:S01]  /*1cfa0*/  STL [R1+0x138], R5 ;  /* 0x0001380501007387 */ /* 0x0043e20000100800 */
[----:B------:R-:W-:-:S03]  /*1cfb0*/  PRMT R0, RZ, 0x7610, R0 ;  /* 0x00007610ff007816 */ /* 0x000fc60000000000 */
[----:B------:R2:W-:Y:S01]  /*1cfc0*/  STS.U16 [R4+UR5+0x10d00], R26 ;  /* 0x010d001a04007988 */ /* 0x0005e20008000405 */
[----:B0-----:R-:W-:-:S03]  /*1cfd0*/  @!P3 IMAD.MOV.U32 R14, RZ, RZ, R3 ;  /* 0x000000ffff0eb224 */ /* 0x001fc600078e0003 */
[----:B------:R-:W-:Y:S04]  /*1cfe0*/  STS.U16 [R4+UR5+0x10e00], R29 ;  /* 0x010e001d04007988 */ /* 0x000fe80008000405 */
[----:B-1----:R-:W4:Y:S01]  /*1cff0*/  LDL.LU R5, [R1+0x8] ;  /* 0x0000080001057983 */ /* 0x002f220000300800 */
[----:B------:R-:W-:-:S03]  /*1d000*/  @!P3 IMAD.MOV.U32 R15, RZ, RZ, R23 ;  /* 0x000000ffff0fb224 */ /* 0x000fc600078e0017 */
[----:B--2---:R-:W2:Y:S04]  /*1d010*/  LDL.LU R26, [R1+0x58] ;  /* 0x00005800011a7983 */ /* 0x004ea80000300800 */
[----:B------:R0:W-:Y:S04]  /*1d020*/  STS.U16 [R4+UR5+0x10f00], R28 ;  /* 0x010f001c04007988 */ /* 0x0001e80008000405 */
[----:B------:R1:W2:Y:S04]  /*1d030*/  @!P3 LDG.E.U16 R0, desc[UR10][R14.64] ;  /* 0x0000000a0e00b981 */ /* 0x0002a8000c1e1500 */
[----:B------:R-:W-:Y:S04]  /*1d040*/  STL [R1+0x1168], R13 ;  /* 0x0011680d01007387 */ /* 0x000fe80000100800 */
[----:B------:R-:W-:Y:S04]  /*1d050*/  STL [R1+0x11d4], R13 ;  /* 0x0011d40d01007387 */ /* 0x000fe80000100800 */
[----:B0-----:R-:W2:Y:S04]  /*1d060*/  LDL.LU R4, [R1+0x54] ;  /* 0x0000540001047983 */ /* 0x001ea80000300800 */
[----:B------:R-:W2:Y:S04]  /*1d070*/  LDL R23, [R1+0x600] ;  /* 0x0006000001177983 */ /* 0x000ea80000100800 */
[----:B------:R-:W2:Y:S04]  /*1d080*/  LDL R3, [R1+0x604] ;  /* 0x0006040001037983 */ /* 0x000ea80000100800 */
[----:B------:R-:W2:Y:S04]  /*1d090*/  LDL R29, [R1+0x5c4] ;  /* 0x0005c400011d7983 */ /* 0x000ea80000100800 */
[----:B---3--:R0:W-:Y:S04]  /*1d0a0*/  STL [R1+0x134], R24 ;  /* 0x0001341801007387 */ /* 0x0081e80000100800 */
[----:B0-----:R-:W3:Y:S04]  /*1d0b0*/  LDL.LU R24, [R1+0x50] ;  /* 0x0000500001187983 */ /* 0x001ee80000300800 */
[----:B------:R-:W2:Y:S04]  /*1d0c0*/  LDL.LU R25, [R1+0x4c] ;  /* 0x00004c0001197983 */ /* 0x000ea80000300800 */
[----:B------:R-:W2:Y:S04]  /*1d0d0*/  LDL.LU R27, [R1+0x48] ;  /* 0x00004800011b7983 */ /* 0x000ea80000300800 */
[----:B------:R-:W1:Y:S04]  /*1d0e0*/  LDL R14, [R1+0x640] ;  /* 0x00064000010e7983 */ /* 0x000e680000100800 */
[----:B------:R-:W1:Y:S01]  /*1d0f0*/  LDL R15, [R1+0x644] ;  /* 0x00064400010f7983 */ /* 0x000e620000100800 */
[----:B------:R-:W0:Y:S02]  /*1d100*/  S2R R28, SR_TID.X ;  /* 0x00000000001c7919 */ /* 0x000e240000002100 */
[----:B0-----:R-:W-:-:S05]  /*1d110*/  LOP3.LUT R28, R28, 0x7f, RZ, 0xc0, !PT ;  /* 0x0000007f1c1c7812 */ /* 0x001fca00078ec0ff */
[----:B------:R-:W-:-:S05]  /*1d120*/  IMAD.SHL.U32 R28, R28, 0x2, RZ ;  /* 0x000000021c1c7824 */ /* 0x000fca00078e00ff */
[----:B----4-:R0:W-:Y:S02]  /*1d130*/  STS.U16 [R28+UR5], R5 ;  /* 0x000000051c007988 */ /* 0x0101e40008000405 */
[----:B0-----:R-:W-:Y:S02]  /*1d140*/  PRMT R28, RZ, 0x7610, R28 ;  /* 0x00007610ff1c7816 */ /* 0x001fe4000000001c */
[----:B-1----:R-:W-:-:S04]  /*1d150*/  @!P3 LOP3.LUT R15, R15, R14, RZ, 0x3c, !PT ;  /* 0x0000000e0f0fb212 */ /* 0x002fc800078e3cff */
[----:B------:R-:W-:-:S04]  /*1d160*/  @!P3 LOP3.LUT R14, R15, R14, RZ, 0x3c, !PT ;  /* 0x0000000e0f0eb212 */ /* 0x000fc800078e3cff */
[----:B------:R-:W-:-:S05]  /*1d170*/  @!P3 LOP3.LUT R15, R15, R14, RZ, 0x3c, !PT ;  /* 0x0000000e0f0fb212 */ /* 0x000fca00078e3cff */
[----:B------:R0:W4:Y:S04]  /*1d180*/  @!P3 LDG.E.U16 R28, desc[UR10][R14.64] ;  /* 0x0000000a0e1cb981 */ /* 0x000128000c1e1500 */
[----:B--2---:R-:W-:Y:S04]  /*1d190*/  STL [R1+0x116c], R0 ;  /* 0x00116c0001007387 */ /* 0x004fe80000100800 */
[----:B------:R-:W-:Y:S04]  /*1d1a0*/  STL [R1+0x1170], R0 ;  /* 0x0011700001007387 */ /* 0x000fe80000100800 */
[----:B------:R-:W-:Y:S04]  /*1d1b0*/  STL [R1+0x1174], R0 ;  /* 0x0011740001007387 */ /* 0x000fe80000100800 */
[----:B------:R-:W-:Y:S04]  /*1d1c0*/  STL [R1+0x1198], R0 ;  /* 0x0011980001007387 */ /* 0x000fe80000100800 */
[----:B------:R-:W-:Y:S04]  /*1d1d0*/  STL [R1+0x11b4], R0 ;  /* 0x0011b40001007387 */ /* 0x000fe80000100800 */
[----:B------:R-:W-:Y:S04]  /*1d1e0*/  STL [R1+0x11b8], R0 ;  /* 0x0011b80001007387 */ /* 0x000fe80000100800 */
[----:B------:R-:W-:Y:S04]  /*1d1f0*/  STL [R1+0x11bc], R0 ;  /* 0x0011bc0001007387 */ /* 0x000fe80000100800 */
[----:B------:R-:W2:Y:S01]  /*1d200*/  LDL.LU R5, [R1+0x1218] ;  /* 0x0012180001057983 */ /* 0x000ea20000300800 */
[----:B0-----:R-:W-:-:S02]  /*1d210*/  @!P3 IMAD.MOV.U32 R14, RZ, RZ, R3 ;  /* 0x000000ffff0eb224 */ /* 0x001fc400078e0003 */
[----:B------:R-:W-:Y:S01]  /*1d220*/  @!P3 IMAD.MOV.U32 R15, RZ, RZ, R23 ;  /* 0x000000ffff0fb224 */ /* 0x000fe200078e0017 */
[----:B----4-:R0:W-:Y:S02]  /*1d230*/  STL [R1+0x130], R28 ;  /* 0x0001301c01007387 */ /* 0x0101e40000100800 */
[----:B0-----:R-:W0:Y:S02]  /*1d240*/  S2R R28, SR_TID.X ;  /* 0x00000000001c7919 */ /* 0x001e240000002100 */
[----:B0-----:R-:W-:-:S05]  /*1d250*/  LOP3.LUT R28, R28, 0x7f, RZ, 0xc0, !PT ;  /* 0x0000007f1c1c7812 */ /* 0x001fca00078ec0ff */
[----:B------:R-:W-:-:S05]  /*1d260*/  IMAD.SHL.U32 R28, R28, 0x2, RZ ;  /* 0x000000021c1c7824 */ /* 0x000fca00078e00ff */
[----:B------:R0:W-:Y:S02]  /*1d270*/  STS.U16 [R28+UR5+0x800], R26 ;  /* 0x0008001a1c007988 */ /* 0x0001e40008000405 */
[----:B0-----:R-:W-:Y:S02]  /*1d280*/  PRMT R28, RZ, 0x7610, R28 ;  /* 0x00007610ff1c7816 */ /* 0x001fe4000000001c */
[----:B------:R-:W4:Y:S04]  /*1d290*/  LDL.LU R26, [R1+0x44] ;  /* 0x00004400011a7983 */ /* 0x000f280000300800 */
[----:B------:R-:W2:Y:S04]  /*1d2a0*/  LDL R23, [R1+0x500] ;  /* 0x0005000001177983 */ /* 0x000ea80000100800 */
[----:B------:R-:W2:Y:S04]  /*1d2b0*/  @!P3 LDG.E.U16 R28, desc[UR10][R14.64] ;  /* 0x0000000a0e1cb981 */ /* 0x000ea8000c1e1500 */
[----:B------:R-:W3:Y:S04]  /*1d2c0*/  LDL R3, [R1+0x504] ;  /* 0x0005040001037983 */ /* 0x000ee80000100800 */
[----:B--2---:R0:W-:Y:S04]  /*1d2d0*/  STL [R1+0x12c], R28 ;  /* 0x00012c1c01007387 */ /* 0x0041e80000100800 */
[----:B------:R-:W2:Y:S04]  /*1d2e0*/  LDL.LU R14, [R1+0x60] ;  /* 0x00006000010e7983 */ /* 0x000ea80000300800 */
[----:B------:R-:W3:Y:S01]  /*1d2f0*/  LDL R15, [R1+0x5c0] ;  /* 0x0005c000010f7983 */ /* 0x000ee20000100800 */
[----:B0-----:R-:W0:Y:S02]  /*1d300*/  S2R R28, SR_TID.X ;  /* 0x00000000001c7919 */ /* 0x001e240000002100 */
[----:B0-----:R-:W-:-:S05]  /*1d310*/  LOP3.LUT R28, R28, 0x7f, RZ, 0xc0, !PT ;  /* 0x0000007f1c1c7812 */ /* 0x001fca00078ec0ff */
[----:B------:R-:W-:-:S05]  /*1d320*/  IMAD.SHL.U32 R28, R28, 0x2, RZ ;  /* 0x000000021c1c7824 */ /* 0x000fca00078e00ff */
[----:B--2---:R0:W-:Y:S02]  /*1d330*/  STS.U16 [R28+UR5+0x1000], R14 ;  /* 0x0010000e1c007988 */ /* 0x0041e40008000405 */
[----:B0-----:R-:W-:Y:S01]  /*1d340*/  PRMT R28, RZ, 0x7610, R28 ;  /* 0x00007610ff1c7816 */ /* 0x001fe2000000001c */
[----:B------:R-:W-:Y:S02]  /*1d350*/  @!P3 IMAD.MOV.U32 R14, RZ, RZ, R29 ;  /* 0x000000ffff0eb224 */ /* 0x000fe400078e001d */
[----:B------:R-:W2:Y:S04]  /*1d360*/  LDL.LU R29, [R1+0x3c] ;  /* 0x00003c00011d7983 */ /* 0x000ea80000300800 */
[----:B---3--:R-:W3:Y:S04]  /*1d370*/  @!P3 LDG.E.U16 R28, desc[UR10][R14.64] ;  /* 0x0000000a0e1cb981 */ /* 0x008ee8000c1e1500 */
[----:B---3--:R0:W-:Y:S04]  /*1d380*/  STL [R1+0x128], R28 ;  /* 0x0001281c01007387 */ /* 0x0081e80000100800 */
[----:B------:R-:W3:Y:S04]  /*1d390*/  LDL R14, [R1+0x580] ;  /* 0x00058000010e7983 */ /* 0x000ee80000100800 */
[----:B------:R-:W3:Y:S01]  /*1d3a0*/  LDL R15, [R1+0x584] ;  /* 0x00058400010f7983 */ /* 0x000ee20000100800 */
[----:B0-----:R-:W0:Y:S02]  /*1d3b0*/  S2R R28, SR_TID.X ;  /* 0x00000000001c7919 */ /* 0x001e240000002100 */
[----:B0-----:R-:W-:-:S05]  /*1d3c0*/  LOP3.LUT R28, R28, 0x7f, RZ, 0xc0, !PT ;  /* 0x0000007f1c1c7812 */ /* 0x001fca00078ec0ff */
[----:B------:R-:W-:-:S05]  /*1d3d0*/  IMAD.SHL.U32 R28, R28, 0x2, RZ ;  /* 0x000000021c1c7824 */ /* 0x000fca00078e00ff */
[----:B------:R0:W-:Y:S02]  /*1d3e0*/  STS.U16 [R28+UR5+0x1800], R4 ;  /* 0x001800041c007988 */ /* 0x0001e40008000405 */
[----:B0-----:R-:W-:Y:S02]  /*1d3f0*/  PRMT R28, RZ, 0x7610, R28 ;  /* 0x00007610ff1c7816 */ /* 0x001fe4000000001c */
[----:B------:R-:W2:Y:S01]  /*1d400*/  LDL.LU R4, [R1+0x1214] ;  /* 0x0012140001047983 */ /* 0x000ea20000300800 */
[----:B---3--:R-:W-:-:S04]  /*1d410*/  @!P3 LOP3.LUT R15, R15, R14, RZ, 0x3c, !PT ;  /* 0x0000000e0f0fb212 */ /* 0x008fc800078e3cff */
[----:B------:R-:W-:-:S04]  /*1d420*/  @!P3 LOP3.LUT R14, R15, R14, RZ, 0x3c, !PT ;  /* 0x0000000e0f0eb212 */ /* 0x000fc800078e3cff */
[----:B------:R-:W-:-:S05]  /*1d430*/  @!P3 LOP3.LUT R15, R15, R14, RZ, 0x3c, !PT ;  /* 0x0000000e0f0fb212 */ /* 0x000fca00078e3cff */
[----:B------:R-:W3:Y:S04]  /*1d440*/  @!P3 LDG.E.U16 R28, desc[UR10][R14.64] ;  /* 0x0000000a0e1cb981 */ /* 0x000ee8000c1e1500 */
        /* <DEDUP_REMOVED lines=12> */
[----:B------:R0:W3:Y:S01]  /*1d510*/  @!P3 LDG.E.U16 R28, desc[UR10][R14.64] ;  /* 0x0000000a0e1cb981 */ /* 0x0000e2000c1e1500 */
[----:B------:R-:W-:Y:S01]  /*1d520*/  PRMT R2, RZ, 0x7610, R2 ;  /* 0x00007610ff027816 */ /* 0x000fe20000000002 */
[----:B0-----:R-:W-:Y:S02]  /*1d530*/  @!P3 IMAD.MOV.U32 R14, RZ, RZ, R3 ;  /* 0x000000ffff0eb224 */ /* 0x001fe400078e0003 */
[----:B------:R-:W-:-:S05]  /*1d540*/  @!P3 IMAD.MOV.U32 R15, RZ, RZ, R23 ;  /* 0x000000ffff0fb224 */ /* 0x000fca00078e0017 */
[----:B------:R0:W2:Y:S04]  /*1d550*/  @!P3 LDG.E.U16 R2, desc[UR10][R14.64] ;  /* 0x0000000a0e02b981 */ /* 0x0000a8000c1e1500 */
[----:B---3--:R1:W-:Y:S04]  /*1d560*/  STL [R1+0x120], R28 ;  /* 0x0001201c01007387 */ /* 0x0083e80000100800 */
[----:B------:R-:W0:Y:S04]  /*1d570*/  LDL R14, [R1+0x4c0] ;  /* 0x0004c000010e7983 */ /* 0x000e280000100800 */
[----:B------:R-:W0:Y:S01]  /*1d580*/  LDL R15, [R1+0x4c4] ;  /* 0x0004c400010f7983 */ /* 0x000e220000100800 */
[----:B-1----:R-:W1:Y:S02]  /*1d590*/  S2R R28, SR_TID.X ;  /* 0x00000000001c7919 */ /* 0x002e640000002100 */
[----:B-1----:R-:W-:-:S05]  /*1d5a0*/  LOP3.LUT R28, R28, 0x7f, RZ, 0xc0, !PT ;  /* 0x0000007f1c1c7812 */ /* 0x002fca00078ec0ff */
[----:B------:R-:W-:-:S05]  /*1d5b0*/  IMAD.SHL.U32 R28, R28, 0x2, RZ ;  /* 0x000000021c1c7824 */ /* 0x000fca00078e00ff */
[----:B------:R1:W-:Y:S04]  /*1d5c0*/  STS.U16 [R28+UR5+0x2800], R25 ;  /* 0x002800191c007988 */ /* 0x0003e80008000405 */
[----:B------:R3:W-:Y:S04]  /*1d5d0*/  STS.U16 [R28+UR5+0x3000], R27 ;  /* 0x0030001b1c007988 */ /* 0x0007e80008000405 */
[----:B-1----:R-:W4:Y:S01]  /*1d5e0*/  LDL R25, [R1+0x444] ;  /* 0x0004440001197983 */ /* 0x002f220000100800 */
[----:B---3--:R-:W-:-:S03]  /*1d5f0*/  PRMT R28, RZ, 0x7610, R28 ;  /* 0x00007610ff1c7816 */ /* 0x008fc6000000001c */
[----:B------:R-:W3:Y:S04]  /*1d600*/  LDL.LU R3, [R1+0x38] ;  /* 0x0000380001037983 */ /* 0x000ee80000300800 */
[----:B------:R-:W3:Y:S01]  /*1d610*/  LDL R23, [R1+0x400] ;  /* 0x0004000001177983 */ /* 0x000ee20000100800 */
[----:B0-----:R-:W-:-:S04]  /*1d620*/  @!P3 LOP3.LUT R15, R15, R14, RZ, 0x3c, !PT ;  /* 0x0000000e0f0fb212 */ /* 0x001fc800078e3cff */
[----:B------:R-:W-:-:S04]  /*1d630*/  @!P3 LOP3.LUT R14, R15, R14, RZ, 0x3c, !PT ;  /* 0x0000000e0f0eb212 */ /* 0x000fc800078e3cff */
[----:B------:R-:W-:-:S05]  /*1d640*/  @!P3 LOP3.LUT R15, R15, R14, RZ, 0x3c, !PT ;  /* 0x0000000e0f0fb212 */ /* 0x000fca00078e3cff */
[----:B------:R-:W3:Y:S04]  /*1d650*/  @!P3 LDG.E.U16 R28, desc[UR10][R14.64] ;  /* 0x0000000a0e1cb981 */ /* 0x000ee8000c1e1500 */
[----:B--2---:R0:W-:Y:S04]  /*1d660*/  STL [R1+0x8], R2 ;  /* 0x0000080201007387 */ /* 0x0041e80000100800 */
[----:B0-----:R-:W2:Y:S04]  /*1d670*/  LDL R2, [R1+0x404] ;  /* 0x0004040001027983 */ /* 0x001ea80000100800 */
[----:B------:R-:W2:Y:S04]  /*1d680*/  LDL.LU R27, [R1+0x34] ;  /* 0x00003400011b7983 */ /* 0x000ea80000300800 */
[----:B---3--:R0:W-:Y:S04]  /*1d690*/  STL [R1+0x11c], R28 ;  /* 0x00011c1c01007387 */ /* 0x0081e80000100800 */
[----:B------:R-:W3:Y:S04]  /*1d6a0*/  LDL R14, [R1+0x480] ;  /* 0x00048000010e7983 */ /* 0x000ee80000100800 */
[----:B------:R-:W3:Y:S01]  /*1d6b0*/  LDL R15, [R1+0x484] ;  /* 0x00048400010f7983 */ /* 0x000ee20000100800 */
[----:B0-----:R-:W0:Y:S02]  /*1d6c0*/  S2R R28, SR_TID.X ;  /* 0x00000000001c7919 */ /* 0x001e240000002100 */
[----:B0-----:R-:W-:-:S05]  /*1d6d0*/  LOP3.LUT R28, R28, 0x7f, RZ, 0xc0, !PT ;  /* 0x0000007f1c1c7812 */ /* 0x001fca00078ec0ff */
[----:B------:R-:W-:-:S05]  /*1d6e0*/  IMAD.SHL.U32 R28, R28, 0x2, RZ ;  /* 0x000000021c1c7824 */ /* 0x000fca00078e00ff */
[----:B----4-:R0:W-:Y:S04]  /*1d6f0*/  STS.U16 [R28+UR5+0x3800], R26 ;  /* 0x0038001a1c007988 */ /* 0x0101e80008000405 */
[----:B0-----:R-:W4:Y:S01]  /*1d700*/  LDL.LU R26, [R1+0x120c] ;  /* 0x00120c00011a7983 */ /* 0x001f220000300800 */
[----:B---3--:R-:W-:-:S04]  /*1d710*/  @!P3 LOP3.LUT R15, R15, R14, RZ, 0x3c, !PT ;  /* 0x0000000e0f0fb212 */ /* 0x008fc800078e3cff */
[----:B------:R-:W-:-:S04]  /*1d720*/  @!P3 LOP3.LUT R14, R15, R14, RZ, 0x3c, !PT ;  /* 0x0000000e0f0eb212 */ /* 0x000fc800078e3cff */
[----:B------:R-:W-:Y:S02]  /*1d730*/  @!P3 LOP3.LUT R15, R15, R14, RZ, 0x3c, !PT ;  /* 0x0000000e0f0fb212 */ /* 0x000fe400078e3cff */
[----:B----4-:R-:W-:-:S06]  /*1d740*/  PRMT R26, RZ, 0x7610, R26 ;  /* 0x00007610ff1a7816 */ /* 0x010fcc000000001a */
[----:B------:R0:W3:Y:S04]  /*1d750*/  @!P3 LDG.E.U16 R26, desc[UR10][R14.64] ;  /* 0x0000000a0e1ab981 */ /* 0x0000e8000c1e1500 */
[----:B------:R-:W4:Y:S04]  /*1d760*/  LDL.LU R14, [R1+0x40] ;  /* 0x00004000010e7983 */ /* 0x000f280000300800 */
[----:B------:R-:W2:Y:S01]  /*1d770*/  LDL R15, [R1+0x440] ;  /* 0x00044000010f7983 */ /* 0x000ea20000100800 */
[----:B------:R-:W-:-:S03]  /*1d780*/  PRMT R24, RZ, 0x7610, R24 ;  /* 0x00007610ff187816 */ /* 0x000fc60000000018 */
[----:B----4-:R0:W-:Y:S02]  /*1d790*/  STS.U16 [R28+UR5+0x4000], R14 ;  /* 0x0040000e1c007988 */ /* 0x0101e40008000405 */
[----:B0-----:R-:W-:-:S05]  /*1d7a0*/  @!P3 IMAD.MOV.U32 R14, RZ, RZ, R25 ;  /* 0x000000ffff0eb224 */ /* 0x001fca00078e0019 */
[----:B--2---:R0:W2:Y:S01]  /*1d7b0*/  @!P3 LDG.E.U16 R24, desc[UR10][R14.64] ;  /* 0x0000000a0e18b981 */ /* 0x0040a2000c1e1500 */
[----:B------:R-:W-:-:S03]  /*1d7c0*/  PRMT R22, RZ, 0x7610, R22 ;  /* 0x00007610ff167816 */ /* 0x000fc60000000016 */
[----:B---3--:R1:W-:Y:S01]  /*1d7d0*/  STL [R1+0x118], R26 ;  /* 0x0001181a01007387 */ /* 0x0083e20000100800 */
[----:B0-----:R-:W-:Y:S02]  /*1d7e0*/  @!P3 IMAD.MOV.U32 R14, RZ, RZ, R2 ;  /* 0x000000ffff0eb224 */ /* 0x001fe400078e0002 */
[----:B------:R-:W-:Y:S01]  /*1d7f0*/  @!P3 IMAD.MOV.U32 R15, RZ, RZ, R23 ;  /* 0x000000ffff0fb224 */ /* 0x000fe200078e0017 */
[----:B------:R0:W-:Y:S04]  /*1d800*/  STS.U16 [R28+UR5+0x4800], R29 ;  /* 0x0048001d1c007988 */ /* 0x0001e80008000405 */
[----:B-1----:R-:W3:Y:S04]  /*1d810*/  LDL.LU R26, [R1+0x30] ;  /* 0x00003000011a7983 */ /* 0x002ee80000300800 */
[----:B------:R1:W4:Y:S04]  /*1d820*/  @!P3 LDG.E.U16 R22, desc[UR10][R14.64] ;  /* 0x0000000a0e16b981 */ /* 0x000328000c1e1500 */
[----:B0-----:R-:W3:Y:S04]  /*1d830*/  LDL.LU R29, [R1+0x2c] ;  /* 0x00002c00011d7983 */ /* 0x001ee80000300800 */
[----:B--2---:R0:W-:Y:S04]  /*1d840*/  STL [R1+0x114], R24 ;  /* 0x0001141801007387 */ /* 0x0041e80000100800 */
[----:B------:R-:W1:Y:S04]  /*1d850*/  LDL R14, [R1+0x3c0] ;  /* 0x0003c000010e7983 */ /* 0x000e680000100800 */
[----:B------:R-:W1:Y:S01]  /*1d860*/  LDL R15, [R1+0x3c4] ;  /* 0x0003c400010f7983 */ /* 0x000e620000100800 */
[----:B------:R-:W-:-:S03]  /*1d870*/  PRMT R21, RZ, 0x7610, R21 ;  /* 0x00007610ff157816 */ /* 0x000fc60000000015 */
[----:B0-----:R-:W2:Y:S04]  /*1d880*/  LDL R24, [R1+0x380] ;  /* 0x0003800001187983 */ /* 0x001ea80000100800 */
[----:B------:R-:W2:Y:S04]  /*1d890*/  LDL R2, [R1+0x384] ;  /* 0x0003840001027983 */ /* 0x000ea80000100800 */
[----:B------:R-:W2:Y:S04]  /*1d8a0*/  LDL R25, [R1+0x340] ;  /* 0x0003400001197983 */ /* 0x000ea80000100800 */
[----:B------:R-:W2:Y:S01]  /*1d8b0*/  LDL R23, [R1+0x344] ;  /* 0x0003440001177983 */ /* 0x000ea20000100800 */
[----:B-1----:R-:W-:-:S04]  /*1d8c0*/  @!P3 LOP3.LUT R15, R15, R14, RZ, 0x3c, !PT ;  /* 0x0000000e0f0fb212 */ /* 0x002fc800078e3cff */
[----:B------:R-:W-:-:S04]  /*1d8d0*/  @!P3 LOP3.LUT R14, R15, R14, RZ, 0x3c, !PT ;  /* 0x0000000e0f0eb212 */ /* 0x000fc800078e3cff */
[----:B------:R-:W-:-:S05]  /*1d8e0*/  @!P3 LOP3.LUT R15, R15, R14, RZ, 0x3c, !PT ;  /* 0x0000000e0f0fb212 */ /* 0x000fca00078e3cff */
[----:B------:R2:W3:Y:S01]  /*1d8f0*/  @!P3 LDG.E.U16 R21, desc[UR10][R14.64] ;  /* 0x0000000a0e15b981 */ /* 0x0004e2000c1e1500 */
[----:B------:R-:W-:-:S03]  /*1d900*/  PRMT R20, RZ, 0x7610, R20 ;  /* 0x00007610ff147816 */ /* 0x000fc60000000014 */
[----:B----4-:R-:W-:Y:S04]  /*1d910*/  STL [R1+0x1150], R22 ;  /* 0x0011501601007387 */ /* 0x010fe80000100800 */
[----:B------:R-:W-:Y:S01]  /*1d920*/  STL [R1+0x1154], R22 ;  /* 0x0011541601007387 */ /* 0x000fe20000100800 */
[----:B--2---:R-:W-:-:S03]  /*1d930*/  @!P3 IMAD.MOV.U32 R14, RZ, RZ, R2 ;  /* 0x000000ffff0eb224 */ /* 0x004fc600078e0002 */
[----:B------:R-:W-:Y:S01]  /*1d940*/  STL [R1+0x1158], R22 ;  /* 0x0011581601007387 */ /* 0x000fe20000100800 */
[----:B------:R-:W-:-:S03]  /*1d950*/  @!P3 IMAD.MOV.U32 R15, RZ, RZ, R24 ;  /* 0x000000ffff0fb224 */ /* 0x000fc600078e0018 */
[----:B------:R-:W-:Y:S04]  /*1d960*/  STL [R1+0x115c], R22 ;  /* 0x00115c1601007387 */ /* 0x000fe80000100800 */
[----:B------:R-:W-:Y:S04]  /*1d970*/  STL [R1+0x1160], R22 ;  /* 0x0011601601007387 */ /* 0x000fe80000100800 */
[----:B------:R0:W-:Y:S01]  /*1d980*/  STS.U16 [R28+UR5+0x5000], R3 ;  /* 0x005000031c007988 */ /* 0x0001e20008000405 */
[----:B------:R-:W-:-:S03]  /*1d990*/  PRMT R18, RZ, 0x7610, R18 ;  /* 0x00007610ff127816 */ /* 0x000fc60000000012 */
[----:B------:R1:W-:Y:S04]  /*1d9a0*/  STS.U16 [R28+UR5+0x5800], R27 ;  /* 0x0058001b1c007988 */ /* 0x0003e80008000405 */
[----:B------:R2:W4:Y:S04]  /*1d9b0*/  @!P3 LDG.E.U16 R20, desc[UR10][R14.64] ;  /* 0x0000000a0e14b981 */ /* 0x000528000c1e1500 */
[----:B0-----:R-:W4:Y:S01]  /*1d9c0*/  LDL.LU R3, [R1+0x1208] ;  /* 0x0012080001037983 */ /* 0x001f220000300800 */
[----:B--2---:R-:W-:Y:S02]  /*1d9d0*/  @!P3 IMAD.MOV.U32 R14, RZ, RZ, R23 ;  /* 0x000000ffff0eb224 */ /* 0x004fe400078e0017 */
[----:B------:R-:W-:-:S05]  /*1d9e0*/  @!P3 IMAD.MOV.U32 R15, RZ, RZ, R25 ;  /* 0x000000ffff0fb224 */ /* 0x000fca00078e0019 */
[----:B------:R-:W2:Y:S04]  /*1d9f0*/  @!P3 LDG.E.U16 R18, desc[UR10][R14.64] ;  /* 0x0000000a0e12b981 */ /* 0x000ea8000c1e1500 */
[----:B---3--:R-:W-:Y:S04]  /*1da00*/  STL [R1+0x1164], R21 ;  /* 0x0011641501007387 */ /* 0x008fe80000100800 */
[----:B-1----:R-:W3:Y:S04]  /*1da10*/  LDL.LU R27, [R1+0x28] ;  /* 0x00002800011b7983 */ /* 0x002ee80000300800 */
[----:B------:R-:W3:Y:S04]  /*1da20*/  LDL R24, [R1+0x300] ;  /* 0x0003000001187983 */ /* 0x000ee80000100800 */
[----:B------:R-:W3:Y:S01]  /*1da30*/  LDL R2, [R1+0x304] ;  /* 0x0003040001027983 */ /* 0x000ee20000100800 */
[----:B------:R-:W-:-:S03]  /*1da40*/  PRMT R16, RZ, 0x7610, R16 ;  /* 0x00007610ff107816 */ /* 0x000fc60000000010 */
[----:B------:R0:W-:Y:S04]  /*1da50*/  STS.U16 [R28+UR5+0x6000], R26 ;  /* 0x0060001a1c007988 */ /* 0x0001e80008000405 */
[----:B----4-:R-:W-:Y:S04]  /*1da60*/  STL [R1+0x1178], R20 ;  /* 0x0011781401007387 */ /* 0x010fe80000100800 */
[----:B------:R-:W-:Y:S04]  /*1da70*/  STL [R1+0x117c], R20 ;  /* 0x00117c1401007387 */ /* 0x000fe80000100800 */
[----:B------:R-:W4:Y:S04]  /*1da80*/  LDL.LU R23, [R1+0x24] ;  /* 0x0000240001177983 */ /* 0x000f280000300800 */
[----:B--2---:R-:W-:Y:S04]  /*1da90*/  STL [R1+0x1180], R18 ;  /* 0x0011801201007387 */ /* 0x004fe80000100800 */
[----:B------:R-:W-:Y:S04]  /*1daa0*/  STL [R1+0x1184], R18 ;  /* 0x0011841201007387 */ /* 0x000fe80000100800 */
[----:B------:R-:W-:Y:S04]  /*1dab0*/  STL [R1+0x11d0], R18 ;  /* 0x0011d01201007387 */ /* 0x000fe80000100800 */
[----:B------:R-:W-:Y:S04]  /*1dac0*/  STL [R1+0x11d8], R18 ;  /* 0x0011d81201007387 */ /* 0x000fe80000100800 */
[----:B0-----:R-:W2:Y:S04]  /*1dad0*/  LDL R26, [R1+0x2cc] ;  /* 0x0002cc00011a7983 */ /* 0x001ea80000100800 */
[----:B------:R-:W4:Y:S01]  /*1dae0*/  LDL R25, [R1+0xa4c] ;  /* 0x000a4c0001197983 */ /* 0x000f220000100800 */
[----:B---3--:R-:W-:-:S02]  /*1daf0*/  @!P3 IMAD.MOV.U32 R15, RZ, RZ, R24 ;  /* 0x000000ffff0fb224 */ /* 0x008fc400078e0018 */
[----:B------:R-:W-:-:S05]  /*1db00*/  @!P3 IMAD.MOV.U32 R14, RZ, RZ, R2 ;  /* 0x000000ffff0eb224 */ /* 0x000fca00078e0002 */
[----:B------:R2:W3:Y:S04]  /*1db10*/  @!P3 LDG.E.U16 R16, desc[UR10][R14.64] ;  /* 0x0000000a0e10b981 */ /* 0x0004e8000c1e1500 */
[----:B------:R0:W-:Y:S01]  /*1db20*/  STS.U16 [R28+UR5+0x6800], R29 ;  /* 0x0068001d1c007988 */ /* 0x0001e20008000405 */
[----:B------:R-:W-:-:S03]  /*1db30*/  PRMT R19, RZ, 0x7610, R19 ;  /* 0x00007610ff137816 */ /* 0x000fc60000000013 */
[----:B0-----:R-:W3:Y:S04]  /*1db40*/  LDL.LU R29, [R1+0x20] ;  /* 0x00002000011d7983 */ /* 0x001ee80000300800 */
[----:B------:R-:W3:Y:S04]  /*1db50*/  LDL.LU R24, [R1+0x1c] ;  /* 0x00001c0001187983 */ /* 0x000ee80000300800 */
[----:B------:R-:W3:Y:S04]  /*1db60*/  LDL.LU R2, [R1+0x18] ;  /* 0x0000180001027983 */ /* 0x000ee80000300800 */
[----:B------:R0:W-:Y:S01]  /*1db70*/  STS.U16 [R28+UR5+0x7000], R27 ;  /* 0x0070001b1c007988 */ /* 0x0001e20008000405 */
[----:B--2---:R-:W-:-:S02]  /*1db80*/  @!P3 IMAD.MOV.U32 R15, RZ, RZ, R26 ;  /* 0x000000ffff0fb224 */ /* 0x004fc400078e001a */
[----:B----4-:R-:W-:-:S05]  /*1db90*/  @!P3 IMAD.MOV.U32 R14, RZ, RZ, R25 ;  /* 0x000000ffff0eb224 */ /* 0x010fca00078e0019 */
[----:B------:R-:W2:Y:S04]  /*1dba0*/  @!P3 LDG.E.U16 R19, desc[UR10][R14.64] ;  /* 0x0000000a0e13b981 */ /* 0x000ea8000c1e1500 */
[----:B---3--:R-:W-:Y:S04]  /*1dbb0*/  STL [R1+0x1188], R16 ;  /* 0x0011881001007387 */ /* 0x008fe80000100800 */
[----:B------:R-:W-:Y:S04]  /*1dbc0*/  STL [R1+0x118c], R16 ;  /* 0x00118c1001007387 */ /* 0x000fe80000100800 */
[----:B------:R-:W-:Y:S04]  /*1dbd0*/  STL [R1+0x11a0], R16 ;  /* 0x0011a01001007387 */ /* 0x000fe80000100800 */
[----:B------:R-:W-:Y:S04]  /*1dbe0*/  STL [R1+0x11c4], R16 ;  /* 0x0011c41001007387 */ /* 0x000fe80000100800 */
[----:B------:R-:W-:Y:S04]  /*1dbf0*/  STL [R1+0x11c8], R16 ;  /* 0x0011c81001007387 */ /* 0x000fe80000100800 */
[----:B------:R-:W-:Y:S04]  /*1dc00*/  STL [R1+0x11cc], R16 ;  /* 0x0011cc1001007387 */ /* 0x000fe80000100800 */
[----:B------:R-:W-:Y:S04]  /*1dc10*/  STL [R1+0x11dc], R16 ;  /* 0x0011dc1001007387 */ /* 0x000fe80000100800 */
[----:B------:R-:W-:Y:S04]  /*1dc20*/  STL [R1+0x11e0], R16 ;  /* 0x0011e01001007387 */ /* 0x000fe80000100800 */
[----:B------:R-:W3:Y:S04]  /*1dc30*/  LDL.LU R25, [R1+0x14] ;  /* 0x0000140001197983 */ /* 0x000ee80000300800 */
[----:B------:R-:W4:Y:S04]  /*1dc40*/  LDL.LU R26, [R1+0x10] ;  /* 0x00001000011a7983 */ /* 0x000f280000300800 */
[----:B0-----:R-:W3:Y:S04]  /*1dc50*/  LDL.LU R27, [R1+0xc] ;  /* 0x00000c00011b7983 */ /* 0x001ee80000300800 */
[----:B------:R-:W3:Y:S04]  /*1dc60*/  LDL R14, [R1+0xa50] ;  /* 0x000a5000010e7983 */ /* 0x000ee80000100800 */
[----:B------:R-:W3:Y:S01]  /*1dc70*/  LDL R15, [R1+0xa94] ;  /* 0x000a9400010f7983 */ /* 0x000ee20000100800 */
[----:B------:R-:W-:-:S03]  /*1dc80*/  PRMT R17, RZ, 0x7610, R17 ;  /* 0x00007610ff117816 */ /* 0x000fc60000000011 */
[----:B------:R0:W-:Y:S04]  /*1dc90*/  STS.U16 [R28+UR5+0x7800], R23 ;  /* 0x007800171c007988 */ /* 0x0001e80008000405 */
[----:B--2---:R-:W-:Y:S04]  /*1dca0*/  STL [R1+0x1190], R19 ;  /* 0x0011901301007387 */ /* 0x004fe80000100800 */
[----:B------:R-:W-:Y:S04]  /*1dcb0*/  STL [R1+0x1194], R19 ;  /* 0x0011941301007387 */ /* 0x000fe80000100800 */
[----:B------:R-:W-:Y:S04]  /*1dcc0*/  STL [R1+0x119c], R19 ;  /* 0x00119c1301007387 */ /* 0x000fe80000100800 */
[----:B------:R-:W-:Y:S04]  /*1dcd0*/  STL [R1+0x11a4], R19 ;  /* 0x0011a41301007387 */ /* 0x000fe80000100800 */
[----:B------:R-:W-:Y:S04]  /*1dce0*/  STL [R1+0x11a8], R19 ;  /* 0x0011a81301007387 */ /* 0x000fe80000100800 */
[----:B------:R-:W-:Y:S04]  /*1dcf0*/  STL [R1+0x11e4], R19 ;  /* 0x0011e41301007387 */ /* 0x000fe80000100800 */
[----:B0-----:R-:W2:Y:S01]  /*1dd00*/  LDL.LU R23, [R1+0x1204] ;  /* 0x0012040001177983 */ /* 0x001ea20000300800 */
[----:B---3--:R-:W-:-:S04]  /*1dd10*/  @!P3 LOP3.LUT R15, R15, R14, RZ, 0x3c, !PT ;  /* 0x0000000e0f0fb212 */ /* 0x008fc800078e3cff */
[----:B------:R-:W-:-:S04]  /*1dd20*/  @!P3 LOP3.LUT R14, R15, R14, RZ, 0x3c, !PT ;  /* 0x0000000e0f0eb212 */ /* 0x000fc800078e3cff */
[----:B------:R-:W-:-:S05]  /*1dd30*/  @!P3 LOP3.LUT R15, R15, R14, RZ, 0x3c, !PT ;  /* 0x0000000e0f0fb212 */ /* 0x000fca00078e3cff */
[----:B------:R0:W3:Y:S04]  /*1dd40*/  @!P3 LDG.E.U16 R17, desc[UR10][R14.64] ;  /* 0x0000000a0e11b981 */ /* 0x0000e8000c1e1500 */
[----:B------:R-:W0:Y:S04]  /*1dd50*/  LDL R14, [R1+0x2b0] ;  /* 0x0002b000010e7983 */ /* 0x000e280000100800 */
[----:B------:R-:W0:Y:S04]  /*1dd60*/  LDL R15, [R1+0xa28] ;  /* 0x000a2800010f7983 */ /* 0x000e280000100800 */
[----:B------:R1:W-:Y:S02]  /*1dd70*/  STS.U16 [R28+UR5+0x8000], R29 ;  /* 0x0080001d1c007988 */ /* 0x0003e40008000405 */
[----:B-1----:R-:W-:-:S02]  /*1dd80*/  PRMT R28, RZ, 0x7610, R28 ;  /* 0x00007610ff1c7816 */ /* 0x002fc4000000001c */
[----:B0-----:R-:W-:-:S04]  /*1dd90*/  @!P3 LOP3.LUT R15, R15, R14, RZ, 0x3c, !PT ;  /* 0x0000000e0f0fb212 */ /* 0x001fc800078e3cff */
[----:B------:R-:W-:-:S04]  /*1dda0*/  @!P3 LOP3.LUT R14, R15, R14, RZ, 0x3c, !PT ;  /* 0x0000000e0f0eb212 */ /* 0x000fc800078e3cff */
[----:B------:R-:W-:-:S05]  /*1ddb0*/  @!P3 LOP3.LUT R15, R15, R14, RZ, 0x3c, !PT ;  /* 0x0000000e0f0fb212 */ /* 0x000fca00078e3cff */
[----:B------:R-:W2:Y:S04]  /*1ddc0*/  @!P3 LDG.E.U16 R28, desc[UR10][R14.64] ;  /* 0x0000000a0e1cb981 */ /* 0x000ea8000c1e1500 */
[----:B---3--:R-:W-:Y:S04]  /*1ddd0*/  STL [R1+0x11ac], R17 ;  /* 0x0011ac1101007387 */ /* 0x008fe80000100800 */
[----:B------:R-:W-:Y:S04]  /*1dde0*/  STL [R1+0x11b0], R17 ;  /* 0x0011b01101007387 */ /* 0x000fe80000100800 */
[----:B------:R-:W3:Y:S04]  /*1ddf0*/  LDL.LU R29, [R1] ;  /* 0x00000000011d7983 */ /* 0x000ee80000300800 */
[----:B--2---:R0:W-:Y:S04]  /*1de00*/  STL [R1+0x190], R28 ;  /* 0x0001901c01007387 */ /* 0x0041e80000100800 */
[----:B------:R-:W2:Y:S04]  /*1de10*/  LDL R14, [R1+0x9f8] ;  /* 0x0009f800010e7983 */ /* 0x000ea80000100800 */
[----:B------:R-:W2:Y:S01]  /*1de20*/  LDL R15, [R1+0x9fc] ;  /* 0x0009fc00010f7983 */ /* 0x000ea20000100800 */
[----:B0-----:R-:W0:Y:S02]  /*1de30*/  S2R R28, SR_TID.X ;  /* 0x00000000001c7919 */ /* 0x001e240000002100 */
[----:B0-----:R-:W-:-:S05]  /*1de40*/  LOP3.LUT R28, R28, 0x7f, RZ, 0xc0, !PT ;  /* 0x0000007f1c1c7812 */ /* 0x001fca00078ec0ff */
[----:B------:R-:W-:-:S05]  /*1de50*/  IMAD.SHL.U32 R28, R28, 0x2, RZ ;  /* 0x000000021c1c7824 */ /* 0x000fca00078e00ff */
[----:B------:R0:W-:Y:S02]  /*1de60*/  STS.U16 [R28+UR5+0x8800], R24 ;  /* 0x008800181c007988 */ /* 0x0001e40008000405 */
[----:B0-----:R-:W-:Y:S02]  /*1de70*/  PRMT R28, RZ, 0x7610, R28 ;  /* 0x00007610ff1c7816 */ /* 0x001fe4000000001c */
[----:B------:R-:W3:Y:S01]  /*1de80*/  LDL.LU R24, [R1+0x1200] ;  /* 0x0012000001187983 */ /* 0x000ee20000300800 */
[----:B--2---:R-:W-:-:S04]  /*1de90*/  @!P3 LOP3.LUT R15, R15, R14, RZ, 0x3c, !PT ;  /* 0x0000000e0f0fb212 */ /* 0x004fc800078e3cff */
[----:B------:R-:W-:-:S04]  /*1dea0*/  @!P3 LOP3.LUT R14, R15, R14, RZ, 0x3c, !PT ;  /* 0x0000000e0f0eb212 */ /* 0x000fc800078e3cff */
[----:B------:R-:W-:-:S05]  /*1deb0*/  @!P3 LOP3.LUT R15, R15, R14, RZ, 0x3c, !PT ;  /* 0x0000000e0f0fb212 */ /* 0x000fca00078e3cff */
[----:B------:R-:W2:Y:S04]  /*1dec0*/  @!P3 LDG.E.U16 R28, desc[UR10][R14.64] ;  /* 0x0000000a0e1cb981 */ /* 0x000ea8000c1e1500 */
        /* <DEDUP_REMOVED lines=8> */
[----:B------:R-:W3:Y:S01]  /*1df50*/  LDL R2, [R1+0x8bc] ;  /* 0x0008bc0001027983 */ /* 0x000ee20000100800 */
        /* <DEDUP_REMOVED lines=23> */
[----:B----4-:R0:W-:Y:S02]  /*1e0d0*/  STS.U16 [R28+UR5+0xa000], R26 ;  /* 0x00a0001a1c007988 */ /* 0x0101e40008000405 */
[----:B0-----:R-:W-:Y:S02]  /*1e0e0*/  PRMT R28, RZ, 0x7610, R28 ;  /* 0x00007610ff1c7816 */ /* 0x001fe4000000001c */
[----:B------:R-:W4:Y:S01]  /*1e0f0*/  LDL.LU R26, [R1+0x11f8] ;  /* 0x0011f800011a7983 */ /* 0x000f220000300800 */
        /* <DEDUP_REMOVED lines=25> */
[----:B---3--:R-:W-:Y:S02]  /*1e290*/  @!P3 IMAD.MOV.U32 R14, RZ, RZ, R2 ;  /* 0x000000ffff0eb224 */ /* 0x008fe400078e0002 */
[----:B------:R-:W2:Y:S04]  /*1e2a0*/  LDL R2, [R1+0x7bc] ;  /* 0x0007bc0001027983 */ /* 0x000ea80000100800 */
        /* <DEDUP_REMOVED lines=20> */
[----:B--2---:R0:W-:Y:S02]  /*1e3f0*/  STS.U16 [R28+UR5+0xc000], R29 ;  /* 0x00c0001d1c007988 */ /* 0x0041e40008000405 */
[----:B0-----:R-:W-:Y:S02]  /*1e400*/  PRMT R28, RZ, 0x7610, R28 ;  /* 0x00007610ff1c7816 */ /* 0x001fe4000000001c */
[----:B---3--:R-:W-:-:S04]  /*1e410*/  @!P3 LOP3.LUT R15, R15, R14, RZ, 0x3c, !PT ;  /* 0x0000000e0f0fb212 */ /* 0x008fc800078e3cff */
[----:B------:R-:W-:-:S04]  /*1e420*/  @!P3 LOP3.LUT R14, R15, R14, RZ, 0x3c, !PT ;  /* 0x0000000e0f0eb212 */ /* 0x000fc800078e3cff */
[----:B------:R-:W-:-:S05]  /*1e430*/  @!P3 LOP3.LUT R15, R15, R14, RZ, 0x3c, !PT ;  /* 0x0000000e0f0fb212 */ /* 0x000fca00078e3cff */
[----:B------:R-:W2:Y:S04]  /*1e440*/  @!P3 LDG.E.U16 R28, desc[UR10][R14.64] ;  /* 0x0000000a0e1cb981 */ /* 0x000ea8000c1e1500 */
[----:B------:R-:W-:Y:S04]  /*1e450*/  STL [R1+0x11c0], R29 ;  /* 0x0011c01d01007387 */ /* 0x000fe80000100800 */
        /* <DEDUP_REMOVED lines=8> */
[----:B--2---:R-:W-:-:S04]  /*1e4e0*/  @!P3 LOP3.LUT R15, R15, R14, RZ, 0x3c, !PT ;  /* 0x0000000e0f0fb212 */ /* 0x004fc800078e3cff */
[----:B------:R-:W-:-:S04]  /*1e4f0*/  @!P3 LOP3.LUT R14, R15, R14, RZ, 0x3c, !PT ;  /* 0x0000000e0f0eb212 */ /* 0x000fc800078e3cff */
[----:B------:R-:W-:-:S05]  /*1e500*/  @!P3 LOP3.LUT R15, R15, R14, RZ, 0x3c, !PT ;  /* 0x0000000e0f0fb212 */ /* 0x000fca00078e3cff */
[----:B------:R-:W2:Y:S04]  /*1e510*/  @!P3 LDG.E.U16 R28, desc[UR10][R14.64] ;  /* 0x0000000a0e1cb981 */ /* 0x000ea8000c1e1500 */
[----:B--2---:R0:W-:Y:S04]  /*1e520*/  STL [R1+0xf4], R28 ;  /* 0x0000f41c01007387 */ /* 0x0041e80000100800 */
[----:B------:R-:W2:Y:S01]  /*1e530*/  LDL R15, [R1+0x7b8] ;  /* 0x0007b800010f7983 */ /* 0x000ea20000100800 */
[----:B0-----:R-:W0:Y:S01]  /*1e540*/  S2R R28, SR_TID.X ;  /* 0x00000000001c7919 */ /* 0x001e220000002100 */
[----:B------:R-:W-:-:S02]  /*1e550*/  @!P3 IMAD.MOV.U32 R14, RZ, RZ, R2 ;  /* 0x000000ffff0eb224 */ /* 0x000fc400078e0002 */
[----:B------:R-:W3:Y:S01]  /*1e560*/  LDL R2, [R1+0x6bc] ;  /* 0x0006bc0001027983 */ /* 0x000ee20000100800 */
[----:B0-----:R-:W-:-:S05]  /*1e570*/  LOP3.LUT R28, R28, 0x7f, RZ, 0xc0, !PT ;  /* 0x0000007f1c1c7812 */ /* 0x001fca00078ec0ff */
[----:B------:R-:W-:-:S05]  /*1e580*/  IMAD.SHL.U32 R28, R28, 0x2, RZ ;  /* 0x000000021c1c7824 */ /* 0x000fca00078e00ff */
[----:B----4-:R0:W-:Y:S02]  /*1e590*/  STS.U16 [R28+UR5+0xd000], R26 ;  /* 0x00d0001a1c007988 */ /* 0x0101e40008000405 */
[----:B0-----:R-:W-:-:S06]  /*1e5a0*/  PRMT R28, RZ, 0x7610, R28 ;  /* 0x00007610ff1c7816 */ /* 0x001fcc000000001c */
[----:B--2---:R-:W2:Y:S04]  /*1e5b0*/  @!P3 LDG.E.U16 R28, desc[UR10][R14.64] ;  /* 0x0000000a0e1cb981 */ /* 0x004ea8000c1e1500 */
        /* <DEDUP_REMOVED lines=30> */
[----:B------:R0:W-:Y:S04]  /*1e7a0*/  STS.U16 [R28+UR5+0xf000], R3 ;  /* 0x00f000031c007988 */ /* 0x0001e80008000405 */
[----:B0-----:R-:W3:Y:S01]  /*1e7b0*/  LDL R3, [R1+0x6b8] ;  /* 0x0006b80001037983 */ /* 0x001ee20000100800 */
[----:B------:R-:W-:-:S03]  /*1e7c0*/  PRMT R20, RZ, 0x7610, R20 ;  /* 0x00007610ff147816 */ /* 0x000fc60000000014 */
[----:B------:R0:W-:Y:S02]  /*1e7d0*/  STS.U16 [R28+UR5+0xe800], R23 ;  /* 0x00e800171c007988 */ /* 0x0001e40008000405 */
[----:B0-----:R-:W-:Y:S02]  /*1e7e0*/  PRMT R28, RZ, 0x7610, R28 ;  /* 0x00007610ff1c7816 */ /* 0x001fe4000000001c */
[----:B--2---:R-:W-:-:S04]  /*1e7f0*/  @!P3 LOP3.LUT R15, R15, R14, RZ, 0x3c, !PT ;  /* 0x0000000e0f0fb212 */ /* 0x004fc800078e3cff */
[----:B------:R-:W-:-:S04]  /*1e800*/  @!P3 LOP3.LUT R14, R15, R14, RZ, 0x3c, !PT ;  /* 0x0000000e0f0eb212 */ /* 0x000fc800078e3cff */
[----:B------:R-:W-:-:S05]  /*1e810*/  @!P3 LOP3.LUT R15, R15, R14, RZ, 0x3c, !PT ;  /* 0x0000000e0f0fb212 */ /* 0x000fca00078e3cff */
[----:B------:R-:W2:Y:S04]  /*1e820*/  @!P3 LDG.E.U16 R20, desc[UR10][R14.64] ;  /* 0x0000000a0e14b981 */ /* 0x000ea8000c1e1500 */
[----:B---3--:R-:W3:Y:S04]  /*1e830*/  @!P3 LDG.E.U16 R28, desc[UR10][R2.64] ;  /* 0x0000000a021cb981 */ /* 0x008ee8000c1e1500 */
[----:B--2---:R-:W-:Y:S04]  /*1e840*/  STL [R1+0xbc], R20 ;  /* 0x0000bc1401007387 */ /* 0x004fe80000100800 */
[----:B---3--:R-:W-:Y:S04]  /*1e850*/  STL [R1+0xb8], R28 ;  /* 0x0000b81c01007387 */ /* 0x008fe80000100800 */
[----:B------:R-:W2:Y:S04]  /*1e860*/  LDL R2, [R1+0x678] ;  /* 0x0006780001027983 */ /* 0x000ea80000100800 */
[----:B------:R-:W2:Y:S01]  /*1e870*/  LDL R3, [R1+0x67c] ;  /* 0x00067c0001037983 */ /* 0x000ea20000100800 */
[----:B------:R-:W-:-:S02]  /*1e880*/  PRMT R19, RZ, 0x7610, R19 ;  /* 0x00007610ff137816 */ /* 0x000fc40000000013 */
[----:B--2---:R-:W-:-:S04]  /*1e890*/  @!P3 LOP3.LUT R3, R3, R2, RZ, 0x3c, !PT ;  /* 0x000000020303b212 */ /* 0x004fc800078e3cff */
[----:B------:R-:W-:-:S04]  /*1e8a0*/  @!P3 LOP3.LUT R2, R3, R2, RZ, 0x3c, !PT ;  /* 0x000000020302b212 */ /* 0x000fc800078e3cff */
[----:B------:R-:W-:-:S05]  /*1e8b0*/  @!P3 LOP3.LUT R3, R3, R2, RZ, 0x3c, !PT ;  /* 0x000000020303b212 */ /* 0x000fca00078e3cff */
[----:B------:R-:W2:Y:S04]  /*1e8c0*/  @!P3 LDG.E.U16 R19, desc[UR10][R2.64] ;  /* 0x0000000a0213b981 */ /* 0x000ea8000c1e1500 */
[----:B------:R-:W3:Y:S04]  /*1e8d0*/  LDL R2, [R1+0x638] ;  /* 0x0006380001027983 */ /* 0x000ee80000100800 */
[----:B------:R-:W3:Y:S01]  /*1e8e0*/  LDL R3, [R1+0x63c] ;  /* 0x00063c0001037983 */ /* 0x000ee20000100800 */
[----:B------:R-:W-:-:S03]  /*1e8f0*/  PRMT R16, RZ, 0x7610, R16 ;  /* 0x00007610ff107816 */ /* 0x000fc60000000010 */
[----:B--2---:R0:W-:Y:S01]  /*1e900*/  STL [R1+0xb4], R19 ;  /* 0x0000b41301007387 */ /* 0x0041e20000100800 */
[----:B------:R-:W-:-:S03]  /*1e910*/  PRMT R13, RZ, 0x7610, R13 ;  /* 0x00007610ff0d7816 */ /* 0x000fc6000000000d */
[----:B0-----:R-:W2:Y:S01]  /*1e920*/  LDL R19, [R1+0x57c] ;  /* 0x00057c0001137983 */ /* 0x001ea20000100800 */
[----:B---3--:R-:W-:-:S04]  /*1e930*/  @!P3 LOP3.LUT R3, R3, R2, RZ, 0x3c, !PT ;  /* 0x000000020303b212 */ /* 0x008fc800078e3cff */
[----:B------:R-:W-:-:S04]  /*1e940*/  @!P3 LOP3.LUT R2, R3, R2, RZ, 0x3c, !PT ;  /* 0x000000020302b212 */ /* 0x000fc800078e3cff */
[----:B------:R-:W-:-:S05]  /*1e950*/  @!P3 LOP3.LUT R3, R3, R2, RZ, 0x3c, !PT ;  /* 0x000000020303b212 */ /* 0x000fca00078e3cff */
[----:B------:R-:W3:Y:S04]  /*1e960*/  @!P3 LDG.E.U16 R16, desc[UR10][R2.64] ;  /* 0x0000000a0210b981 */ /* 0x000ee8000c1e1500 */
[----:B------:R-:W4:Y:S04]  /*1e970*/  LDL R2, [R1+0x5f8] ;  /* 0x0005f80001027983 */ /* 0x000f280000100800 */
[----:B------:R-:W4:Y:S04]  /*1e980*/  LDL R3, [R1+0x5fc] ;  /* 0x0005fc0001037983 */ /* 0x000f280000100800 */
[----:B---3--:R0:W-:Y:S01]  /*1e990*/  STL [R1+0xb0], R16 ;  /* 0x0000b01001007387 */ /* 0x0081e20000100800 */
[----:B------:R-:W-:-:S03]  /*1e9a0*/  PRMT R8, RZ, 0x7610, R8 ;  /* 0x00007610ff087816 */ /* 0x000fc60000000008 */
[----:B0-----:R-:W3:Y:S01]  /*1e9b0*/  LDL R16, [R1+0x53c] ;  /* 0x00053c0001107983 */ /* 0x001ee20000100800 */
[----:B----4-:R-:W-:-:S04]  /*1e9c0*/  @!P3 LOP3.LUT R3, R3, R2, RZ, 0x3c, !PT ;  /* 0x000000020303b212 */ /* 0x010fc800078e3cff */
[----:B------:R-:W-:-:S04]  /*1e9d0*/  @!P3 LOP3.LUT R2, R3, R2, RZ, 0x3c, !PT ;  /* 0x000000020302b212 */ /* 0x000fc800078e3cff */
[----:B------:R-:W-:-:S05]  /*1e9e0*/  @!P3 LOP3.LUT R3, R3, R2, RZ, 0x3c, !PT ;  /* 0x000000020303b212 */ /* 0x000fca00078e3cff */
[----:B------:R0:W4:Y:S04]  /*1e9f0*/  @!P3 LDG.E.U16 R13, desc[UR10][R2.64] ;  /* 0x0000000a020db981 */ /* 0x000128000c1e1500 */
[----:B------:R-:W0:Y:S04]  /*1ea00*/  LDL R2, [R1+0x5b8] ;  /* 0x0005b80001027983 */ /* 0x000e280000100800 */
[----:B------:R-:W0:Y:S02]  /*1ea10*/  LDL R3, [R1+0x5bc] ;  /* 0x0005bc0001037983 */ /* 0x000e240000100800 */
[----:B0-----:R-:W-:-:S04]  /*1ea20*/  @!P3 LOP3.LUT R3, R3, R2, RZ, 0x3c, !PT ;  /* 0x000000020303b212 */ /* 0x001fc800078e3cff */
[----:B------:R-:W-:-:S04]  /*1ea30*/  @!P3 LOP3.LUT R2, R3, R2, RZ, 0x3c, !PT ;  /* 0x000000020302b212 */ /* 0x000fc800078e3cff */
[----:B------:R-:W-:-:S05]  /*1ea40*/  @!P3 LOP3.LUT R3, R3, R2, RZ, 0x3c, !PT ;  /* 0x000000020303b212 */ /* 0x000fca00078e3cff */
[----:B------:R-:W2:Y:S04]  /*1ea50*/  @!P3 LDG.E.U16 R8, desc[UR10][R2.64] ;  /* 0x0000000a0208b981 */ /* 0x000ea8000c1e1500 */
[----:B----4-:R0:W-:Y:S04]  /*1ea60*/  STL [R1+0xac], R13 ;  /* 0x0000ac0d01007387 */ /* 0x0101e80000100800 */
[----:B0-----:R-:W4:Y:S04]  /*1ea70*/  LDL.LU R13, [R1+0x78] ;  /* 0x00007800010d7983 */ /* 0x001f280000300800 */
[----:B--2---:R0:W-:Y:S04]  /*1ea80*/  STL [R1+0xa8], R8 ;  /* 0x0000a80801007387 */ /* 0x0041e80000100800 */
[----:B0-----:R-:W2:Y:S04]  /*1ea90*/  LDL.LU R8, [R1+0x11ec] ;  /* 0x0011ec0001087983 */ /* 0x001ea80000300800 */
[----:B------:R-:W2:Y:S01]  /*1eaa0*/  LDL R3, [R1+0x578] ;  /* 0x0005780001037983 */ /* 0x000ea20000100800 */
[----:B------:R-:W-:Y:S01]  /*1eab0*/  PRMT R9, RZ, 0x7610, R9 ;  /* 0x00007610ff097816 */ /* 0x000fe20000000009 */
[----:B------:R-:W-:-:S02]  /*1eac0*/  @!P3 IMAD.MOV.U32 R2, RZ, RZ, R19 ;  /* 0x000000ffff02b224 */ /* 0x000fc400078e0013 */
[----:B------:R-:W3:Y:S04]  /*1ead0*/  LDL.LU R19, [R1+0x7c] ;  /* 0x00007c0001137983 */ /* 0x000ee80000300800 */
[----:B--2---:R-:W2:Y:S01]  /*1eae0*/  @!P3 LDG.E.U16 R9, desc[UR10][R2.64] ;  /* 0x0000000a0209b981 */ /* 0x004ea2000c1e1500 */
[----:B------:R-:W-:-:S03]  /*1eaf0*/  PRMT R22, RZ, 0x7610, R22 ;  /* 0x00007610ff167816 */ /* 0x000fc60000000016 */
[----:B--2---:R0:W-:Y:S04]  /*1eb00*/  STL [R1+0xa4], R9 ;  /* 0x0000a40901007387 */ /* 0x0041e80000100800 */
[----:B0-----:R-:W2:Y:S04]  /*1eb10*/  LDL.LU R9, [R1+0x11e8] ;  /* 0x0011e80001097983 */ /* 0x001ea80000300800 */
[----:B------:R-:W2:Y:S01]  /*1eb20*/  LDL R3, [R1+0x538] ;  /* 0x0005380001037983 */ /* 0x000ea20000100800 */
[----:B---3--:R-:W-:-:S03]  /*1eb30*/  @!P3 IMAD.MOV.U32 R2, RZ, RZ, R16 ;  /* 0x000000ffff02b224 */ /* 0x008fc600078e0010 */
[----:B------:R-:W3:Y:S04]  /*1eb40*/  LDL.LU R16, [R1+0x80] ;  /* 0x0000800001107983 */ /* 0x000ee80000300800 */
[----:B--2---:R-:W2:Y:S04]  /*1eb50*/  @!P3 LDG.E.U16 R22, desc[UR10][R2.64] ;  /* 0x0000000a0216b981 */ /* 0x004ea8000c1e1500 */
[----:B------:R-:W3:Y:S04]  /*1eb60*/  LDL R2, [R1+0x4f8] ;  /* 0x0004f80001027983 */ /* 0x000ee80000100800 */
[----:B------:R-:W3:Y:S01]  /*1eb70*/  LDL R3, [R1+0x4fc] ;  /* 0x0004fc0001037983 */ /* 0x000ee20000100800 */
[----:B------:R-:W-:-:S03]  /*1eb80*/  PRMT R18, RZ, 0x7610, R18 ;  /* 0x00007610ff127816 */ /* 0x000fc60000000012 */
[----:B--2---:R0:W-:Y:S04]  /*1eb90*/  STL [R1+0xa0], R22 ;  /* 0x0000a01601007387 */ /* 0x0041e80000100800 */
[----:B0-----:R-:W2:Y:S01]  /*1eba0*/  LDL.LU R22, [R1+0x84] ;  /* 0x0000840001167983 */ /* 0x001ea20000300800 */
[----:B---3--:R-:W-:-:S04]  /*1ebb0*/  @!P3 LOP3.LUT R3, R3, R2, RZ, 0x3c, !PT ;  /* 0x000000020303b212 */ /* 0x008fc800078e3cff */
[----:B------:R-:W-:-:S04]  /*1ebc0*/  @!P3 LOP3.LUT R2, R3, R2, RZ, 0x3c, !PT ;  /* 0x000000020302b212 */ /* 0x000fc800078e3cff */
[----:B------:R-:W-:-:S05]  /*1ebd0*/  @!P3 LOP3.LUT R3, R3, R2, RZ, 0x3c, !PT ;  /* 0x000000020303b212 */ /* 0x000fca00078e3cff */
[----:B------:R-:W3:Y:S04]  /*1ebe0*/  @!P3 LDG.E.U16 R18, desc[UR10][R2.64] ;  /* 0x0000000a0212b981 */ /* 0x000ee8000c1e1500 */
[----:B------:R-:W2:Y:S04]  /*1ebf0*/  LDL R2, [R1+0x4b8] ;  /* 0x0004b80001027983 */ /* 0x000ea80000100800 */
[----:B------:R-:W2:Y:S01]  /*1ec00*/  LDL R3, [R1+0x4bc] ;  /* 0x0004bc0001037983 */ /* 0x000ea20000100800 */
[----:B------:R-:W-:-:S03]  /*1ec10*/  PRMT R21, RZ, 0x7610, R21 ;  /* 0x00007610ff157816 */ /* 0x000fc60000000015 */
[----:B---3--:R0:W-:Y:S04]  /*1ec20*/  STL [R1+0x9c], R18 ;  /* 0x00009c1201007387 */ /* 0x0081e80000100800 */
[----:B0-----:R-:W3:Y:S01]  /*1ec30*/  LDL.LU R18, [R1+0x88] ;  /* 0x0000880001127983 */ /* 0x001ee20000300800 */
[----:B--2---:R-:W-:-:S04]  /*1ec40*/  @!P3 LOP3.LUT R3, R3, R2, RZ, 0x3c, !PT ;  /* 0x000000020303b212 */ /* 0x004fc800078e3cff */
[----:B------:R-:W-:-:S04]  /*1ec50*/  @!P3 LOP3.LUT R2, R3, R2, RZ, 0x3c, !PT ;  /* 0x000000020302b212 */ /* 0x000fc800078e3cff */
[----:B------:R-:W-:-:S05]  /*1ec60*/  @!P3 LOP3.LUT R3, R3, R2, RZ, 0x3c, !PT ;  /* 0x000000020303b212 */ /* 0x000fca00078e3cff */
[----:B------:R-:W2:Y:S04]  /*1ec70*/  @!P3 LDG.E.U16 R21, desc[UR10][R2.64] ;  /* 0x0000000a0215b981 */ /* 0x000ea8000c1e1500 */
        /* <DEDUP_REMOVED lines=11> */
[----:B------:R-:W-:Y:S01]  /*1ed30*/  PRMT R0, RZ, 0x7610, R0 ;  /* 0x00007610ff007816 */ /* 0x000fe20000000000 */
[----:B------:R-:W1:Y:S01]  /*1ed40*/  S2R R20, SR_TID.X ;  /* 0x0000000000147919 */ /* 0x000e620000002100 */
[----:B------:R-:W0:Y:S02]  /*1ed50*/  S2R R28, SR_TID.X ;  /* 0x00000000001c7919 */ /* 0x000e240000002100 */
[----:B0-----:R-:W-:-:S04]  /*1ed60*/  @!P3 LOP3.LUT R3, R3, R2, RZ, 0x3c, !PT ;  /* 0x000000020303b212 */ /* 0x001fc800078e3cff */
[----:B------:R-:W-:-:S04]  /*1ed70*/  @!P3 LOP3.LUT R2, R3, R2, RZ, 0x3c, !PT ;  /* 0x000000020302b212 */ /* 0x000fc800078e3cff */
[----:B------:R-:W-:-:S05]  /*1ed80*/  @!P3 LOP3.LUT R3, R3, R2, RZ, 0x3c, !PT ;  /* 0x000000020303b212 */ /* 0x000fca00078e3cff */
[----:B------:R-:W2:Y:S01]  /*1ed90*/  @!P3 LDG.E.U16 R0, desc[UR10][R2.64] ;  /* 0x0000000a0200b981 */ /* 0x000ea2000c1e1500 */
[----:B-1----:R-:W-:Y:S02]  /*1eda0*/  LOP3.LUT R20, R20, 0x7f, RZ, 0xc0, !PT ;  /* 0x0000007f14147812 */ /* 0x002fe400078ec0ff */
[----:B------:R-:W-:-:S03]  /*1edb0*/  LOP3.LUT R28, R28, 0x7f, RZ, 0xc0, !PT ;  /* 0x0000007f1c1c7812 */ /* 0x000fc600078ec0ff */
[----:B------:R-:W-:Y:S02]  /*1edc0*/  IMAD.SHL.U32 R20, R20, 0x2, RZ ;  /* 0x0000000214147824 */ /* 0x000fe400078e00ff */
[----:B------:R-:W-:-:S03]  /*1edd0*/  IMAD.SHL.U32 R28, R28, 0x2, RZ ;  /* 0x000000021c1c7824 */ /* 0x000fc600078e00ff */
[----:B------:R-:W-:Y:S02]  /*1ede0*/  LOP3.LUT R20, R20, 0x10, RZ, 0x3c, !PT ;  /* 0x0000001014147812 */ /* 0x000fe400078e3cff */
        /* <DEDUP_REMOVED lines=9> */
[----:B---3--:R0:W-:Y:S04]  /*1ee80*/  STL [R1+0x38], R17 ;  /* 0x0000381101007387 */ /* 0x0081e80000100800 */
[----:B----4-:R1:W-:Y:S04]  /*1ee90*/  STS.U16 [R20+UR5+0x4100], R13 ;  /* 0x0041000d14007988 */ /* 0x0103e80008000405 */
[----:B0-----:R-:W3:Y:S04]  /*1eea0*/  LDL R17, [R1+0x37c] ;  /* 0x00037c0001117983 */ /* 0x001ee80000100800 */
[----:B-1----:R-:W4:Y:S04]  /*1eeb0*/  LDL.LU R13, [R1+0x90] ;  /* 0x00009000010d7983 */ /* 0x002f280000300800 */
[----:B------:R-:W3:Y:S04]  /*1eec0*/  LDL R2, [R1+0x3f8] ;  /* 0x0003f80001027983 */ /* 0x000ee80000100800 */
[----:B------:R-:W3:Y:S04]  /*1eed0*/  LDL R3, [R1+0x3fc] ;  /* 0x0003fc0001037983 */ /* 0x000ee80000100800 */
[----:B------:R-:W-:Y:S04]  /*1eee0*/  STS.U16 [R20+UR5+0x4900], R19 ;  /* 0x0049001314007988 */ /* 0x000fe80008000405 */
[----:B--2---:R0:W-:Y:S04]  /*1eef0*/  STL [R1+0x30], R0 ;  /* 0x0000300001007387 */ /* 0x0041e80000100800 */
[----:B0-----:R-:W2:Y:S04]  /*1ef00*/  LDL.LU R0, [R1+0x94] ;  /* 0x0000940001007983 */ /* 0x001ea80000300800 */
[----:B------:R-:W2:Y:S01]  /*1ef10*/  LDL.LU R19, [R1+0x11e4] ;  /* 0x0011e40001137983 */ /* 0x000ea20000300800 */
[----:B---3--:R-:W-:-:S04]  /*1ef20*/  @!P3 LOP3.LUT R3, R3, R2, RZ, 0x3c, !PT ;  /* 0x000000020303b212 */ /* 0x008fc800078e3cff */
[----:B------:R-:W-:-:S04]  /*1ef30*/  @!P3 LOP3.LUT R2, R3, R2, RZ, 0x3c, !PT ;  /* 0x000000020302b212 */ /* 0x000fc800078e3cff */
[----:B------:R-:W-:Y:S02]  /*1ef40*/  @!P3 LOP3.LUT R3, R3, R2, RZ, 0x3c, !PT ;  /* 0x000000020303b212 */ /* 0x000fe400078e3cff */
[----:B--2---:R-:W-:-:S06]  /*1ef50*/  PRMT R19, RZ, 0x7610, R19 ;  /* 0x00007610ff137816 */ /* 0x004fcc0000000013 */
[----:B------:R-:W2:Y:S04]  /*1ef60*/  @!P3 LDG.E.U16 R19, desc[UR10][R2.64] ;  /* 0x0000000a0213b981 */ /* 0x000ea8000c1e1500 */
[----:B------:R-:W-:Y:S04]  /*1ef70*/  STS.U16 [R20+UR5+0x5100], R16 ;  /* 0x0051001014007988 */ /* 0x000fe80008000405 */
[----:B------:R-:W3:Y:S04]  /*1ef80*/  LDL R2, [R1+0x3b8] ;  /* 0x0003b80001027983 */ /* 0x000ee80000100800 */
[----:B------:R-:W3:Y:S04]  /*1ef90*/  LDL R3, [R1+0x3bc] ;  /* 0x0003bc0001037983 */ /* 0x000ee80000100800 */
[----:B--2---:R0:W-:Y:S04]  /*1efa0*/  STL [R1+0x28], R19 ;  /* 0x0000281301007387 */ /* 0x0041e80000100800 */
[----:B0-----:R-:W2:Y:S04]  /*1efb0*/  LDL.LU R19, [R1+0xc0] ;  /* 0x0000c00001137983 */ /* 0x001ea80000300800 */
[----:B------:R-:W2:Y:S01]  /*1efc0*/  LDL.LU R16, [R1+0x11e0] ;  /* 0x0011e00001107983 */ /* 0x000ea20000300800 */
[----:B---3--:R-:W-:-:S04]  /*1efd0*/  @!P3 LOP3.LUT R3, R3, R2, RZ, 0x3c, !PT ;  /* 0x000000020303b212 */ /* 0x008fc800078e3cff */
[----:B------:R-:W-:-:S04]  /*1efe0*/  @!P3 LOP3.LUT R2, R3, R2, RZ, 0x3c, !PT ;  /* 0x000000020302b212 */ /* 0x000fc800078e3cff */
[----:B------:R-:W-:Y:S02]  /*1eff0*/  @!P3 LOP3.LUT R3, R3, R2, RZ, 0x3c, !PT ;  /* 0x000000020303b212 */ /* 0x000fe400078e3cff */
[----:B--2---:R-:W-:-:S06]  /*1f000*/  PRMT R16, RZ, 0x7610, R16 ;  /* 0x00007610ff107816 */ /* 0x004fcc0000000010 */
[----:B------:R-:W2:Y:S01]  /*1f010*/  @!P3 LDG.E.U16 R16, desc[UR10][R2.64] ;  /* 0x0000000a0210b981 */ /* 0x000ea2000c1e1500 */
[----:B------:R-:W-:-:S03]  /*1f020*/  PRMT R11, RZ, 0x7610, R11 ;  /* 0x00007610ff0b7816 */ /* 0x000fc6000000000b */
[----:B--2---:R0:W-:Y:S04]  /*1f030*/  STL [R1+0x20], R16 ;  /* 0x0000201001007387 */ /* 0x0041e80000100800 */
[----:B0-----:R-:W2:Y:S04]  /*1f040*/  LDL.LU R16, [R1+0x11dc] ;  /* 0x0011dc0001107983 */ /* 0x001ea80000300800 */
[----:B------:R-:W3:Y:S01]  /*1f050*/  LDL R3, [R1+0x378] ;  /* 0x0003780001037983 */ /* 0x000ee20000100800 */
[----:B------:R-:W-:-:S03]  /*1f060*/  @!P3 IMAD.MOV.U32 R2, RZ, RZ, R17 ;  /* 0x000000ffff02b224 */ /* 0x000fc600078e0011 */
[----:B------:R0:W-:Y:S04]  /*1f070*/  STS.U16 [R20+UR5+0x5900], R22 ;  /* 0x0059001614007988 */ /* 0x0001e80008000405 */
[----:B0-----:R-:W2:Y:S04]  /*1f080*/  LDL.LU R22, [R1+0xc8] ;  /* 0x0000c80001167983 */ /* 0x001ea80000300800 */
[----:B------:R-:W2:Y:S04]  /*1f090*/  LDL.LU R17, [R1+0xcc] ;  /* 0x0000cc0001117983 */ /* 0x000ea80000300800 */
[----:B---3--:R0:W3:Y:S04]  /*1f0a0*/  @!P3 LDG.E.U16 R11, desc[UR10][R2.64] ;  /* 0x0000000a020bb981 */ /* 0x0080e8000c1e1500 */
[----:B------:R-:W0:Y:S04]  /*1f0b0*/  LDL R2, [R1+0x338] ;  /* 0x0003380001027983 */ /* 0x000e280000100800 */
[----:B------:R-:W0:Y:S01]  /*1f0c0*/  LDL R3, [R1+0x33c] ;  /* 0x00033c0001037983 */ /* 0x000e220000100800 */
[----:B------:R-:W-:-:S03]  /*1f0d0*/  PRMT R10, RZ, 0x7610, R10 ;  /* 0x00007610ff0a7816 */ /* 0x000fc6000000000a */
[----:B------:R1:W-:Y:S04]  /*1f0e0*/  STS.U16 [R20+UR5+0x6100], R18 ;  /* 0x0061001214007988 */ /* 0x0003e80008000405 */
[----:B-1----:R-:W2:Y:S01]  /*1f0f0*/  LDL.LU R18, [R1+0x11d8] ;  /* 0x0011d80001127983 */ /* 0x002ea20000300800 */
[----:B0-----:R-:W-:-:S04]  /*1f100*/  @!P3 LOP3.LUT R3, R3, R2, RZ, 0x3c, !PT ;  /* 0x000000020303b212 */ /* 0x001fc800078e3cff */
[----:B------:R-:W-:-:S04]  /*1f110*/  @!P3 LOP3.LUT R2, R3, R2, RZ, 0x3c, !PT ;  /* 0x000000020302b212 */ /* 0x000fc800078e3cff */
[----:B------:R-:W-:-:S05]  /*1f120*/  @!P3 LOP3.LUT R3, R3, R2, RZ, 0x3c, !PT ;  /* 0x000000020303b212 */ /* 0x000fca00078e3cff */
[----:B------:R0:W2:Y:S04]  /*1f130*/  @!P3 LDG.E.U16 R10, desc[UR10][R2.64] ;  /* 0x0000000a020ab981 */ /* 0x0000a8000c1e1500 */
        /* <DEDUP_REMOVED lines=12> */
[----:B----4-:R1:W-:Y:S04]  /*1f200*/  STS.U16 [R20+UR5+0x7100], R13 ;  /* 0x0071000d14007988 */ /* 0x0103e80008000405 */
[----:B-1----:R-:W4:Y:S01]  /*1f210*/  LDL.LU R13, [R1+0x11d4] ;  /* 0x0011d400010d7983 */ /* 0x002f220000300800 */
        /* <DEDUP_REMOVED lines=13> */
[----:B----4-:R-:W-:-:S03]  /*1f2f0*/  PRMT R13, RZ, 0x7610, R13 ;  /* 0x00007610ff0d7816 */ /* 0x010fc6000000000d */
[----:B------:R1:W-:Y:S04]  /*1f300*/  STS.U16 [R20+UR5+0x7900], R0 ;  /* 0x0079000014007988 */ /* 0x0003e80008000405 */
[----:B------:R4:W-:Y:S04]  /*1f310*/  STS.U16 [R20+UR5+0x8100], R19 ;  /* 0x0081001314007988 */ /* 0x0009e80008000405 */
[----:B-1----:R-:W2:Y:S04]  /*1f320*/  LDL R0, [R1+0x9b4] ;  /* 0x0009b40001007983 */ /* 0x002ea80000100800 */
[----:B----4-:R-:W4:Y:S01]  /*1f330*/  LDL.LU R19, [R1+0xe0] ;  /* 0x0000e00001137983 */ /* 0x010f220000300800 */
[----:B0-----:R-:W-:-:S04]  /*1f340*/  @!P3 LOP3.LUT R3, R3, R2, RZ, 0x3c, !PT ;  /* 0x000000020303b212 */ /* 0x001fc800078e3cff */
        /* <DEDUP_REMOVED lines=11> */
[----:B------:R1:W-:Y:S04]  /*1f400*/  STS.U16 [R20+UR5+0x8900], R22 ;  /* 0x0089001614007988 */ /* 0x0003e80008000405 */
[----:B0-----:R-:W3:Y:S04]  /*1f410*/  LDL.LU R13, [R1+0xe8] ;  /* 0x0000e800010d7983 */ /* 0x001ee80000300800 */
[----:B-1----:R-:W3:Y:S04]  /*1f420*/  LDL R22, [R1+0x934] ;  /* 0x0009340001167983 */ /* 0x002ee80000100800 */
[----:B--2---:R0:W-:Y:S04]  /*1f430*/  STL [R1+0x90], R18 ;  /* 0x0000901201007387 */ /* 0x0041e80000100800 */
[----:B0-----:R-:W2:Y:S04]  /*1f440*/  LDL.LU R18, [R1+0x11d0] ;  /* 0x0011d00001127983 */ /* 0x001ea80000300800 */
[----:B------:R-:W3:Y:S01]  /*1f450*/  LDL R3, [R1+0x9b0] ;  /* 0x0009b00001037983 */ /* 0x000ee20000100800 */
[----:B------:R-:W-:-:S03]  /*1f460*/  @!P3 IMAD.MOV.U32 R2, RZ, RZ, R0 ;  /* 0x000000ffff02b224 */ /* 0x000fc600078e0000 */
[----:B------:R0:W-:Y:S04]  /*1f470*/  STS.U16 [R20+UR5+0x9100], R17 ;  /* 0x0091001114007988 */ /* 0x0001e80008000405 */
[----:B0-----:R-:W4:Y:S04]  /*1f480*/  LDL R17, [R1+0x8f4] ;  /* 0x0008f40001117983 */ /* 0x001f280000100800 */
[----:B------:R-:W4:Y:S01]  /*1f490*/  LDL.LU R0, [R1+0xec] ;  /* 0x0000ec0001007983 */ /* 0x000f220000300800 */
[----:B--2---:R-:W-:-:S06]  /*1f4a0*/  PRMT R18, RZ, 0x7610, R18 ;  /* 0x00007610ff127816 */ /* 0x004fcc0000000012 */
[----:B---3--:R0:W2:Y:S04]  /*1f4b0*/  @!P3 LDG.E.U16 R18, desc[UR10][R2.64] ;  /* 0x0000000a0212b981 */ /* 0x0080a8000c1e1500 */
        /* <DEDUP_REMOVED lines=8> */
[----:B------:R1:W-:Y:S04]  /*1f540*/  STS.U16 [R20+UR5+0x9900], R21 ;  /* 0x0099001514007988 */ /* 0x0003e80008000405 */
[----:B0-----:R-:W2:Y:S04]  /*1f550*/  LDL R18, [R1+0x8b4] ;  /* 0x0008b40001127983 */ /* 0x001ea80000100800 */
[----:B-1----:R-:W2:Y:S04]  /*1f560*/  LDL.LU R21, [R1+0xf0] ;  /* 0x0000f00001157983 */ /* 0x002ea80000300800 */
[----:B---3--:R0:W-:Y:S04]  /*1f570*/  STL [R1+0x88], R16 ;  /* 0x0000881001007387 */ /* 0x0081e80000100800 */
[----:B0-----:R-:W3:Y:S04]  /*1f580*/  LDL.LU R16, [R1+0x11cc] ;  /* 0x0011cc0001107983 */ /* 0x001ee80000300800 */
[----:B------:R-:W2:Y:S04]  /*1f590*/  LDL.LU R2, [R1+0xd8] ;  /* 0x0000d80001027983 */ /* 0x000ea80000300800 */
[----:B------:R-:W4:Y:S01]  /*1f5a0*/  LDL R3, [R1+0x930] ;  /* 0x0009300001037983 */ /* 0x000f220000100800 */
[----:B---3--:R-:W-:-:S03]  /*1f5b0*/  PRMT R16, RZ, 0x7610, R16 ;  /* 0x00007610ff107816 */ /* 0x008fc60000000010 */
[----:B--2---:R0:W-:Y:S02]  /*1f5c0*/  STS.U16 [R20+UR5+0xa100], R2 ;  /* 0x00a1000214007988 */ /* 0x0041e40008000405 */
[----:B0-----:R-:W-:Y:S02]  /*1f5d0*/  @!P3 IMAD.MOV.U32 R2, RZ, RZ, R22 ;  /* 0x000000ffff02b224 */ /* 0x001fe400078e0016 */
[----:B------:R-:W2:Y:S04]  /*1f5e0*/  LDL R22, [R1+0x874] ;  /* 0x0008740001167983 */ /* 0x000ea80000100800 */
[----:B----4-:R-:W3:Y:S04]  /*1f5f0*/  @!P3 LDG.E.U16 R16, desc[UR10][R2.64] ;  /* 0x0000000a0210b981 */ /* 0x010ee8000c1e1500 */
[----:B---3--:R0:W-:Y:S04]  /*1f600*/  STL [R1+0x84], R16 ;  /* 0x0000841001007387 */ /* 0x0081e80000100800 */
[----:B0-----:R-:W3:Y:S04]  /*1f610*/  LDL.LU R16, [R1+0x11c8] ;  /* 0x0011c80001107983 */ /* 0x001ee80000300800 */
[----:B------:R-:W4:Y:S04]  /*1f620*/  LDL.LU R2, [R1+0xdc] ;  /* 0x0000dc0001027983 */ /* 0x000f280000300800 */
[----:B------:R-:W2:Y:S01]  /*1f630*/  LDL R3, [R1+0x8f0] ;  /* 0x0008f00001037983 */ /* 0x000ea20000100800 */
[----:B---3--:R-:W-:-:S03]  /*1f640*/  PRMT R16, RZ, 0x7610, R16 ;  /* 0x00007610ff107816 */ /* 0x008fc60000000010 */
[----:B----4-:R0:W-:Y:S02]  /*1f650*/  STS.U16 [R20+UR5+0xa900], R2 ;  /* 0x00a9000214007988 */ /* 0x0101e40008000405 */
[----:B0-----:R-:W-:Y:S02]  /*1f660*/  @!P3 IMAD.MOV.U32 R2, RZ, RZ, R17 ;  /* 0x000000ffff02b224 */ /* 0x001fe400078e0011 */
[----:B------:R-:W3:Y:S04]  /*1f670*/  LDL.LU R17, [R1+0xfc] ;  /* 0x0000fc0001117983 */ /* 0x000ee80000300800 */
[----:B--2---:R-:W2:Y:S04]  /*1f680*/  @!P3 LDG.E.U16 R16, desc[UR10][R2.64] ;  /* 0x0000000a0210b981 */ /* 0x004ea8000c1e1500 */
[----:B--2---:R0:W-:Y:S04]  /*1f690*/  STL [R1+0x80], R16 ;  /* 0x0000801001007387 */ /* 0x0041e80000100800 */
[----:B0-----:R-:W2:Y:S04]  /*1f6a0*/  LDL.LU R16, [R1+0x11c4] ;  /* 0x0011c40001107983 */ /* 0x001ea80000300800 */
[----:B------:R-:W4:Y:S01]  /*1f6b0*/  LDL R3, [R1+0x8b0] ;  /* 0x0008b00001037983 */ /* 0x000f220000100800 */
[----:B------:R-:W-:-:S03]  /*1f6c0*/  @!P3 IMAD.MOV.U32 R2, RZ, RZ, R18 ;  /* 0x000000ffff02b224 */ /* 0x000fc600078e0012 */
[----:B------:R0:W-:Y:S04]  /*1f6d0*/  STS.U16 [R20+UR5+0xb100], R19 ;  /* 0x00b1001314007988 */ /* 0x0001e80008000405 */
[----:B0-----:R-:W3:Y:S01]  /*1f6e0*/  LDL.LU R19, [R1+0x100] ;  /* 0x0001000001137983 */ /* 0x001ee20000300800 */
[----:B--2---:R-:W-:Y:S02]  /*1f6f0*/  PRMT R16, RZ, 0x7610, R16 ;  /* 0x00007610ff107816 */ /* 0x004fe40000000010 */
[----:B------:R-:W-:Y:S01]  /*1f700*/  PRMT R29, RZ, 0x7610, R29 ;  /* 0x00007610ff1d7816 */ /* 0x000fe2000000001d */
[----:B------:R0:W-:Y:S04]  /*1f710*/  STS.U16 [R20+UR5+0xb900], R13 ;  /* 0x00b9000d14007988 */ /* 0x0001e80008000405 */
[----:B----4-:R1:W2:Y:S04]  /*1f720*/  @!P3 LDG.E.U16 R16, desc[UR10][R2.64] ;  /* 0x0000000a0210b981 */ /* 0x0102a8000c1e1500 */
[----:B------:R-:W4:Y:S04]  /*1f730*/  LDL R18, [R1+0x7b0] ;  /* 0x0007b00001127983 */ /* 0x000f280000100800 */
[----:B0-----:R-:W2:Y:S04]  /*1f740*/  LDL R13, [R1+0x7b4] ;  /* 0x0007b400010d7983 */ /* 0x001ea80000100800 */
[----:B------:R-:W2:Y:S01]  /*1f750*/  LDL R3, [R1+0x870] ;  /* 0x0008700001037983 */ /* 0x000ea20000100800 */
[----:B-1----:R-:W-:-:S05]  /*1f760*/  @!P3 IMAD.MOV.U32 R2, RZ, RZ, R22 ;  /* 0x000000ffff02b224 */ /* 0x002fca00078e0016 */
[----:B--2---:R-:W2:Y:S04]  /*1f770*/  @!P3 LDG.E.U16 R29, desc[UR10][R2.64] ;  /* 0x0000000a021db981 */ /* 0x004ea8000c1e1500 */
[----:B------:R0:W-:Y:S04]  /*1f780*/  STL [R1+0x7c], R16 ;  /* 0x00007c1001007387 */ /* 0x0001e80000100800 */
[----:B0-----:R-:W3:Y:S04]  /*1f790*/  LDL.LU R16, [R1+0x108] ;  /* 0x0001080001107983 */ /* 0x001ee80000300800 */
[----:B------:R-:W3:Y:S04]  /*1f7a0*/  LDL.LU R22, [R1+0x10c] ;  /* 0x00010c0001167983 */ /* 0x000ee80000300800 */
        /* <DEDUP_REMOVED lines=20> */
[----:B------:R0:W-:Y:S04]  /*1f8f0*/  STS.U16 [R20+UR5+0xc900], R21 ;  /* 0x00c9001514007988 */ /* 0x0001e80008000405 */
[----:B0-----:R-:W3:Y:S04]  /*1f900*/  LDL.LU R21, [R1+0x110] ;  /* 0x0001100001157983 */ /* 0x001ee80000300800 */
[----:B--2---:R0:W-:Y:S04]  /*1f910*/  STL [R1+0x70], R0 ;  /* 0x0000700001007387 */ /* 0x0041e80000100800 */
[----:B0-----:R-:W2:Y:S04]  /*1f920*/  LDL.LU R0, [R1+0x11b4] ;  /* 0x0011b40001007983 */ /* 0x001ea80000300800 */
[----:B------:R-:W3:Y:S01]  /*1f930*/  LDL.LU R3, [R1+0xf8] ;  /* 0x0000f80001037983 */ /* 0x000ee20000300800 */
[----:B------:R-:W-:-:S03]  /*1f940*/  @!P3 IMAD.MOV.U32 R2, RZ, RZ, R13 ;  /* 0x000000ffff02b224 */ /* 0x000fc600078e000d */
[----:B------:R-:W4:Y:S01]  /*1f950*/  LDL R13, [R1+0x6b4] ;  /* 0x0006b400010d7983 */ /* 0x000f220000100800 */
[----:B--2---:R-:W-:-:S03]  /*1f960*/  PRMT R0, RZ, 0x7610, R0 ;  /* 0x00007610ff007816 */ /* 0x004fc60000000000 */
[----:B---3--:R4:W-:Y:S02]  /*1f970*/  STS.U16 [R20+UR5+0xd100], R3 ;  /* 0x00d1000314007988 */ /* 0x0089e40008000405 */
[----:B----4-:R-:W-:Y:S02]  /*1f980*/  @!P3 IMAD.MOV.U32 R3, RZ, RZ, R18 ;  /* 0x000000ffff03b224 */ /* 0x010fe400078e0012 */
[----:B------:R-:W2:Y:S04]  /*1f990*/  LDL R18, [R1+0x6b0] ;  /* 0x0006b00001127983 */ /* 0x000ea80000100800 */
[----:B------:R-:W3:Y:S04]  /*1f9a0*/  @!P3 LDG.E.U16 R0, desc[UR10][R2.64] ;  /* 0x0000000a0200b981 */ /* 0x000ee8000c1e1500 */
[----:B------:R-:W-:Y:S04]  /*1f9b0*/  STS.U16 [R20+UR5+0xd900], R17 ;  /* 0x00d9001114007988 */ /* 0x000fe80008000405 */
[----:B------:R-:W4:Y:S04]  /*1f9c0*/  LDL R2, [R1+0x770] ;  /* 0x0007700001027983 */ /* 0x000f280000100800 */
[----:B------:R-:W4:Y:S04]  /*1f9d0*/  LDL R3, [R1+0x774] ;  /* 0x0007740001037983 */ /* 0x000f280000100800 */
[----:B---3--:R0:W-:Y:S04]  /*1f9e0*/  STL [R1+0x6c], R0 ;  /* 0x00006c0001007387 */ /* 0x0081e80000100800 */
[----:B0-----:R-:W3:Y:S04]  /*1f9f0*/  LDL.LU R0, [R1+0x194] ;  /* 0x0001940001007983 */ /* 0x001ee80000300800 */
[----:B------:R-:W2:Y:S01]  /*1fa00*/  LDL.LU R17, [R1+0x11b0] ;  /* 0x0011b00001117983 */ /* 0x000ea20000300800 */
[----:B----4-:R-:W-:-:S04]  /*1fa10*/  @!P3 LOP3.LUT R3, R3, R2, RZ, 0x3c, !PT ;  /* 0x000000020303b212 */ /* 0x010fc800078e3cff */
[----:B------:R-:W-:-:S04]  /*1fa20*/  @!P3 LOP3.LUT R2, R3, R2, RZ, 0x3c, !PT ;  /* 0x000000020302b212 */ /* 0x000fc800078e3cff */
[----:B------:R-:W-:Y:S02]  /*1fa30*/  @!P3 LOP3.LUT R3, R3, R2, RZ, 0x3c, !PT ;  /* 0x000000020303b212 */ /* 0x000fe400078e3cff */
[----:B--2---:R-:W-:-:S06]  /*1fa40*/  PRMT R17, RZ, 0x7610, R17 ;  /* 0x00007610ff117816 */ /* 0x004fcc0000000011 */
[----:B------:R-:W2:Y:S04]  /*1fa50*/  @!P3 LDG.E.U16 R17, desc[UR10][R2.64] ;  /* 0x0000000a0211b981 */ /* 0x000ea8000c1e1500 */
[----:B------:R-:W-:Y:S04]  /*1fa60*/  STS.U16 [R20+UR5+0xe100], R19 ;  /* 0x00e1001314007988 */ /* 0x000fe80008000405 */
[----:B--2---:R0:W-:Y:S04]  /*1fa70*/  STL [R1+0x68], R17 ;  /* 0x0000681101007387 */ /* 0x0041e80000100800 */
[----:B0-----:R-:W2:Y:S04]  /*1fa80*/  LDL.LU R17, [R1+0x11ac] ;  /* 0x0011ac0001117983 */ /* 0x001ea80000300800 */
[----:B------:R-:W4:Y:S04]  /*1fa90*/  LDL R2, [R1+0x730] ;  /* 0x0007300001027983 */ /* 0x000f280000100800 */
[----:B------:R-:W4:Y:S04]  /*1faa0*/  LDL R3, [R1+0x734] ;  /* 0x0007340001037983 */ /* 0x000f280000100800 */
[----:B------:R-:W2:Y:S01]  /*1fab0*/  LDL.LU R19, [R1+0x11a8] ;  /* 0x0011a80001137983 */ /* 0x000ea20000300800 */
[----:B----4-:R-:W-:-:S04]  /*1fac0*/  @!P3 LOP3.LUT R3, R3, R2, RZ, 0x3c, !PT ;  /* 0x000000020303b212 */ /* 0x010fc800078e3cff */
[C---:B------:R-:W-:Y:S02]  /*1fad0*/  @!P3 LOP3.LUT R2, R3.reuse, R2, RZ, 0x3c, !PT ;  /* 0x000000020302b212 */ /* 0x040fe400078e3cff */
[----:B--2---:R-:W-:Y:S02]  /*1fae0*/  PRMT R19, RZ, 0x7610, R19 ;  /* 0x00007610ff137816 */ /* 0x004fe40000000013 */
[----:B------:R-:W-:-:S05]  /*1faf0*/  @!P3 LOP3.LUT R3, R3, R2, RZ, 0x3c, !PT ;  /* 0x000000020303b212 */ /* 0x000fca00078e3cff */
        /* <DEDUP_REMOVED lines=11> */
[----:B------:R0:W2:Y:S01]  /*1fbb0*/  @!P3 LDG.E.U16 R16, desc[UR10][R2.64] ;  /* 0x0000000a0210b981 */ /* 0x0000a2000c1e1500 */
[----:B------:R-:W-:Y:S01]  /*1fbc0*/  PRMT R14, RZ, 0x7610, R14 ;  /* 0x00007610ff0e7816 */ /* 0x000fe2000000000e */
[----:B0-----:R-:W-:Y:S02]  /*1fbd0*/  @!P3 IMAD.MOV.U32 R2, RZ, RZ, R13 ;  /* 0x000000ffff02b224 */ /* 0x001fe400078e000d */
[----:B------:R-:W-:-:S05]  /*1fbe0*/  @!P3 IMAD.MOV.U32 R3, RZ, RZ, R18 ;  /* 0x000000ffff03b224 */ /* 0x000fca00078e0012 */
[----:B------:R0:W4:Y:S04]  /*1fbf0*/  @!P3 LDG.E.U16 R14, desc[UR10][R2.64] ;  /* 0x0000000a020eb981 */ /* 0x000128000c1e1500 */
[----:B--2---:R1:W-:Y:S04]  /*1fc00*/  STL [R1+0x60], R16 ;  /* 0x0000601001007387 */ /* 0x0043e80000100800 */
[----:B-1----:R-:W2:Y:S04]  /*1fc10*/  LDL.LU R16, [R1+0x17c] ;  /* 0x00017c0001107983 */ /* 0x002ea80000300800 */
[----:B------:R-:W2:Y:S04]  /*1fc20*/  LDL.LU R18, [R1+0x174] ;  /* 0x0001740001127983 */ /* 0x000ea80000300800 */
[----:B------:R-:W0:Y:S04]  /*1fc30*/  LDL R2, [R1+0x670] ;  /* 0x0006700001027983 */ /* 0x000e280000100800 */
[----:B------:R-:W0:Y:S01]  /*1fc40*/  LDL R3, [R1+0x674] ;  /* 0x0006740001037983 */ /* 0x000e220000100800 */
[----:B------:R-:W-:Y:S01]  /*1fc50*/  PRMT R19, RZ, 0x7610, R19 ;  /* 0x00007610ff137816 */ /* 0x000fe20000000013 */
[----:B------:R-:W1:Y:S01]  /*1fc60*/  S2R R13, SR_TID.X ;  /* 0x00000000000d7919 */ /* 0x000e620000002100 */
[----:B0-----:R-:W-:-:S04]  /*1fc70*/  @!P3 LOP3.LUT R3, R3, R2, RZ, 0x3c, !PT ;  /* 0x000000020303b212 */ /* 0x001fc800078e3cff */
[----:B------:R-:W-:-:S04]  /*1fc80*/  @!P3 LOP3.LUT R2, R3, R2, RZ, 0x3c, !PT ;  /* 0x000000020302b212 */ /* 0x000fc800078e3cff */
[----:B------:R-:W-:-:S05]  /*1fc90*/  @!P3 LOP3.LUT R3, R3, R2, RZ, 0x3c, !PT ;  /* 0x000000020303b212 */ /* 0x000fca00078e3cff */
[----:B------:R-:W2:Y:S01]  /*1fca0*/  @!P3 LDG.E.U16 R19, desc[UR10][R2.64] ;  /* 0x0000000a0213b981 */ /* 0x000ea2000c1e1500 */
[----:B-1----:R-:W-:-:S03]  /*1fcb0*/  LOP3.LUT R13, R13, 0x7f, RZ, 0xc0, !PT ;  /* 0x0000007f0d0d7812 */ /* 0x002fc600078ec0ff */
[----:B------:R0:W-:Y:S04]  /*1fcc0*/  STS.U16 [R20+UR5+0xf100], R22 ;  /* 0x00f1001614007988 */ /* 0x0001e80008000405 */
[----:B------:R1:W-:Y:S04]  /*1fcd0*/  STS.U16 [R20+UR5+0xf900], R21 ;  /* 0x00f9001514007988 */ /* 0x0003e80008000405 */
[----:B0-----:R-:W2:Y:S01]  /*1fce0*/  LDL R22, [R1+0x5f4] ;  /* 0x0005f40001167983 */ /* 0x001ea20000100800 */
[----:B-1----:R-:W-:-:S03]  /*1fcf0*/  IMAD.SHL.U32 R21, R13, 0x2, RZ ;  /* 0x000000020d157824 */ /* 0x002fc600078e00ff */
[----:B----4-:R0:W-:Y:S04]  /*1fd00*/  STL [R1+0x5c], R14 ;  /* 0x00005c0e01007387 */ /* 0x0101e80000100800 */
[----:B------:R-:W4:Y:S01]  /*1fd10*/  LDL R13, [R1+0x5b4] ;  /* 0x0005b400010d7983 */ /* 0x000f220000100800 */
[----:B------:R-:W-:-:S03]  /*1fd20*/  LOP3.LUT R21, R21, 0x20, RZ, 0x3c, !PT ;  /* 0x0000002015157812 */ /* 0x000fc600078e3cff */
[----:B0-----:R-:W4:Y:S04]  /*1fd30*/  LDL R14, [R1+0x5b0] ;  /* 0x0005b000010e7983 */ /* 0x001f280000100800 */
[----:B------:R-:W4:Y:S04]  /*1fd40*/  LDL.LU R20, [R1+0x16c] ;  /* 0x00016c0001147983 */ /* 0x000f280000300800 */
[----:B---3--:R-:W-:Y:S04]  /*1fd50*/  STS.U16 [R21+UR5+0x200], R0 ;  /* 0x0002000015007988 */ /* 0x008fe80008000405 */
[----:B--2---:R0:W-:Y:S04]  /*1fd60*/  STL [R1+0x58], R19 ;  /* 0x0000581301007387 */ /* 0x0041e80000100800 */
[----:B0-----:R-:W2:Y:S04]  /*1fd70*/  LDL.LU R19, [R1+0x119c] ;  /* 0x00119c0001137983 */ /* 0x001ea80000300800 */
[----:B------:R-:W3:Y:S04]  /*1fd80*/  LDL R2, [R1+0x630] ;  /* 0x0006300001027983 */ /* 0x000ee80000100800 */
[----:B------:R-:W3:Y:S04]  /*1fd90*/  LDL R3, [R1+0x634] ;  /* 0x0006340001037983 */ /* 0x000ee80000100800 */
[----:B------:R-:W2:Y:S01]  /*1fda0*/  LDL.LU R0, [R1+0x1198] ;  /* 0x0011980001007983 */ /* 0x000ea20000300800 */
[----:B---3--:R-:W-:-:S04]  /*1fdb0*/  @!P3 LOP3.LUT R3, R3, R2, RZ, 0x3c, !PT ;  /* 0x000000020303b212 */ /* 0x008fc800078e3cff */
[C---:B------:R-:W-:Y:S02]  /*1fdc0*/  @!P3 LOP3.LUT R2, R3.reuse, R2, RZ, 0x3c, !PT ;  /* 0x000000020302b212 */ /* 0x040fe400078e3cff */
[----:B--2---:R-:W-:Y:S02]  /*1fdd0*/  PRMT R0, RZ, 0x7610, R0 ;  /* 0x00007610ff007816 */ /* 0x004fe40000000000 */
[----:B------:R-:W-:-:S05]  /*1fde0*/  @!P3 LOP3.LUT R3, R3, R2, RZ, 0x3c, !PT ;  /* 0x000000020303b212 */ /* 0x000fca00078e3cff */
[----:B------:R0:W2:Y:S04]  /*1fdf0*/  @!P3 LDG.E.U16 R0, desc[UR10][R2.64] ;  /* 0x0000000a0200b981 */ /* 0x0000a8000c1e1500 */
[----:B------:R-:W3:Y:S04]  /*1fe00*/  LDL.LU R2, [R1+0x18c] ;  /* 0x00018c0001027983 */ /* 0x000ee80000300800 */
[----:B------:R-:W2:Y:S01]  /*1fe10*/  LDL R3, [R1+0x5f0] ;  /* 0x0005f00001037983 */ /* 0x000ea20000100800 */
[----:B------:R-:W-:-:S03]  /*1fe20*/  PRMT R19, RZ, 0x7610, R19 ;  /* 0x00007610ff137816 */ /* 0x000fc60000000013 */
[----:B---3--:R0:W-:Y:S02]  /*1fe30*/  STS.U16 [R21+UR5+0xa00], R2 ;  /* 0x000a000215007988 */ /* 0x0081e40008000405 */
[----:B0-----:R-:W-:-:S05]  /*1fe40*/  @!P3 IMAD.MOV.U32 R2, RZ, RZ, R22 ;  /* 0x000000ffff02b224 */ /* 0x001fca00078e0016 */
[----:B--2---:R-:W2:Y:S04]  /*1fe50*/  @!P3 LDG.E.U16 R19, desc[UR10][R2.64] ;  /* 0x0000000a0213b981 */ /* 0x004ea8000c1e1500 */
[----:B------:R0:W-:Y:S04]  /*1fe60*/  STL [R1+0x54], R0 ;  /* 0x0000540001007387 */ /* 0x0001e80000100800 */
[----:B0-----:R-:W3:Y:S04]  /*1fe70*/  LDL.LU R0, [R1+0x15c] ;  /* 0x00015c0001007983 */ /* 0x001ee80000300800 */
[----:B------:R-:W3:Y:S04]  /*1fe80*/  LDL.LU R22, [R1+0x148] ;  /* 0x0001480001167983 */ /* 0x000ee80000300800 */
[----:B--2---:R0:W-:Y:S04]  /*1fe90*/  STL [R1+0x50], R19 ;  /* 0x0000501301007387 */ /* 0x0041e80000100800 */
[----:B0-----:R-:W2:Y:S04]  /*1fea0*/  LDL.LU R19, [R1+0x1194] ;  /* 0x0011940001137983 */ /* 0x001ea80000300800 */
[----:B------:R-:W3:Y:S01]  /*1feb0*/  LDL.LU R3, [R1+0x184] ;  /* 0x0001840001037983 */ /* 0x000ee20000300800 */
[----:B----4-:R-:W-:Y:S01]  /*1fec0*/  @!P3 IMAD.MOV.U32 R2, RZ, RZ, R13 ;  /* 0x000000ffff02b224 */ /* 0x010fe200078e000d */
[----:B--2---:R-:W-:-:S02]  /*1fed0*/  PRMT R19, RZ, 0x7610, R19 ;  /* 0x00007610ff137816 */ /* 0x004fc40000000013 */
[----:B---3--:R0:W-:Y:S02]  /*1fee0*/  STS.U16 [R21+UR5+0x1200], R3 ;  /* 0x0012000315007988 */ /* 0x0081e40008000405 */
[----:B0-----:R-:W-:Y:S02]  /*1fef0*/  @!P3 IMAD.MOV.U32 R3, RZ, RZ, R14 ;  /* 0x000000ffff03b224 */ /* 0x001fe400078e000e */
[----:B------:R-:W2:Y:S04]  /*1ff00*/  LDL R14, [R1+0x4b4] ;  /* 0x0004b400010e7983 */ /* 0x000ea80000100800 */
[----:B------:R-:W3:Y:S04]  /*1ff10*/  @!P3 LDG.E.U16 R19, desc[UR10][R2.64] ;  /* 0x0000000a0213b981 */ /* 0x000ee8000c1e1500 */
[----:B------:R-:W4:Y:S04]  /*1ff20*/  LDL.LU R13, [R1+0x144] ;  /* 0x00014400010d7983 */ /* 0x000f280000300800 */
[----:B------:R-:W-:Y:S04]  /*1ff30*/  STS.U16 [R21+UR5+0x1a00], R16 ;  /* 0x001a001015007988 */ /* 0x000fe80008000405 */
[----:B---3--:R0:W-:Y:S04]  /*1ff40*/  STL [R1+0x4c], R19 ;  /* 0x00004c1301007387 */ /* 0x0081e80000100800 */
[----:B0-----:R-:W3:Y:S04]  /*1ff50*/  LDL.LU R19, [R1+0x1190] ;  /* 0x0011900001137983 */ /* 0x001ee80000300800 */
        /* <DEDUP_REMOVED lines=8> */
[----:B------:R-:W-:Y:S04]  /*1ffe0*/  STS.U16 [R21+UR5+0x2200], R18 ;  /* 0x0022001215007988 */ /* 0x000fe80008000405 */
        /* <DEDUP_REMOVED lines=27> */
[----:B0-----:R-:W-:Y:S02]  /*201a0*/  @!P3 IMAD.MOV.U32 R2, RZ, RZ, R14 ;  /* 0x000000ffff02b224 */ /* 0x001fe400078e000e */
[----:B------:R-:W3:Y:S04]  /*201b0*/  LDL R14, [R1+0x3b0] ;  /* 0x0003b000010e7983 */ /* 0x000ee80000100800 */
[----:B--2---:R-:W2:Y:S04]  /*201c0*/  @!P3 LDG.E.U16 R12, desc[UR10][R2.64] ;  /* 0x0000000a020cb981 */ /* 0x004ea8000c1e1500 */
[----:B------:R-:W-:Y:S04]  /*201d0*/  STS.U16 [R21+UR5+0x3a00], R0 ;  /* 0x003a000015007988 */ /* 0x000fe80008000405 */
[----:B------:R-:W3:Y:S04]  /*201e0*/  LDL R2, [R1+0x470] ;  /* 0x0004700001027983 */ /* 0x000ee80000100800 */
[----:B------:R-:W3:Y:S04]  /*201f0*/  LDL R3, [R1+0x474] ;  /* 0x0004740001037983 */ /* 0x000ee80000100800 */
[----:B--2---:R0:W-:Y:S04]  /*20200*/  STL [R1+0x3c], R12 ;  /* 0x00003c0c01007387 */ /* 0x0041e80000100800 */
[----:B0-----:R-:W2:Y:S04]  /*20210*/  LDL R12, [R1+0x3b4] ;  /* 0x0003b400010c7983 */ /* 0x001ea80000100800 */
[----:B------:R-:W2:Y:S01]  /*20220*/  LDL.LU R0, [R1+0x1174] ;  /* 0x0011740001007983 */ /* 0x000ea20000300800 */
[----:B---3--:R-:W-:-:S04]  /*20230*/  @!P3 LOP3.LUT R3, R3, R2, RZ, 0x3c, !PT ;  /* 0x000000020303b212 */ /* 0x008fc800078e3cff */
[----:B------:R-:W-:-:S04]  /*20240*/  @!P3 LOP3.LUT R2, R3, R2, RZ, 0x3c, !PT ;  /* 0x000000020302b212 */ /* 0x000fc800078e3cff */
[----:B------:R-:W-:Y:S02]  /*20250*/  @!P3 LOP3.LUT R3, R3, R2, RZ, 0x3c, !PT ;  /* 0x000000020303b212 */ /* 0x000fe400078e3cff */
[----:B--2---:R-:W-:-:S06]  /*20260*/  PRMT R0, RZ, 0x7610, R0 ;  /* 0x00007610ff007816 */ /* 0x004fcc0000000000 */
        /* <DEDUP_REMOVED lines=11> */
[----:B0-----:R-:W3:Y:S04]  /*20320*/  LDL R22, [R1+0x374] ;  /* 0x0003740001167983 */ /* 0x001ee80000100800 */
[----:B--2---:R0:W-:Y:S04]  /*20330*/  STL [R1+0x2c], R0 ;  /* 0x00002c0001007387 */ /* 0x0041e80000100800 */
[----:B0-----:R-:W2:Y:S04]  /*20340*/  LDL.LU R0, [R1+0x116c] ;  /* 0x00116c0001007983 */ /* 0x001ea80000300800 */
[----:B------:R-:W2:Y:S04]  /*20350*/  LDL R2, [R1+0x3f0] ;  /* 0x0003f00001027983 */ /* 0x000ea80000100800 */
[----:B------:R-:W2:Y:S01]  /*20360*/  LDL R3, [R1+0x3f4] ;  /* 0x0003f40001037983 */ /* 0x000ea20000100800 */
[----:B------:R-:W-:-:S03]  /*20370*/  PRMT R15, RZ, 0x7610, R15 ;  /* 0x00007610ff0f7816 */ /* 0x000fc6000000000f */
[----:B----4-:R0:W-:Y:S04]  /*20380*/  STS.U16 [R21+UR5+0x4a00], R13 ;  /* 0x004a000d15007988 */ /* 0x0101e80008000405 */
[----:B0-----:R-:W4:Y:S01]  /*20390*/  LDL.LU R13, [R1+0x1168] ;  /* 0x00116800010d7983 */ /* 0x001f220000300800 */
[----:B--2---:R-:W-:-:S04]  /*203a0*/  @!P3 LOP3.LUT R3, R3, R2, RZ, 0x3c, !PT ;  /* 0x000000020303b212 */ /* 0x004fc800078e3cff */
[----:B------:R-:W-:-:S04]  /*203b0*/  @!P3 LOP3.LUT R2, R3, R2, RZ, 0x3c, !PT ;  /* 0x000000020302b212 */ /* 0x000fc800078e3cff */
[----:B------:R-:W-:-:S05]  /*203c0*/  @!P3 LOP3.LUT R3, R3, R2, RZ, 0x3c, !PT ;  /* 0x000000020303b212 */ /* 0x000fca00078e3cff */
[----:B------:R0:W2:Y:S04]  /*203d0*/  @!P3 LDG.E.U16 R15, desc[UR10][R2.64] ;  /* 0x0000000a020fb981 */ /* 0x0000a8000c1e1500 */
[----:B------:R-:W3:Y:S01]  /*203e0*/  LDL.LU R3, [R1+0x140] ;  /* 0x0001400001037983 */ /* 0x000ee20000300800 */
[----:B------:R-:W-:Y:S01]  /*203f0*/  PRMT R6, RZ, 0x7610, R6 ;  /* 0x00007610ff067816 */ /* 0x000fe20000000006 */
[----:B0-----:R-:W-:Y:S02]  /*20400*/  @!P3 IMAD.MOV.U32 R2, RZ, RZ, R12 ;  /* 0x000000ffff02b224 */ /* 0x001fe400078e000c */
[----:B--2---:R0:W-:Y:S04]  /*20410*/  STL [R1+0x24], R15 ;  /* 0x0000240f01007387 */ /* 0x0041e80000100800 */
[----:B------:R-:W2:Y:S04]  /*20420*/  LDL R12, [R1+0x2f4] ;  /* 0x0002f400010c7983 */ /* 0x000ea80000100800 */
[----:B---3--:R1:W-:Y:S04]  /*20430*/  STS.U16 [R21+UR5+0x5200], R3 ;  /* 0x0052000315007988 */ /* 0x0083e80008000405 */
[----:B0-----:R-:W3:Y:S01]  /*20440*/  LDL R15, [R1+0x334] ;  /* 0x00033400010f7983 */ /* 0x001ee20000100800 */
[----:B-1----:R-:W-:-:S03]  /*20450*/  @!P3 IMAD.MOV.U32 R3, RZ, RZ, R14 ;  /* 0x000000ffff03b224 */ /* 0x002fc600078e000e */
[----:B------:R-:W2:Y:S04]  /*20460*/  LDL R14, [R1+0x2f0] ;  /* 0x0002f000010e7983 */ /* 0x000ea80000100800 */
[----:B------:R-:W2:Y:S04]  /*20470*/  @!P3 LDG.E.U16 R6, desc[UR10][R2.64] ;  /* 0x0000000a0206b981 */ /* 0x000ea8000c1e1500 */
[----:B------:R-:W3:Y:S04]  /*20480*/  LDL.LU R2, [R1+0x13c] ;  /* 0x00013c0001027983 */ /* 0x000ee80000300800 */
[----:B------:R-:W4:Y:S01]  /*20490*/  LDL R3, [R1+0x370] ;  /* 0x0003700001037983 */ /* 0x000f220000100800 */
[----:B------:R-:W-:-:S03]  /*204a0*/  PRMT R5, RZ, 0x7610, R5 ;  /* 0x00007610ff057816 */ /* 0x000fc60000000005 */
[----:B--2---:R0:W-:Y:S04]  /*204b0*/  STL [R1+0x1104], R6 ;  /* 0x0011040601007387 */ /* 0x0041e80000100800 */
[----:B---3--:R1:W-:Y:S04]  /*204c0*/  STS.U16 [R21+UR5+0x5a00], R2 ;  /* 0x005a000215007988 */ /* 0x0083e80008000405 */
[----:B0-----:R-:W2:Y:S01]  /*204d0*/  LDL R6, [R1+0xa5c] ;  /* 0x000a5c0001067983 */ /* 0x001ea20000100800 */
[----:B-1----:R-:W-:-:S03]  /*204e0*/  @!P3 IMAD.MOV.U32 R2, RZ, RZ, R22 ;  /* 0x000000ffff02b224 */ /* 0x002fc600078e0016 */
[----:B------:R-:W3:Y:S04]  /*204f0*/  LDL.LU R22, [R1+0x130] ;  /* 0x0001300001167983 */ /* 0x000ee80000300800 */
[----:B----4-:R0:W4:Y:S04]  /*20500*/  @!P3 LDG.E.U16 R5, desc[UR10][R2.64] ;  /* 0x0000000a0205b981 */ /* 0x010128000c1e1500 */
[----:B------:R-:W2:Y:S04]  /*20510*/  LDL.LU R2, [R1+0x138] ;  /* 0x0001380001027983 */ /* 0x000ea80000300800 */
[----:B------:R-:W3:Y:S01]  /*20520*/  LDL R3, [R1+0x330] ;  /* 0x0003300001037983 */ /* 0x000ee20000100800 */
[----:B------:R-:W-:-:S03]  /*20530*/  PRMT R4, RZ, 0x7610, R4 ;  /* 0x00007610ff047816 */ /* 0x000fc60000000004 */
[----:B--2---:R0:W-:Y:S02]  /*20540*/  STS.U16 [R21+UR5+0x6200], R2 ;  /* 0x0062000215007988 */ /* 0x0041e40008000405 */
[----:B0-----:R-:W-:-:S05]  /*20550*/  @!P3 IMAD.MOV.U32 R2, RZ, RZ, R15 ;  /* 0x000000ffff02b224 */ /* 0x001fca00078e000f */
[----:B---3--:R0:W2:Y:S04]  /*20560*/  @!P3 LDG.E.U16 R4, desc[UR10][R2.64] ;  /* 0x0000000a0204b981 */ /* 0x0080a8000c1e1500 */
[----:B------:R1:W-:Y:S01]  /*20570*/  STS.U16 [R21+UR5+0x6a00], R13 ;  /* 0x006a000d15007988 */ /* 0x0003e20008000405 */
[----:B0-----:R-:W-:-:S03]  /*20580*/  PRMT R3, RZ, 0x7610, R3 ;  /* 0x00007610ff037816 */ /* 0x001fc60000000003 */
[----:B----4-:R-:W-:Y:S01]  /*20590*/  STL [R1+0x1108], R5 ;  /* 0x0011080501007387 */ /* 0x010fe20000100800 */
[----:B-1----:R-:W-:-:S03]  /*205a0*/  @!P3 IMAD.MOV.U32 R13, RZ, RZ, R14 ;  /* 0x000000ffff0db224 */ /* 0x002fc600078e000e */
[----:B------:R-:W3:Y:S04]  /*205b0*/  LDL.LU R15, [R1+0x128] ;  /* 0x00012800010f7983 */ /* 0x000ee80000300800 */
[----:B------:R-:W4:Y:S04]  /*205c0*/  @!P3 LDG.E.U16 R3, desc[UR10][R12.64] ;  /* 0x0000000a0c03b981 */ /* 0x000f28000c1e1500 */
[----:B--2---:R-:W-:Y:S04]  /*205d0*/  STL [R1+0x110c], R4 ;  /* 0x00110c0401007387 */ /* 0x004fe80000100800 */
[----:B------:R-:W2:Y:S04]  /*205e0*/  LDL.LU R14, [R1+0x124] ;  /* 0x00012400010e7983 */ /* 0x000ea80000300800 */
[----:B------:R-:W2:Y:S04]  /*205f0*/  LDL.LU R12, [R1+0x134] ;  /* 0x00013400010c7983 */ /* 0x000ea80000300800 */
[----:B------:R-:W3:Y:S01]  /*20600*/  LDL R13, [R1+0x2c4] ;  /* 0x0002c400010d7983 */ /* 0x000ee20000100800 */
[----:B------:R-:W-:-:S03]  /*20610*/  PRMT R2, RZ, 0x7610, R2 ;  /* 0x00007610ff027816 */ /* 0x000fc60000000002 */
[----:B----4-:R-:W-:Y:S04]  /*20620*/  STL [R1+0x1110], R3 ;  /* 0x0011100301007387 */ /* 0x010fe80000100800 */
[----:B--2---:R0:W-:Y:S02]  /*20630*/  STS.U16 [R21+UR5+0x7200], R12 ;  /* 0x0072000c15007988 */ /* 0x0041e40008000405 */
[----:B0-----:R-:W-:Y:S02]  /*20640*/  @!P3 IMAD.MOV.U32 R12, RZ, RZ, R6 ;  /* 0x000000ffff0cb224 */ /* 0x001fe400078e0006 */
[----:B------:R-:W2:Y:S04]  /*20650*/  LDL R6, [R1+0x9ec] ;  /* 0x0009ec0001067983 */ /* 0x000ea80000100800 */
[----:B------:R-:W4:Y:S04]  /*20660*/  LDL.LU R3, [R1+0x120] ;  /* 0x0001200001037983 */ /* 0x000f280000300800 */
[----:B---3--:R0:W3:Y:S04]  /*20670*/  @!P3 LDG.E.U16 R2, desc[UR10][R12.64] ;  /* 0x0000000a0c02b981 */ /* 0x0080e8000c1e1500 */
        /* <DEDUP_REMOVED lines=9> */
[----:B------:R-:W3:Y:S04]  /*20710*/  LDL.LU R21, [R1+0x1164] ;  /* 0x0011640001157983 */ /* 0x000ee80000300800 */
[----:B------:R-:W3:Y:S04]  /*20720*/  LDL R12, [R1+0x2a8] ;  /* 0x0002a800010c7983 */ /* 0x000ee80000100800 */
[----:B------:R-:W3:Y:S04]  /*20730*/  LDL R13, [R1+0xa20] ;  /* 0x000a2000010d7983 */ /* 0x000ee80000100800 */
[----:B--2---:R0:W-:Y:S02]  /*20740*/  STL [R1+0x1118], R0 ;  /* 0x0011180001007387 */ /* 0x0041e40000100800 */
[----:B0-----:R-:W0:Y:S02]  /*20750*/  S2R R0, SR_TID.X ;  /* 0x0000000000007919 */ /* 0x001e240000002100 */
[----:B0-----:R-:W-:-:S05]  /*20760*/  LOP3.LUT R0, R0, 0x7f, RZ, 0xc0, !PT ;  /* 0x0000007f00007812 */ /* 0x001fca00078ec0ff */
[----:B------:R-:W-:-:S05]  /*20770*/  IMAD.SHL.U32 R0, R0, 0x2, RZ ;  /* 0x0000000200007824 */ /* 0x000fca00078e00ff */
[----:B------:R-:W-:-:S05]  /*20780*/  LOP3.LUT R0, R0, 0x20, RZ, 0x3c, !PT ;  /* 0x0000002000007812 */ /* 0x000fca00078e3cff */
[----:B------:R0:W-:Y:S04]  /*20790*/  STS.U16 [R0+UR5+0x8200], R22 ;  /* 0x0082001600007988 */ /* 0x0001e80008000405 */
[----:B0-----:R-:W2:Y:S01]  /*207a0*/  LDL.LU R22, [R1+0x1160] ;  /* 0x0011600001167983 */ /* 0x001ea20000300800 */
[----:B---3--:R-:W-:-:S04]  /*207b0*/  @!P3 LOP3.LUT R13, R13, R12, RZ, 0x3c, !PT ;  /* 0x0000000c0d0db212 */ /* 0x008fc800078e3cff */
[----:B------:R-:W-:-:S04]  /*207c0*/  @!P3 LOP3.LUT R12, R13, R12, RZ, 0x3c, !PT ;  /* 0x0000000c0d0cb212 */ /* 0x000fc800078e3cff */
[----:B------:R-:W-:Y:S02]  /*207d0*/  @!P3 LOP3.LUT R13, R13, R12, RZ, 0x3c, !PT ;  /* 0x0000000c0d0db212 */ /* 0x000fe400078e3cff */
[----:B--2---:R-:W-:-:S06]  /*207e0*/  PRMT R22, RZ, 0x7610, R22 ;  /* 0x00007610ff167816 */ /* 0x004fcc0000000016 */
[----:B------:R-:W2:Y:S04]  /*207f0*/  @!P3 LDG.E.U16 R22, desc[UR10][R12.64] ;  /* 0x0000000a0c16b981 */ /* 0x000ea8000c1e1500 */
[----:B--2---:R0:W-:Y:S04]  /*20800*/  STL [R1+0x1c], R22 ;  /* 0x00001c1601007387 */ /* 0x0041e80000100800 */
[----:B0-----:R-:W2:Y:S04]  /*20810*/  LDL.LU R22, [R1+0x115c] ;  /* 0x00115c0001167983 */ /* 0x001ea80000300800 */
[----:B------:R-:W3:Y:S04]  /*20820*/  LDL.LU R12, [R1+0x12c] ;  /* 0x00012c00010c7983 */ /* 0x000ee80000300800 */
[----:B------:R-:W2:Y:S01]  /*20830*/  LDL R13, [R1+0x9e8] ;  /* 0x0009e800010d7983 */ /* 0x000ea20000100800 */
[----:B------:R-:W-:-:S03]  /*20840*/  PRMT R4, RZ, 0x7610, R4 ;  /* 0x00007610ff047816 */ /* 0x000fc60000000004 */
[----:B---3--:R0:W-:Y:S02]  /*20850*/  STS.U16 [R0+UR5+0x8a00], R12 ;  /* 0x008a000c00007988 */ /* 0x0081e40008000405 */
[----:B0-----:R-:W-:Y:S01]  /*20860*/  @!P3 IMAD.MOV.U32 R12, RZ, RZ, R6 ;  /* 0x000000ffff0cb224 */ /* 0x001fe200078e0006 */
[----:B--2---:R-:W-:Y:S01]  /*20870*/  PRMT R22, RZ, 0x7610, R22 ;  /* 0x00007610ff167816 */ /* 0x004fe20000000016 */
[----:B------:R-:W2:Y:S04]  /*20880*/  LDL R6, [R1+0x8e8] ;  /* 0x0008e80001067983 */ /* 0x000ea80000100800 */
[----:B------:R0:W3:Y:S04]  /*20890*/  @!P3 LDG.E.U16 R4, desc[UR10][R12.64] ;  /* 0x0000000a0c04b981 */ /* 0x0000e8000c1e1500 */
[----:B------:R-:W0:Y:S04]  /*208a0*/  LDL R12, [R1+0x9a8] ;  /* 0x0009a800010c7983 */ /* 0x000e280000100800 */
[----:B------:R-:W0:Y:S02]  /*208b0*/  LDL R13, [R1+0x9ac] ;  /* 0x0009ac00010d7983 */ /* 0x000e240000100800 */
[----:B0-----:R-:W-:-:S04]  /*208c0*/  @!P3 LOP3.LUT R13, R13, R12, RZ, 0x3c, !PT ;  /* 0x0000000c0d0db212 */ /* 0x001fc800078e3cff */
[----:B------:R-:W-:-:S04]  /*208d0*/  @!P3 LOP3.LUT R12, R13, R12, RZ, 0x3c, !PT ;  /* 0x0000000c0d0cb212 */ /* 0x000fc800078e3cff */
[----:B------:R-:W-:-:S05]  /*208e0*/  @!P3 LOP3.LUT R13, R13, R12, RZ, 0x3c, !PT ;  /* 0x0000000c0d0db212 */ /* 0x000fca00078e3cff */
[----:B------:R-:W2:Y:S04]  /*208f0*/  @!P3 LDG.E.U16 R22, desc[UR10][R12.64] ;  /* 0x0000000a0c16b981 */ /* 0x000ea8000c1e1500 */
[----:B---3--:R0:W-:Y:S04]  /*20900*/  STL [R1+0x18], R4 ;  /* 0x0000180401007387 */ /* 0x0081e80000100800 */
[----:B------:R1:W-:Y:S04]  /*20910*/  STS.U16 [R0+UR5+0x9200], R15 ;  /* 0x0092000f00007988 */ /* 0x0003e80008000405 */
[----:B0-----:R-:W3:Y:S04]  /*20920*/  LDL R4, [R1+0x8ec] ;  /* 0x0008ec0001047983 */ /* 0x001ee80000100800 */
[----:B-1----:R-:W3:Y:S04]  /*20930*/  LDL.LU R15, [R1+0x114] ;  /* 0x00011400010f7983 */ /* 0x002ee80000300800 */
        /* <DEDUP_REMOVED lines=16> */
[----:B------:R0:W-:Y:S04]  /*20a40*/  STS.U16 [R0+UR5+0x9a00], R14 ;  /* 0x009a000e00007988 */ /* 0x0001e80008000405 */
[----:B----4-:R1:W-:Y:S04]  /*20a50*/  STS.U16 [R0+UR5+0xa200], R3 ;  /* 0x00a2000300007988 */ /* 0x0103e80008000405 */
[----:B0-----:R-:W4:Y:S04]  /*20a60*/  LDL R14, [R1+0x8ac] ;  /* 0x0008ac00010e7983 */ /* 0x001f280000100800 */
[----:B-1----:R-:W4:Y:S04]  /*20a70*/  LDL R3, [R1+0x868] ;  /* 0x0008680001037983 */ /* 0x002f280000100800 */
[----:B--2---:R0:W-:Y:S04]  /*20a80*/  STL [R1+0x10], R2 ;  /* 0x0000100201007387 */ /* 0x0041e80000100800 */
[----:B0-----:R-:W2:Y:S04]  /*20a90*/  LDL R2, [R1+0x86c] ;  /* 0x00086c0001027983 */ /* 0x001ea80000100800 */
[----:B---3--:R0:W-:Y:S04]  /*20aa0*/  STL [R1+0xc], R22 ;  /* 0x00000c1601007387 */ /* 0x0081e80000100800 */
[----:B0-----:R-:W3:Y:S04]  /*20ab0*/  LDL.LU R22, [R1+0x1154] ;  /* 0x0011540001167983 */ /* 0x001ee80000300800 */
[----:B------:R-:W2:Y:S01]  /*20ac0*/  LDL.LU R13, [R1+0x8] ;  /* 0x00000800010d7983 */ /* 0x000ea20000300800 */
[----:B------:R-:W-:-:S03]  /*20ad0*/  @!P3 IMAD.MOV.U32 R12, RZ, RZ, R4 ;  /* 0x000000ffff0cb224 */ /* 0x000fc600078e0004 */
[----:B------:R-:W4:Y:S01]  /*20ae0*/  LDL R4, [R1+0x82c] ;  /* 0x00082c0001047983 */ /* 0x000f220000100800 */
[----:B---3--:R-:W-:-:S03]  /*20af0*/  PRMT R22, RZ, 0x7610, R22 ;  /* 0x00007610ff167816 */ /* 0x008fc60000000016 */
[----:B--2---:R0:W-:Y:S02]  /*20b00*/  STS.U16 [R0+UR5+0xaa00], R13 ;  /* 0x00aa000d00007988 */ /* 0x0041e40008000405 */
[----:B0-----:R-:W-:Y:S02]  /*20b10*/  @!P3 IMAD.MOV.U32 R13, RZ, RZ, R6 ;  /* 0x000000ffff0db224 */ /* 0x001fe400078e0006 */
[----:B------:R-:W2:Y:S04]  /*20b20*/  LDL R6, [R1+0x828] ;  /* 0x0008280001067983 */ /* 0x000ea80000100800 */
[----:B------:R-:W3:Y:S04]  /*20b30*/  @!P3 LDG.E.U16 R22, desc[UR10][R12.64] ;  /* 0x0000000a0c16b981 */ /* 0x000ee8000c1e1500 */
[----:B---3--:R0:W-:Y:S04]  /*20b40*/  STL [R1+0x8], R22 ;  /* 0x0000081601007387 */ /* 0x0081e80000100800 */
[----:B0-----:R-:W3:Y:S04]  /*20b50*/  LDL.LU R22, [R1+0x1150] ;  /* 0x0011500001167983 */ /* 0x001ee80000300800 */
[----:B------:R-:W2:Y:S04]  /*20b60*/  LDL.LU R12, [R1+0x11c] ;  /* 0x00011c00010c7983 */ /* 0x000ea80000300800 */
[----:B------:R-:W3:Y:S01]  /*20b70*/  LDL R13, [R1+0x8a8] ;  /* 0x0008a800010d7983 */ /* 0x000ee20000100800 */
[----:B------:R-:W-:-:S03]  /*20b80*/  PRMT R5, RZ, 0x7610, R5 ;  /* 0x00007610ff057816 */ /* 0x000fc60000000005 */
[----:B--2---:R4:W-:Y:S02]  /*20b90*/  STS.U16 [R0+UR5+0xb200], R12 ;  /* 0x00b2000c00007988 */ /* 0x0049e40008000405 */
[----:B----4-:R-:W-:-:S05]  /*20ba0*/  @!P3 IMAD.MOV.U32 R12, RZ, RZ, R14 ;  /* 0x000000ffff0cb224 */ /* 0x010fca00078e000e */
[----:B---3--:R0:W2:Y:S04]  /*20bb0*/  @!P3 LDG.E.U16 R5, desc[UR10][R12.64] ;  /* 0x0000000a0c05b981 */ /* 0x0080a8000c1e1500 */
[----:B------:R-:W3:Y:S04]  /*20bc0*/  LDL.LU R13, [R1+0x118] ;  /* 0x00011800010d7983 */ /* 0x000ee80000300800 */
[----:B------:R-:W4:Y:S01]  /*20bd0*/  LDL R14, [R1+0x7e8] ;  /* 0x0007e800010e7983 */ /* 0x000f220000100800 */
[----:B------:R-:W-:Y:S01]  /*20be0*/  PRMT R28, RZ, 0x7610, R28 ;  /* 0x00007610ff1c7816 */ /* 0x000fe2000000001c */
[----:B0-----:R-:W-:Y:S01]  /*20bf0*/  @!P3 IMAD.MOV.U32 R12, RZ, RZ, R2 ;  /* 0x000000ffff0cb224 */ /* 0x001fe200078e0002 */
[----:B------:R-:W-:Y:S01]  /*20c00*/  PRMT R27, RZ, 0x7610, R27 ;  /* 0x00007610ff1b7816 */ /* 0x000fe2000000001b */
[----:B--2---:R0:W-:Y:S04]  /*20c10*/  STL [R1+0x4], R5 ;  /* 0x0000040501007387 */ /* 0x0041e80000100800 */
[----:B------:R-:W2:Y:S04]  /*20c20*/  LDL R2, [R1+0x7ac] ;  /* 0x0007ac0001027983 */ /* 0x000ea80000100800 */
[----:B0-----:R-:W2:Y:S04]  /*20c30*/  LDL R5, [R1+0x7ec] ;  /* 0x0007ec0001057983 */ /* 0x001ea80000100800 */
[----:B---3--:R0:W-:Y:S02]  /*20c40*/  STS.U16 [R0+UR5+0xba00], R13 ;  /* 0x00ba000d00007988 */ /* 0x0081e40008000405 */
[----:B0-----:R-:W-:-:S02]  /*20c50*/  @!P3 IMAD.MOV.U32 R13, RZ, RZ, R3 ;  /* 0x000000ffff0db224 */ /* 0x001fc400078e0003 */
[----:B------:R-:W3:Y:S04]  /*20c60*/  LDL R3, [R1+0x7a8] ;  /* 0x0007a80001037983 */ /* 0x000ee80000100800 */
[----:B------:R0:W3:Y:S02]  /*20c70*/  @!P3 LDG.E.U16 R28, desc[UR10][R12.64] ;  /* 0x0000000a0c1cb981 */ /* 0x0000e4000c1e1500 */
[----:B0-----:R-:W-:Y:S02]  /*20c80*/  @!P3 IMAD.MOV.U32 R12, RZ, RZ, R4 ;  /* 0x000000ffff0cb224 */ /* 0x001fe400078e0004 */
[----:B------:R-:W-:-:S05]  /*20c90*/  @!P3 IMAD.MOV.U32 R13, RZ, RZ, R6 ;  /* 0x000000ffff0db224 */ /* 0x000fca00078e0006 */
[----:B------:R4:W3:Y:S01]  /*20ca0*/  @!P3 LDG.E.U16 R27, desc[UR10][R12.64] ;  /* 0x0000000a0c1bb981 */ /* 0x0008e2000c1e1500 */
[----:B------:R-:W-:Y:S02]  /*20cb0*/  PRMT R25, RZ, 0x7610, R25 ;  /* 0x00007610ff197816 */ /* 0x000fe40000000019 */
[----:B------:R-:W-:Y:S01]  /*20cc0*/  PRMT R23, RZ, 0x7610, R23 ;  /* 0x00007610ff177816 */ /* 0x000fe20000000017 */
[----:B----4-:R-:W-:Y:S01]  /*20cd0*/  @!P3 IMAD.MOV.U32 R13, RZ, RZ, R14 ;  /* 0x000000ffff0db224 */ /* 0x010fe200078e000e */
[----:B------:R0:W-:Y:S01]  /*20ce0*/  STS.U16 [R0+UR5+0xc200], R15 ;  /* 0x00c2000f00007988 */ /* 0x0001e20008000405 */
[----:B--2---:R-:W-:-:S05]  /*20cf0*/  @!P3 IMAD.MOV.U32 R12, RZ, RZ, R5 ;  /* 0x000000ffff0cb224 */ /* 0x004fca00078e0005 */
[----:B------:R1:W2:Y:S02]  /*20d00*/  @!P3 LDG.E.U16 R25, desc[UR10][R12.64] ;  /* 0x0000000a0c19b981 */ /* 0x0002a4000c1e1500 */
[----:B-1----:R-:W-:Y:S02]  /*20d10*/  @!P3 IMAD.MOV.U32 R12, RZ, RZ, R2 ;  /* 0x000000ffff0cb224 */ /* 0x002fe400078e0002 */
[----:B---3--:R-:W-:Y:S01]  /*20d20*/  @!P3 IMAD.MOV.U32 R13, RZ, RZ, R3 ;  /* 0x000000ffff0db224 */ /* 0x008fe200078e0003 */
[----:B------:R-:W-:Y:S04]  /*20d30*/  STL [R1+0x10f0], R28 ;  /* 0x0010f01c01007387 */ /* 0x000fe80000100800 */
[----:B------:R-:W3:Y:S04]  /*20d40*/  @!P3 LDG.E.U16 R23, desc[UR10][R12.64] ;  /* 0x0000000a0c17b981 */ /* 0x000ee8000c1e1500 */
[----:B------:R-:W4:Y:S04]  /*20d50*/  LDL R4, [R1+0x76c] ;  /* 0x00076c0001047983 */ /* 0x000f280000100800 */
[----:B------:R-:W4:Y:S04]  /*20d60*/  LDL R6, [R1+0x768] ;  /* 0x0007680001067983 */ /* 0x000f280000100800 */
[----:B------:R-:W-:Y:S04]  /*20d70*/  STL [R1+0x10f4], R27 ;  /* 0x0010f41b01007387 */ /* 0x000fe80000100800 */
[----:B0-----:R-:W4:Y:S04]  /*20d80*/  LDL R15, [R1+0x728] ;  /* 0x00072800010f7983 */ /* 0x001f280000100800 */
[----:B------:R-:W4:Y:S04]  /*20d90*/  LDL R5, [R1+0x72c] ;  /* 0x00072c0001057983 */ /* 0x000f280000100800 */
[----:B------:R-:W-:Y:S04]  /*20da0*/  STS.U16 [R0+UR5+0xca00], R22 ;  /* 0x00ca001600007988 */ /* 0x000fe80008000405 */
[----:B------:R-:W-:Y:S04]  /*20db0*/  STS.U16 [R0+UR5+0xd200], R21 ;  /* 0x00d2001500007988 */ /* 0x000fe80008000405 */
[----:B------:R0:W-:Y:S04]  /*20dc0*/  STS.U16 [R0+UR5+0xda00], R20 ;  /* 0x00da001400007988 */ /* 0x0001e80008000405 */
[----:B------:R1:W-:Y:S01]  /*20dd0*/  STS.U16 [R0+UR5+0xe200], R18 ;  /* 0x00e2001200007988 */ /* 0x0003e20008000405 */
[----:B0-----:R-:W-:-:S02]  /*20de0*/  PRMT R20, RZ, 0x7610, R20 ;  /* 0x00007610ff147816 */ /* 0x001fc40000000014 */
[----:B-1----:R-:W-:Y:S01]  /*20df0*/  PRMT R18, RZ, 0x7610, R18 ;  /* 0x00007610ff127816 */ /* 0x002fe20000000012 */
[----:B--2---:R-:W-:Y:S04]  /*20e00*/  STL [R1+0x10f8], R25 ;  /* 0x0010f81901007387 */ /* 0x004fe80000100800 */
[----:B------:R-:W2:Y:S04]  /*20e10*/  LDL R3, [R1+0x6e8] ;  /* 0x0006e80001037983 */ /* 0x000ea80000100800 */
[----:B------:R-:W2:Y:S04]  /*20e20*/  LDL R2, [R1+0x6ec] ;  /* 0x0006ec0001027983 */ /* 0x000ea80000100800 */
[----:B---3--:R-:W-:Y:S01]  /*20e30*/  STL [R1+0x10fc], R23 ;  /* 0x0010fc1701007387 */ /* 0x008fe20000100800 */
[----:B----4-:R-:W-:-:S03]  /*20e40*/  @!P3 IMAD.MOV.U32 R12, RZ, RZ, R4 ;  /* 0x000000ffff0cb224 */ /* 0x010fc600078e0004 */
[----:B------:R-:W3:Y:S04]  /*20e50*/  LDL R14, [R1+0x6a8] ;  /* 0x0006a800010e7983 */ /* 0x000ee80000100800 */
[----:B------:R-:W4:Y:S01]  /*20e60*/  LDL R4, [R1+0x6ac] ;  /* 0x0006ac0001047983 */ /* 0x000f220000100800 */
[----:B------:R-:W-:-:S03]  /*20e70*/  @!P3 IMAD.MOV.U32 R13, RZ, RZ, R6 ;  /* 0x000000ffff0db224 */ /* 0x000fc600078e0006 */
[----:B------:R0:W-:Y:S04]  /*20e80*/  STS.U16 [R0+UR5+0xea00], R16 ;  /* 0x00ea001000007988 */ /* 0x0001e80008000405 */
[----:B------:R1:W4:Y:S04]  /*20e90*/  @!P3 LDG.E.U16 R20, desc[UR10][R12.64] ;  /* 0x0000000a0c14b981 */ /* 0x000328000c1e1500 */
[----:B------:R-:W4:Y:S01]  /*20ea0*/  LDL.LU R6, [R1+0x190] ;  /* 0x0001900001067983 */ /* 0x000f220000300800 */
[----:B-1----:R-:W-:Y:S02]  /*20eb0*/  @!P3 IMAD.MOV.U32 R12, RZ, RZ, R5 ;  /* 0x000000ffff0cb224 */ /* 0x002fe400078e0005 */
[----:B------:R-:W-:-:S05]  /*20ec0*/  @!P3 IMAD.MOV.U32 R13, RZ, RZ, R15 ;  /* 0x000000ffff0db224 */ /* 0x000fca00078e000f */
[----:B------:R2:W4:Y:S01]  /*20ed0*/  @!P3 LDG.E.U16 R18, desc[UR10][R12.64] ;  /* 0x0000000a0c12b981 */ /* 0x000522000c1e1500 */
[----:B0-----:R-:W-:Y:S01]  /*20ee0*/  PRMT R16, RZ, 0x7610, R16 ;  /* 0x00007610ff107816 */ /* 0x001fe20000000010 */
[----:B--2---:R-:W-:Y:S02]  /*20ef0*/  @!P3 IMAD.MOV.U32 R13, RZ, RZ, R3 ;  /* 0x000000ffff0db224 */ /* 0x004fe400078e0003 */
[----:B------:R-:W-:-:S05]  /*20f00*/  @!P3 IMAD.MOV.U32 R12, RZ, RZ, R2 ;  /* 0x000000ffff0cb224 */ /* 0x000fca00078e0002 */
[----:B------:R0:W2:Y:S02]  /*20f10*/  @!P3 LDG.E.U16 R16, desc[UR10][R12.64] ;  /* 0x0000000a0c10b981 */ /* 0x0000a4000c1e1500 */
[----:B0-----:R-:W-:Y:S01]  /*20f20*/  PRMT R12, RZ, 0x7610, R12 ;  /* 0x00007610ff0c7816 */ /* 0x001fe2000000000c */
[----:B---3--:R-:W-:Y:S02]  /*20f30*/  @!P3 IMAD.MOV.U32 R15, RZ, RZ, R14 ;  /* 0x000000ffff0fb224 */ /* 0x008fe400078e000e */
[----:B----4-:R-:W-:-:S05]  /*20f40*/  @!P3 IMAD.MOV.U32 R14, RZ, RZ, R4 ;  /* 0x000000ffff0eb224 */ /* 0x010fca00078e0004 */
[----:B------:R-:W3:Y:S04]  /*20f50*/  @!P3 LDG.E.U16 R12, desc[UR10][R14.64] ;  /* 0x0000000a0e0cb981 */ /* 0x000ee8000c1e1500 */
[----:B------:R0:W-:Y:S04]  /*20f60*/  STL [R1+0x1100], R20 ;  /* 0x0011001401007387 */ /* 0x0001e80000100800 */
[----:B------:R-:W4:Y:S04]  /*20f70*/  LDL.LU R23, [R1+0x188] ;  /* 0x0001880001177983 */ /* 0x000f280000300800 */
[----:B------:R1:W-:Y:S04]  /*20f80*/  STL [R1+0x111c], R18 ;  /* 0x00111c1201007387 */ /* 0x0003e80000100800 */
[----:B------:R-:W4:Y:S04]  /*20f90*/  LDL R3, [R1+0x668] ;  /* 0x0006680001037983 */ /* 0x000f280000100800 */
[----:B------:R-:W4:Y:S01]  /*20fa0*/  LDL R2, [R1+0x66c] ;  /* 0x00066c0001027983 */ /* 0x000f220000100800 */
[----:B------:R-:W-:-:S03]  /*20fb0*/  PRMT R13, RZ, 0x7610, R13 ;  /* 0x00007610ff0d7816 */ /* 0x000fc6000000000d */
[----:B--2---:R2:W-:Y:S04]  /*20fc0*/  STL [R1+0x1120], R16 ;  /* 0x0011201001007387 */ /* 0x0045e80000100800 */
[----:B------:R-:W4:Y:S04]  /*20fd0*/  LDL.LU R4, [R1+0x180] ;  /* 0x0001800001047983 */ /* 0x000f280000300800 */
[----:B---3--:R3:W-:Y:S04]  /*20fe0*/  STL [R1+0x1124], R12 ;  /* 0x0011240c01007387 */ /* 0x0087e80000100800 */
[----:B0-----:R-:W4:Y:S04]  /*20ff0*/  LDL R20, [R1+0x628] ;  /* 0x0006280001147983 */ /* 0x001f280000100800 */
[----:B-1----:R-:W4:Y:S04]  /*21000*/  LDL R18, [R1+0x62c] ;  /* 0x00062c0001127983 */ /* 0x002f280000100800 */
[----:B------:R-:W4:Y:S04]  /*21010*/  LDL.LU R25, [R1+0x178] ;  /* 0x0001780001197983 */ /* 0x000f280000300800 */
[----:B--2---:R-:W2:Y:S04]  /*21020*/  LDL R16, [R1+0x5e8] ;  /* 0x0005e80001107983 */ /* 0x004ea80000100800 */
[----:B---3--:R-:W3:Y:S01]  /*21030*/  LDL R12, [R1+0x5ec] ;  /* 0x0005ec00010c7983 */ /* 0x008ee20000100800 */
[----:B----4-:R-:W-:-:S03]  /*21040*/  @!P3 IMAD.MOV.U32 R15, RZ, RZ, R3 ;  /* 0x000000ffff0fb224 */ /* 0x010fc600078e0003 */
[----:B------:R0:W-:Y:S01]  /*21050*/  STS.U16 [R0+UR5+0xf200], R19 ;  /* 0x00f2001300007988 */ /* 0x0001e20008000405 */
[----:B------:R-:W-:-:S03]  /*21060*/  @!P3 IMAD.MOV.U32 R14, RZ, RZ, R2 ;  /* 0x000000ffff0eb224 */ /* 0x000fc600078e0002 */
[----:B------:R-:W4:Y:S04]  /*21070*/  LDL.LU R27, [R1+0x170] ;  /* 0x00017000011b7983 */ /* 0x000f280000300800 */
[----:B------:R1:W4:Y:S04]  /*21080*/  @!P3 LDG.E.U16 R13, desc[UR10][R14.64] ;  /* 0x0000000a0e0db981 */ /* 0x000328000c1e1500 */
[----:B------:R1:W-:Y:S01]  /*21090*/  STS.U16 [R0+UR5+0xfa00], R17 ;  /* 0x00fa001100007988 */ /* 0x0003e20008000405 */
[----:B0-----:R-:W-:-:S03]  /*210a0*/  PRMT R19, RZ, 0x7610, R19 ;  /* 0x00007610ff137816 */ /* 0x001fc60000000013 */
[----:B------:R-:W4:Y:S01]  /*210b0*/  LDL.LU R28, [R1+0x168] ;  /* 0x00016800011c7983 */ /* 0x000f220000300800 */
[----:B-1----:R-:W-:Y:S01]  /*210c0*/  PRMT R17, RZ, 0x7610, R17 ;  /* 0x00007610ff117816 */ /* 0x002fe20000000011 */
[----:B------:R-:W0:Y:S01]  /*210d0*/  S2R R5, SR_TID.X ;  /* 0x0000000000057919 */ /* 0x000e220000002100 */
[----:B------:R-:W-:Y:S02]  /*210e0*/  @!P3 IMAD.MOV.U32 R15, RZ, RZ, R20 ;  /* 0x000000ffff0fb224 */ /* 0x000fe400078e0014 */
[----:B------:R-:W-:-:S05]  /*210f0*/  @!P3 IMAD.MOV.U32 R14, RZ, RZ, R18 ;  /* 0x000000ffff0eb224 */ /* 0x000fca00078e0012 */
[----:B------:R3:W4:Y:S02]  /*21100*/  @!P3 LDG.E.U16 R17, desc[UR10][R14.64] ;  /* 0x0000000a0e11b981 */ /* 0x000724000c1e1500 */
[----:B---3--:R-:W-:Y:S02]  /*21110*/  @!P3 IMAD.MOV.U32 R14, RZ, RZ, R12 ;  /* 0x000000ffff0eb224 */ /* 0x008fe400078e000c */
[----:B--2---:R-:W-:-:S05]  /*21120*/  @!P3 IMAD.MOV.U32 R15, RZ, RZ, R16 ;  /* 0x000000ffff0fb224 */ /* 0x004fca00078e0010 */
[----:B------:R-:W2:Y:S04]  /*21130*/  @!P3 LDG.E.U16 R19, desc[UR10][R14.64] ;  /* 0x0000000a0e13b981 */ /* 0x000ea8000c1e1500 */
[----:B----4-:R-:W-:Y:S04]  /*21140*/  STL [R1+0x1128], R13 ;  /* 0x0011280d01007387 */ /* 0x010fe80000100800 */
[----:B------:R-:W3:Y:S04]  /*21150*/  LDL R3, [R1+0x5a8] ;  /* 0x0005a80001037983 */ /* 0x000ee80000100800 */
[----:B------:R-:W4:Y:S01]  /*21160*/  LDL R2, [R1+0x5ac] ;  /* 0x0005ac0001027983 */ /* 0x000f220000100800 */
[----:B0-----:R-:W-:-:S05]  /*21170*/  LOP3.LUT R5, R5, 0x7f, RZ, 0xc0, !PT ;  /* 0x0000007f05057812 */ /* 0x001fca00078ec0ff */
[----:B------:R-:W-:-:S05]  /*21180*/  IMAD.SHL.U32 R0, R5, 0x2, RZ ;  /* 0x0000000205007824 */ /* 0x000fca00078e00ff */
[----:B------:R-:W-:-:S05]  /*21190*/  LOP3.LUT R0, R0, 0x30, RZ, 0x3c, !PT ;  /* 0x0000003000007812 */ /* 0x000fca00078e3cff */
[----:B------:R0:W-:Y:S04]  /*211a0*/  STS.U16 [R0+UR5+0x300], R6 ;  /* 0x0003000600007988 */ /* 0x0001e80008000405 */
[----:B0-----:R-:W3:Y:S04]  /*211b0*/  LDL.LU R6, [R1+0x160] ;  /* 0x0001600001067983 */ /* 0x001ee80000300800 */
[----:B------:R-:W-:Y:S04]  /*211c0*/  STS.U16 [R0+UR5+0xb00], R23 ;  /* 0x000b001700007988 */ /* 0x000fe80008000405 */
[----:B------:R-:W-:Y:S04]  /*211d0*/  STS.U16 [R0+UR5+0x1300], R4 ;  /* 0x0013000400007988 */ /* 0x000fe80008000405 */
[----:B------:R0:W-:Y:S04]  /*211e0*/  STL [R1+0x112c], R17 ;  /* 0x00112c1101007387 */ /* 0x0001e80000100800 */
[----:B------:R-:W3:Y:S04]  /*211f0*/  LDL R18, [R1+0x568] ;  /* 0x0005680001127983 */ /* 0x000ee80000100800 */
[----:B------:R-:W3:Y:S04]  /*21200*/  LDL R16, [R1+0x528] ;  /* 0x0005280001107983 */ /* 0x000ee80000100800 */
[----:B0-----:R-:W3:Y:S04]  /*21210*/  LDL R17, [R1+0x56c] ;  /* 0x00056c0001117983 */ /* 0x001ee80000100800 */
[----:B------:R-:W3:Y:S04]  /*21220*/  LDL R13, [R1+0x52c] ;  /* 0x00052c00010d7983 */ /* 0x000ee80000100800 */
[----:B--2---:R-:W-:Y:S04]  /*21230*/  STL [R1+0x1130], R19 ;  /* 0x0011301301007387 */ /* 0x004fe80000100800 */
[----:B------:R-:W2:Y:S04]  /*21240*/  LDL R12, [R1+0x4e8] ;  /* 0x0004e800010c7983 */ /* 0x000ea80000100800 */
[----:B------:R-:W2:Y:S01]  /*21250*/  LDL R4, [R1+0x4ec] ;  /* 0x0004ec0001047983 */ /* 0x000ea20000100800 */
[----:B----4-:R-:W-:-:S02]  /*21260*/  @!P3 IMAD.MOV.U32 R14, RZ, RZ, R2 ;  /* 0x000000ffff0eb224 */ /* 0x010fc400078e0002 */
[----:B---3--:R-:W-:Y:S01]  /*21270*/  @!P3 IMAD.MOV.U32 R15, RZ, RZ, R3 ;  /* 0x000000ffff0fb224 */ /* 0x008fe200078e0003 */
[----:B------:R-:W3:Y:S04]  /*21280*/  LDL R2, [R1+0x4ac] ;  /* 0x0004ac0001027983 */ /* 0x000ee80000100800 */
[----:B------:R-:W4:Y:S01]  /*21290*/  LDL R3, [R1+0x4a8] ;  /* 0x0004a80001037983 */ /* 0x000f220000100800 */
[----:B------:R-:W-:Y:S02]  /*212a0*/  PRMT R21, RZ, 0x7610, R21 ;  /* 0x00007610ff157816 */ /* 0x000fe40000000015 */
[----:B------:R-:W-:-:S04]  /*212b0*/  PRMT R22, RZ, 0x7610, R22 ;  /* 0x00007610ff167816 */ /* 0x000fc80000000016 */
[----:B------:R0:W2:Y:S01]  /*212c0*/  @!P3 LDG.E.U16 R21, desc[UR10][R14.64] ;  /* 0x0000000a0e15b981 */ /* 0x0000a2000c1e1500 */
[----:B------:R-:W-:Y:S02]  /*212d0*/  PRMT R24, RZ, 0x7610, R24 ;  /* 0x00007610ff187816 */ /* 0x000fe40000000018 */
[----:B------:R-:W-:Y:S02]  /*212e0*/  PRMT R26, RZ, 0x7610, R26 ;  /* 0x00007610ff1a7816 */ /* 0x000fe4000000001a */
[----:B------:R-:W-:Y:S01]  /*212f0*/  PRMT R29, RZ, 0x7610, R29 ;  /* 0x00007610ff1d7816 */ /* 0x000fe2000000001d */
[----:B0-----:R-:W-:Y:S02]  /*21300*/  @!P3 IMAD.MOV.U32 R15, RZ, RZ, R18 ;  /* 0x000000ffff0fb224 */ /* 0x001fe400078e0012 */
[----:B------:R-:W-:-:S05]  /*21310*/  @!P3 IMAD.MOV.U32 R14, RZ, RZ, R17 ;  /* 0x000000ffff0eb224 */ /* 0x000fca00078e0011 */
[----:B------:R0:W4:Y:S02]  /*21320*/  @!P3 LDG.E.U16 R22, desc[UR10][R14.64] ;  /* 0x0000000a0e16b981 */ /* 0x000124000c1e1500 */
[----:B0-----:R-:W-:Y:S02]  /*21330*/  @!P3 IMAD.MOV.U32 R14, RZ, RZ, R13 ;  /* 0x000000ffff0eb224 */ /* 0x001fe400078e000d */
[----:B------:R-:W-:-:S05]  /*21340*/  @!P3 IMAD.MOV.U32 R15, RZ, RZ, R16 ;  /* 0x000000ffff0fb224 */ /* 0x000fca00078e0010 */
[----:B------:R2:W4:Y:S02]  /*21350*/  @!P3 LDG.E.U16 R24, desc[UR10][R14.64] ;  /* 0x0000000a0e18b981 */ /* 0x000524000c1e1500 */
[----:B--2---:R-:W-:Y:S02]  /*21360*/  @!P3 IMAD.MOV.U32 R14, RZ, RZ, R4 ;  /* 0x000000ffff0eb224 */ /* 0x004fe400078e0004 */
[----:B------:R-:W-:-:S05]  /*21370*/  @!P3 IMAD.MOV.U32 R15, RZ, RZ, R12 ;  /* 0x000000ffff0fb224 */ /* 0x000fca00078e000c */
[----:B------:R3:W2:Y:S02]  /*21380*/  @!P3 LDG.E.U16 R26, desc[UR10][R14.64] ;  /* 0x0000000a0e1ab981 */ /* 0x0006a4000c1e1500 */
[----:B---3--:R-:W-:Y:S02]  /*21390*/  @!P3 IMAD.MOV.U32 R14, RZ, RZ, R2 ;  /* 0x000000ffff0eb224 */ /* 0x008fe400078e0002 */
[----:B----4-:R-:W-:-:S05]  /*213a0*/  @!P3 IMAD.MOV.U32 R15, RZ, RZ, R3 ;  /* 0x000000ffff0fb224 */ /* 0x010fca00078e0003 */
[----:B------:R-:W3:Y:S04]  /*213b0*/  @!P3 LDG.E.U16 R29, desc[UR10][R14.64] ;  /* 0x0000000a0e1db981 */ /* 0x000ee8000c1e1500 */
[----:B------:R-:W-:Y:S04]  /*213c0*/  STL [R1+0x1134], R21 ;  /* 0x0011341501007387 */ /* 0x000fe80000100800 */
[----:B------:R-:W-:Y:S04]  /*213d0*/  STS.U16 [R0+UR5+0x1b00], R25 ;  /* 0x001b001900007988 */ /* 0x000fe80008000405 */
[----:B------:R-:W-:Y:S04]  /*213e0*/  STS.U16 [R0+UR5+0x2300], R27 ;  /* 0x0023001b00007988 */ /* 0x000fe80008000405 */
[----:B------:R-:W-:Y:S04]  /*213f0*/  STS.U16 [R0+UR5+0x2b00], R28 ;  /* 0x002b001c00007988 */ /* 0x000fe80008000405 */
[----:B------:R-:W-:Y:S04]  /*21400*/  STS.U16 [R0+UR5+0x3300], R6 ;  /* 0x0033000600007988 */ /* 0x000fe80008000405 */
[----:B------:R-:W-:Y:S04]  /*21410*/  STL [R1+0x1138], R22 ;  /* 0x0011381601007387 */ /* 0x000fe80000100800 */
[----:B------:R-:W-:Y:S04]  /*21420*/  STL [R1+0x113c], R24 ;  /* 0x00113c1801007387 */ /* 0x000fe80000100800 */
[----:B--2---:R0:W-:Y:S04]  /*21430*/  STL [R1+0x1140], R26 ;  /* 0x0011401a01007387 */ /* 0x0041e80000100800 */
[----:B0-----:R-:W2:Y:S04]  /*21440*/  LDL.LU R26, [R1+0x104] ;  /* 0x00010400011a7983 */ /* 0x001ea80000300800 */
[----:B------:R-:W4:Y:S04]  /*21450*/  LDL.LU R24, [R1+0xf4] ;  /* 0x0000f40001187983 */ /* 0x000f280000300800 */
[----:B------:R-:W2:Y:S04]  /*21460*/  LDL.LU R22, [R1+0xe4] ;  /* 0x0000e40001167983 */ /* 0x000ea80000300800 */
        /* <DEDUP_REMOVED lines=16> */
[----:B---3--:R0:W-:Y:S04]  /*21570*/  STL [R1+0x1144], R29 ;  /* 0x0011441d01007387 */ /* 0x0081e80000100800 */
[----:B0-----:R-:W3:Y:S04]  /*21580*/  LDL.LU R29, [R1+0x14c] ;  /* 0x00014c00011d7983 */ /* 0x001ee80000300800 */
        /* <DEDUP_REMOVED lines=40> */
[----:B---3--:R-:W-:Y:S04]  /*21810*/  STS.U16 [R0+UR5+0x3b00], R29 ;  /* 0x003b001d00007988 */ /* 0x008fe80008000405 */
[----:B--2---:R-:W-:Y:S04]  /*21820*/  STS.U16 [R0+UR5+0x4300], R26 ;  /* 0x0043001a00007988 */ /* 0x004fe80008000405 */
[----:B----4-:R-:W-:Y:S04]  /*21830*/  STS.U16 [R0+UR5+0x4b00], R24 ;  /* 0x004b001800007988 */ /* 0x010fe80008000405 */
        /* <DEDUP_REMOVED lines=16> */
[----:B------:R0:W-:Y:S04]  /*21940*/  STS.U16 [R0+UR5+0xd300], R6 ;  /* 0x00d3000600007988 */ /* 0x0001e80008000405 */
[----:B0-----:R-:W2:Y:S04]  /*21950*/  LDL.LU R6, [R1+0x94] ;  /* 0x0000940001067983 */ /* 0x001ea80000300800 */
[----:B------:R-:W3:Y:S04]  /*21960*/  LDL.LU R15, [R1+0x90] ;  /* 0x00009000010f7983 */ /* 0x000ee80000300800 */
[----:B------:R-:W4:Y:S04]  /*21970*/  LDL.LU R14, [R1+0x8c] ;  /* 0x00008c00010e7983 */ /* 0x000f280000300800 */
[----:B------:R-:W3:Y:S04]  /*21980*/  LDL.LU R29, [R1+0x88] ;  /* 0x00008800011d7983 */ /* 0x000ee80000300800 */
[----:B------:R-:W4:Y:S04]  /*21990*/  LDL.LU R26, [R1+0x84] ;  /* 0x00008400011a7983 */ /* 0x000f280000300800 */
[----:B------:R-:W4:Y:S04]  /*219a0*/  LDL.LU R23, [R1+0x7c] ;  /* 0x00007c0001177983 */ /* 0x000f280000300800 */
[----:B------:R-:W-:Y:S04]  /*219b0*/  STS.U16 [R0+UR5+0xdb00], R11 ;  /* 0x00db000b00007988 */ /* 0x000fe80008000405 */
[----:B------:R-:W4:Y:S04]  /*219c0*/  LDL.LU R25, [R1+0x78] ;  /* 0x0000780001197983 */ /* 0x000f280000300800 */
[----:B------:R-:W-:Y:S04]  /*219d0*/  STS.U16 [R0+UR5+0xe300], R10 ;  /* 0x00e3000a00007988 */ /* 0x000fe80008000405 */
[----:B------:R-:W4:Y:S04]  /*219e0*/  LDL.LU R27, [R1+0x74] ;  /* 0x00007400011b7983 */ /* 0x000f280000300800 */
[----:B------:R-:W-:Y:S04]  /*219f0*/  STS.U16 [R0+UR5+0xeb00], R9 ;  /* 0x00eb000900007988 */ /* 0x000fe80008000405 */
[----:B------:R-:W4:Y:S04]  /*21a00*/  LDL.LU R28, [R1+0x70] ;  /* 0x00007000011c7983 */ /* 0x000f280000300800 */
[----:B------:R-:W-:Y:S04]  /*21a10*/  STS.U16 [R0+UR5+0xf300], R8 ;  /* 0x00f3000800007988 */ /* 0x000fe80008000405 */
[----:B------:R-:W-:Y:S04]  /*21a20*/  STL [R1+0x10ec], R11 ;  /* 0x0010ec0b01007387 */ /* 0x000fe80000100800 */
[----:B------:R0:W-:Y:S01]  /*21a30*/  STS.U16 [R0+UR5+0xfb00], R7 ;  /* 0x00fb000700007988 */ /* 0x0001e20008000405 */
[----:B------:R-:W-:-:S03]  /*21a40*/  IMAD.SHL.U32 R20, R5, 0x2, RZ ;  /* 0x0000000205147824 */ /* 0x000fc600078e00ff */
[----:B0-----:R-:W4:Y:S04]  /*21a50*/  LDL.LU R7, [R1+0x80] ;  /* 0x0000800001077983 */ /* 0x001f280000300800 */
[----:B------:R-:W4:Y:S04]  /*21a60*/  LDL.LU R24, [R1+0x6c] ;  /* 0x00006c0001187983 */ /* 0x000f280000300800 */
[----:B------:R-:W4:Y:S04]  /*21a70*/  LDL.LU R22, [R1+0x68] ;  /* 0x0000680001167983 */ /* 0x000f280000300800 */
[----:B------:R-:W4:Y:S04]  /*21a80*/  LDL.LU R21, [R1+0x64] ;  /* 0x0000640001157983 */ /* 0x000f280000300800 */
[----:B------:R-:W4:Y:S04]  /*21a90*/  LDL.LU R19, [R1+0x60] ;  /* 0x0000600001137983 */ /* 0x000f280000300800 */
[----:B------:R-:W4:Y:S04]  /*21aa0*/  LDL.LU R17, [R1+0x5c] ;  /* 0x00005c0001117983 */ /* 0x000f280000300800 */
[----:B------:R-:W4:Y:S01]  /*21ab0*/  LDL.LU R13, [R1+0x58] ;  /* 0x00005800010d7983 */ /* 0x000f220000300800 */
[----:B------:R-:W-:-:S03]  /*21ac0*/  LOP3.LUT R20, R20, 0x40, RZ, 0x3c, !PT ;  /* 0x0000004014147812 */ /* 0x000fc600078e3cff */
        /* <DEDUP_REMOVED lines=9> */
[----:B--2---:R0:W-:Y:S04]  /*21b60*/  STS.U16 [R20+UR5+0x400], R6 ;  /* 0x0004000614007988 */ /* 0x0041e80008000405 */
[----:B0-----:R-:W2:Y:S04]  /*21b70*/  LDL.LU R6, [R1+0x24] ;  /* 0x0000240001067983 */ /* 0x001ea80000300800 */
[----:B---3--:R0:W-:Y:S04]  /*21b80*/  STS.U16 [R20+UR5+0xc00], R15 ;  /* 0x000c000f14007988 */ /* 0x0081e80008000405 */
[----:B----4-:R1:W-:Y:S04]  /*21b90*/  STS.U16 [R20+UR5+0x1400], R14 ;  /* 0x0014000e14007988 */ /* 0x0103e80008000405 */
[----:B------:R3:W-:Y:S04]  /*21ba0*/  STS.U16 [R20+UR5+0x1c00], R29 ;  /* 0x001c001d14007988 */ /* 0x0007e80008000405 */
[----:B0-----:R-:W4:Y:S04]  /*21bb0*/  LDL.LU R15, [R1+0x114c] ;  /* 0x00114c00010f7983 */ /* 0x001f280000300800 */
[----:B-1----:R-:W4:Y:S04]  /*21bc0*/  LDL.LU R14, [R1+0x1148] ;  /* 0x00114800010e7983 */ /* 0x002f280000300800 */
[----:B------:R0:W-:Y:S04]  /*21bd0*/  STS.U16 [R20+UR5+0x2400], R26 ;  /* 0x0024001a14007988 */ /* 0x0001e80008000405 */
[----:B---3--:R-:W3:Y:S04]  /*21be0*/  LDL.LU R29, [R1+0x1144] ;  /* 0x00114400011d7983 */ /* 0x008ee80000300800 */
[----:B0-----:R-:W3:Y:S04]  /*21bf0*/  LDL.LU R26, [R1+0x1140] ;  /* 0x00114000011a7983 */ /* 0x001ee80000300800 */
[----:B------:R-:W-:Y:S04]  /*21c00*/  STS.U16 [R20+UR5+0x2c00], R7 ;  /* 0x002c000714007988 */ /* 0x000fe80008000405 */
[----:B------:R0:W-:Y:S04]  /*21c10*/  STS.U16 [R20+UR5+0x3400], R23 ;  /* 0x0034001714007988 */ /* 0x0001e80008000405 */
[----:B------:R1:W-:Y:S04]  /*21c20*/  STS.U16 [R20+UR5+0x3c00], R25 ;  /* 0x003c001914007988 */ /* 0x0003e80008000405 */
[----:B------:R1:W-:Y:S04]  /*21c30*/  STS.U16 [R20+UR5+0x4400], R27 ;  /* 0x0044001b14007988 */ /* 0x0003e80008000405 */
[----:B0-----:R-:W3:Y:S04]  /*21c40*/  LDL.LU R23, [R1+0x1c] ;  /* 0x00001c0001177983 */ /* 0x001ee80000300800 */
[----:B-1----:R-:W3:Y:S04]  /*21c50*/  LDL.LU R25, [R1+0x18] ;  /* 0x0000180001197983 */ /* 0x002ee80000300800 */
[----:B------:R0:W-:Y:S04]  /*21c60*/  STS.U16 [R20+UR5+0x4c00], R28 ;  /* 0x004c001c14007988 */ /* 0x0001e80008000405 */
[----:B------:R-:W3:Y:S04]  /*21c70*/  LDL.LU R27, [R1+0x14] ;  /* 0x00001400011b7983 */ /* 0x000ee80000300800 */
[----:B------:R1:W-:Y:S04]  /*21c80*/  STS.U16 [R20+UR5+0x5400], R24 ;  /* 0x0054001814007988 */ /* 0x0003e80008000405 */
[----:B0-----:R-:W3:Y:S04]  /*21c90*/  LDL.LU R28, [R1+0x10] ;  /* 0x00001000011c7983 */ /* 0x001ee80000300800 */
[----:B------:R-:W3:Y:S04]  /*21ca0*/  LDL.LU R7, [R1+0x4] ;  /* 0x0000040001077983 */ /* 0x000ee80000300800 */
[----:B------:R0:W-:Y:S04]  /*21cb0*/  STS.U16 [R20+UR5+0x5c00], R22 ;  /* 0x005c001614007988 */ /* 0x0001e80008000405 */
[----:B-1----:R-:W3:Y:S04]  /*21cc0*/  LDL.LU R24, [R1+0x113c] ;  /* 0x00113c0001187983 */ /* 0x002ee80000300800 */
[----:B------:R1:W-:Y:S04]  /*21cd0*/  STS.U16 [R20+UR5+0x6400], R21 ;  /* 0x0064001514007988 */ /* 0x0003e80008000405 */
[----:B0-----:R-:W3:Y:S04]  /*21ce0*/  LDL.LU R22, [R1+0x1138] ;  /* 0x0011380001167983 */ /* 0x001ee80000300800 */
        /* <DEDUP_REMOVED lines=18> */
[----:B------:R-:W-:Y:S04]  /*21e10*/  STS.U16 [R20+UR5+0xb400], R9 ;  /* 0x00b4000914007988 */ /* 0x000fe80008000405 */
[----:B0-----:R-:W3:Y:S04]  /*21e20*/  LDL.LU R3, [R1+0x1110] ;  /* 0x0011100001037983 */ /* 0x001ee80000300800 */
[----:B------:R0:W-:Y:S04]  /*21e30*/  STS.U16 [R20+UR5+0xbc00], R4 ;  /* 0x00bc000414007988 */ /* 0x0001e80008000405 */
[----:B------:R1:W-:Y:S04]  /*21e40*/  STS.U16 [R20+UR5+0xc400], R5 ;  /* 0x00c4000514007988 */ /* 0x0003e80008000405 */
[----:B0-----:R-:W3:Y:S04]  /*21e50*/  LDL.LU R4, [R1+0x110c] ;  /* 0x00110c0001047983 */ /* 0x001ee80000300800 */
[----:B-1----:R-:W3:Y:S04]  /*21e60*/  LDL.LU R5, [R1+0x1108] ;  /* 0x0011080001057983 */ /* 0x002ee80000300800 */
[----:B--2---:R0:W-:Y:S04]  /*21e70*/  STS.U16 [R20+UR5+0xcc00], R6 ;  /* 0x00cc000614007988 */ /* 0x0041e80008000405 */
[----:B0-----:R-:W2:Y:S01]  /*21e80*/  LDL.LU R6, [R1+0x1104] ;  /* 0x0011040001067983 */ /* 0x001ea20000300800 */
[----:B------:R-:W0:Y:S02]  /*21e90*/  S2R R9, SR_TID.X ;  /* 0x0000000000097919 */ /* 0x000e240000002100 */
[----:B0-----:R-:W-:-:S05]  /*21ea0*/  LOP3.LUT R9, R9, 0x7f, RZ, 0xc0, !PT ;  /* 0x0000007f09097812 */ /* 0x001fca00078ec0ff */
[----:B------:R-:W-:-:S05]  /*21eb0*/  IMAD.SHL.U32 R9, R9, 0x2, RZ ;  /* 0x0000000209097824 */ /* 0x000fca00078e00ff */
[----:B------:R-:W-:Y:S01]  /*21ec0*/  LOP3.LUT R9, R9, 0x50, RZ, 0x3c, !PT ;  /* 0x0000005009097812 */ /* 0x000fe200078e3cff */
[----:B--2---:R-:W-:Y:S04]  /*21ed0*/  STS.U16 [R20+UR5+0xd400], R6 ;  /* 0x00d4000614007988 */ /* 0x004fe80008000405 */
[----:B---3--:R-:W-:Y:S04]  /*21ee0*/  STS.U16 [R20+UR5+0xdc00], R5 ;  /* 0x00dc000514007988 */ /* 0x008fe80008000405 */
[----:B------:R-:W-:Y:S04]  /*21ef0*/  STS.U16 [R20+UR5+0xe400], R4 ;  /* 0x00e4000414007988 */ /* 0x000fe80008000405 */
[----:B------:R0:W-:Y:S04]  /*21f00*/  STS.U16 [R20+UR5+0xec00], R3 ;  /* 0x00ec000314007988 */ /* 0x0001e80008000405 */
[----:B------:R1:W-:Y:S04]  /*21f10*/  STS.U16 [R20+UR5+0xf400], R2 ;  /* 0x00f4000214007988 */ /* 0x0003e80008000405 */
[----:B------:R2:W-:Y:S04]  /*21f20*/  STS.U16 [R20+UR5+0xfc00], R0 ;  /* 0x00fc000014007988 */ /* 0x0005e80008000405 */
[----:B0-----:R-:W3:Y:S04]  /*21f30*/  LDL.LU R3, [R1+0x8] ;  /* 0x0000080001037983 */ /* 0x001ee80000300800 */
[----:B-1----:R-:W3:Y:S04]  /*21f40*/  LDL.LU R2, [R1+0xc] ;  /* 0x00000c0001027983 */ /* 0x002ee80000300800 */
[----:B--2---:R-:W2:Y:S04]  /*21f50*/  LDL.LU R20, [R1+0x1100] ;  /* 0x0011000001147983 */ /* 0x004ea80000300800 */
[----:B------:R0:W-:Y:S04]  /*21f60*/  STS.U16 [R9+UR5+0x500], R23 ;  /* 0x0005001709007988 */ /* 0x0001e80008000405 */
[----:B------:R1:W-:Y:S04]  /*21f70*/  STS.U16 [R9+UR5+0xd00], R25 ;  /* 0x000d001909007988 */ /* 0x0003e80008000405 */
[----:B------:R4:W-:Y:S04]  /*21f80*/  STS.U16 [R9+UR5+0x1500], R27 ;  /* 0x0015001b09007988 */ /* 0x0009e80008000405 */
[----:B0-----:R-:W2:Y:S04]  /*21f90*/  LDL.LU R23, [R1+0x10fc] ;  /* 0x0010fc0001177983 */ /* 0x001ea80000300800 */
[----:B-1----:R-:W2:Y:S04]  /*21fa0*/  LDL.LU R25, [R1+0x10f8] ;  /* 0x0010f80001197983 */ /* 0x002ea80000300800 */
[----:B----4-:R-:W4:Y:S04]  /*21fb0*/  LDL.LU R27, [R1+0x10f4] ;  /* 0x0010f400011b7983 */ /* 0x010f280000300800 */
[----:B------:R0:W-:Y:S04]  /*21fc0*/  STS.U16 [R9+UR5+0x1d00], R28 ;  /* 0x001d001c09007988 */ /* 0x0001e80008000405 */
[----:B0-----:R-:W2:Y:S04]  /*21fd0*/  LDL.LU R28, [R1+0x10f0] ;  /* 0x0010f000011c7983 */ /* 0x001ea80000300800 */
[----:B---3--:R0:W-:Y:S04]  /*21fe0*/  STS.U16 [R9+UR5+0x2500], R2 ;  /* 0x0025000209007988 */ /* 0x0081e80008000405 */
[----:B------:R1:W-:Y:S04]  /*21ff0*/  STS.U16 [R9+UR5+0x2d00], R3 ;  /* 0x002d000309007988 */ /* 0x0003e80008000405 */
[----:B------:R3:W-:Y:S04]  /*22000*/  STS.U16 [R9+UR5+0x3500], R7 ;  /* 0x0035000709007988 */ /* 0x0007e80008000405 */
[----:B0-----:R-:W4:Y:S04]  /*22010*/  LDL R2, [R1+0xa1c] ;  /* 0x000a1c0001027983 */ /* 0x001f280000100800 */
[----:B-1----:R-:W4:Y:S04]  /*22020*/  LDL R3, [R1+0x2a4] ;  /* 0x0002a40001037983 */ /* 0x002f280000100800 */
[----:B---3--:R-:W3:Y:S04]  /*22030*/  LDL R7, [R1+0xa18] ;  /* 0x000a180001077983 */ /* 0x008ee80000100800 */
[----:B--2---:R0:W-:Y:S04]  /*22040*/  STS.U16 [R9+UR5+0x3d00], R28 ;  /* 0x003d001c09007988 */ /* 0x0041e80008000405 */
[----:B----4-:R-:W-:Y:S04]  /*22050*/  STS.U16 [R9+UR5+0x4500], R27 ;  /* 0x0045001b09007988 */ /* 0x010fe80008000405 */
[----:B------:R-:W-:Y:S04]  /*22060*/  STS.U16 [R9+UR5+0x4d00], R25 ;  /* 0x004d001909007988 */ /* 0x000fe80008000405 */
[----:B------:R-:W-:Y:S04]  /*22070*/  STS.U16 [R9+UR5+0x5500], R23 ;  /* 0x0055001709007988 */ /* 0x000fe80008000405 */
[----:B------:R-:W-:Y:S04]  /*22080*/  STS.U16 [R9+UR5+0x5d00], R20 ;  /* 0x005d001409007988 */ /* 0x000fe80008000405 */
[----:B------:R-:W-:Y:S04]  /*22090*/  STS.U16 [R9+UR5+0x6500], R18 ;  /* 0x0065001209007988 */ /* 0x000fe80008000405 */
[----:B------:R-:W-:Y:S04]  /*220a0*/  STS.U16 [R9+UR5+0x6d00], R16 ;  /* 0x006d001009007988 */ /* 0x000fe80008000405 */
[----:B0-----:R-:W2:Y:S04]  /*220b0*/  LDL.LU R28, [R1+0xa78] ;  /* 0x000a7800011c7983 */ /* 0x001ea80000300800 */
[----:B------:R0:W-:Y:S04]  /*220c0*/  STS.U16 [R9+UR5+0x7500], R12 ;  /* 0x0075000c09007988 */ /* 0x0001e80008000405 */
[----:B0-----:R-:W4:Y:S01]  /*220d0*/  LDL R12, [R1+0x2a0] ;  /* 0x0002a000010c7983 */ /* 0x001f220000100800 */
[----:B------:R-:W-:-:S02]  /*220e0*/  PRMT R11, RZ, 0x7610, R11 ;  /* 0x00007610ff0b7816 */ /* 0x000fc4000000000b */
[----:B------:R-:W-:-:S04]  /*220f0*/  PRMT R14, RZ, 0x7610, R14 ;  /* 0x00007610ff0e7816 */ /* 0x000fc8000000000e */
[----:B------:R3:W2:Y:S02]  /*22100*/  @!P3 LDG.E.U16 R11, desc[UR10][R2.64] ;  /* 0x0000000a020bb981 */ /* 0x0006a4000c1e1500 */
[----:B---3--:R-:W-:Y:S02]  /*22110*/  @!P3 IMAD.MOV.U32 R2, RZ, RZ, R7 ;  /* 0x000000ffff02b224 */ /* 0x008fe400078e0007 */
[----:B----4-:R-:W-:-:S05]  /*22120*/  @!P3 IMAD.MOV.U32 R3, RZ, RZ, R12 ;  /* 0x000000ffff03b224 */ /* 0x010fca00078e000c */
[----:B------:R-:W3:Y:S04]  /*22130*/  @!P3 LDG.E.U16 R14, desc[UR10][R2.64] ;  /* 0x0000000a020eb981 */ /* 0x000ee8000c1e1500 */
[----:B------:R0:W-:Y:S04]  /*22140*/  STS.U16 [R9+UR5+0x7d00], R13 ;  /* 0x007d000d09007988 */ /* 0x0001e80008000405 */
[----:B------:R-:W-:Y:S04]  /*22150*/  STS.U16 [R9+UR5+0x8500], R17 ;  /* 0x0085001109007988 */ /* 0x000fe80008000405 */
[----:B------:R-:W-:Y:S04]  /*22160*/  STS.U16 [R9+UR5+0x8d00], R19 ;  /* 0x008d001309007988 */ /* 0x000fe80008000405 */
[----:B------:R-:W-:Y:S04]  /*22170*/  STS.U16 [R9+UR5+0x9500], R21 ;  /* 0x0095001509007988 */ /* 0x000fe80008000405 */
[----:B------:R-:W-:Y:S04]  /*22180*/  STS.U16 [R9+UR5+0x9d00], R22 ;  /* 0x009d001609007988 */ /* 0x000fe80008000405 */
[----:B------:R-:W-:Y:S04]  /*22190*/  STS.U16 [R9+UR5+0xa500], R24 ;  /* 0x00a5001809007988 */ /* 0x000fe80008000405 */
[----:B------:R-:W-:Y:S04]  /*221a0*/  STS.U16 [R9+UR5+0xad00], R26 ;  /* 0x00ad001a09007988 */ /* 0x000fe80008000405 */
[----:B------:R1:W-:Y:S04]  /*221b0*/  STS.U16 [R9+UR5+0xb500], R29 ;  /* 0x00b5001d09007988 */ /* 0x0003e80008000405 */
[----:B0-----:R-:W4:Y:S04]  /*221c0*/  LDL R13, [R1+0x998] ;  /* 0x00099800010d7983 */ /* 0x001f280000100800 */
[----:B-1----:R-:W4:Y:S04]  /*221d0*/  LDL R9, [R1+0x99c] ;  /* 0x00099c0001097983 */ /* 0x002f280000100800 */
[----:B--2---:R0:W-:Y:S04]  /*221e0*/  STL [R1+0xb8], R11 ;  /* 0x0000b80b01007387 */ /* 0x0041e80000100800 */
[----:B0-----:R-:W2:Y:S04]  /*221f0*/  LDL.LU R11, [R1+0x10ec] ;  /* 0x0010ec00010b7983 */ /* 0x001ea80000300800 */
[----:B------:R-:W2:Y:S04]  /*22200*/  LDL R12, [R1+0x960] ;  /* 0x00096000010c7983 */ /* 0x000ea80000100800 */
[----:B------:R-:W2:Y:S04]  /*22210*/  LDL R7, [R1+0x964] ;  /* 0x0009640001077983 */ /* 0x000ea80000100800 */
        /* <DEDUP_REMOVED lines=26> */
[----:B------:R-:W3:Y:S01]  /*223c0*/  @!P3 LDG.E.U16 R15, desc[UR10][R2.64] ;  /* 0x0000000a020fb981 */ /* 0x000ee2000c1e1500 */
[----:B--2---:R-:W-:-:S03]  /*223d0*/  PRMT R14, RZ, 0x7610, R14 ;  /* 0x00007610ff0e7816 */ /* 0x004fc6000000000e */
[----:B---3--:R0:W-:Y:S04]  /*223e0*/  STL [R1+0xa8], R15 ;  /* 0x0000a80f01007387 */ /* 0x0081e80000100800 */
[----:B0-----:R-:W2:Y:S01]  /*223f0*/  LDL.LU R15, [R1+0x10dc] ;  /* 0x0010dc00010f7983 */ /* 0x001ea20000300800 */
[----:B----4-:R-:W-:Y:S02]  /*22400*/  @!P3 IMAD.MOV.U32 R2, RZ, RZ, R9 ;  /* 0x000000ffff02b224 */ /* 0x010fe400078e0009 */
[----:B------:R-:W-:Y:S01]  /*22410*/  @!P3 IMAD.MOV.U32 R3, RZ, RZ, R13 ;  /* 0x000000ffff03b224 */ /* 0x000fe200078e000d */
[----:B------:R-:W3:Y:S04]  /*22420*/  LDL R9, [R1+0x8e4] ;  /* 0x0008e40001097983 */ /* 0x000ee80000100800 */
[----:B------:R0:W4:Y:S04]  /*22430*/  @!P3 LDG.E.U16 R14, desc[UR10][R2.64] ;  /* 0x0000000a020eb981 */ /* 0x000128000c1e1500 */
[----:B------:R-:W3:Y:S01]  /*22440*/  LDL R13, [R1+0x8e0] ;  /* 0x0008e000010d7983 */ /* 0x000ee20000100800 */
[----:B0-----:R-:W-:-:S02]  /*22450*/  @!P3 IMAD.MOV.U32 R2, RZ, RZ, R7 ;  /* 0x000000ffff02b224 */ /* 0x001fc400078e0007 */
[----:B------:R-:W-:Y:S01]  /*22460*/  @!P3 IMAD.MOV.U32 R3, RZ, RZ, R12 ;  /* 0x000000ffff03b224 */ /* 0x000fe200078e000c */
[----:B--2---:R-:W-:-:S06]  /*22470*/  PRMT R15, RZ, 0x7610, R15 ;  /* 0x00007610ff0f7816 */ /* 0x004fcc000000000f */
[----:B------:R-:W2:Y:S04]  /*22480*/  @!P3 LDG.E.U16 R15, desc[UR10][R2.64] ;  /* 0x0000000a020fb981 */ /* 0x000ea8000c1e1500 */
[----:B----4-:R0:W-:Y:S04]  /*22490*/  STL [R1+0xa4], R14 ;  /* 0x0000a40e01007387 */ /* 0x0101e80000100800 */
[----:B0-----:R-:W4:Y:S04]  /*224a0*/  LDL.LU R14, [R1+0x10d8] ;  /* 0x0010d800010e7983 */ /* 0x001f280000300800 */
[----:B------:R-:W3:Y:S04]  /*224b0*/  LDL R12, [R1+0x8d8] ;  /* 0x0008d800010c7983 */ /* 0x000ee80000100800 */
[----:B------:R-:W3:Y:S04]  /*224c0*/  LDL R7, [R1+0x8dc] ;  /* 0x0008dc0001077983 */ /* 0x000ee80000100800 */
[----:B--2---:R0:W-:Y:S04]  /*224d0*/  STL [R1+0xa0], R15 ;  /* 0x0000a00f01007387 */ /* 0x0041e80000100800 */
[----:B0-----:R-:W2:Y:S04]  /*224e0*/  LDL.LU R15, [R1+0x10d4] ;  /* 0x0010d400010f7983 */ /* 0x001ea80000300800 */
[----:B------:R-:W2:Y:S04]  /*224f0*/  LDL R2, [R1+0x958] ;  /* 0x0009580001027983 */ /* 0x000ea80000100800 */
[----:B------:R-:W2:Y:S01]  /*22500*/  LDL R3, [R1+0x95c] ;  /* 0x00095c0001037983 */ /* 0x000ea20000100800 */
[----:B----4-:R-:W-:-:S02]  /*22510*/  PRMT R14, RZ, 0x7610, R14 ;  /* 0x00007610ff0e7816 */ /* 0x010fc4000000000e */
[----:B--2---:R-:W-:-:S04]  /*22520*/  @!P3 LOP3.LUT R3, R3, R2, RZ, 0x3c, !PT ;  /* 0x000000020303b212 */ /* 0x004fc800078e3cff */
[----:B------:R-:W-:-:S04]  /*22530*/  @!P3 LOP3.LUT R2, R3, R2, RZ, 0x3c, !PT ;  /* 0x000000020302b212 */ /* 0x000fc800078e3cff */
[----:B------:R-:W-:-:S05]  /*22540*/  @!P3 LOP3.LUT R3, R3, R2, RZ, 0x3c, !PT ;  /* 0x000000020303b212 */ /* 0x000fca00078e3cff */
[----:B------:R-:W2:Y:S04]  /*22550*/  @!P3 LDG.E.U16 R14, desc[UR10][R2.64] ;  /* 0x0000000a020eb981 */ /* 0x000ea8000c1e1500 */
[----:B--2---:R0:W-:Y:S04]  /*22560*/  STL [R1+0x9c], R14 ;  /* 0x00009c0e01007387 */ /* 0x0041e80000100800 */
[----:B0-----:R-:W2:Y:S04]  /*22570*/  LDL.LU R14, [R1+0x10d0] ;  /* 0x0010d000010e7983 */ /* 0x001ea80000300800 */
[----:B------:R-:W4:Y:S04]  /*22580*/  LDL R2, [R1+0x920] ;  /* 0x0009200001027983 */ /* 0x000f280000100800 */
[----:B------:R-:W4:Y:S01]  /*22590*/  LDL R3, [R1+0x924] ;  /* 0x0009240001037983 */ /* 0x000f220000100800 */
[----:B------:R-:W-:-:S02]  /*225a0*/  PRMT R15, RZ, 0x7610, R15 ;  /* 0x00007610ff0f7816 */ /* 0x000fc4000000000f */
[----:B----4-:R-:W-:-:S04]  /*225b0*/  @!P3 LOP3.LUT R3, R3, R2, RZ, 0x3c, !PT ;  /* 0x000000020303b212 */ /* 0x010fc800078e3cff */
[----:B------:R-:W-:-:S04]  /*225c0*/  @!P3 LOP3.LUT R2, R3, R2, RZ, 0x3c, !PT ;  /* 0x000000020302b212 */ /* 0x000fc800078e3cff */
[----:B------:R-:W-:-:S05]  /*225d0*/  @!P3 LOP3.LUT R3, R3, R2, RZ, 0x3c, !PT ;  /* 0x000000020303b212 */ /* 0x000fca00078e3cff */
[----:B------:R-:W4:Y:S04]  /*225e0*/  @!P3 LDG.E.U16 R15, desc[UR10][R2.64] ;  /* 0x0000000a020fb981 */ /* 0x000f28000c1e1500 */
[----:B----4-:R0:W-:Y:S04]  /*225f0*/  STL [R1+0x98], R15 ;  /* 0x0000980f01007387 */ /* 0x0101e80000100800 */
[----:B0-----:R-:W4:Y:S04]  /*22600*/  LDL.LU R15, [R1+0x10cc] ;  /* 0x0010cc00010f7983 */ /* 0x001f280000300800 */
[----:B------:R-:W3:Y:S04]  /*22610*/  LDL R2, [R1+0x918] ;  /* 0x0009180001027983 */ /* 0x000ee80000100800 */
[----:B------:R-:W3:Y:S01]  /*22620*/  LDL R3, [R1+0x91c] ;  /* 0x00091c0001037983 */ /* 0x000ee20000100800 */
[----:B--2---:R-:W-:-:S02]  /*22630*/  PRMT R14, RZ, 0x7610, R14 ;  /* 0x00007610ff0e7816 */ /* 0x004fc4000000000e */
[----:B---3--:R-:W-:-:S04]  /*22640*/  @!P3 LOP3.LUT R3, R3, R2, RZ, 0x3c, !PT ;  /* 0x000000020303b212 */ /* 0x008fc800078e3cff */
[----:B------:R-:W-:-:S04]  /*22650*/  @!P3 LOP3.LUT R2, R3, R2, RZ, 0x3c, !PT ;  /* 0x000000020302b212 */ /* 0x000fc800078e3cff */
[----:B------:R-:W-:-:S05]  /*22660*/  @!P3 LOP3.LUT R3, R3, R2, RZ, 0x3c, !PT ;  /* 0x000000020303b212 */ /* 0x000fca00078e3cff */
[----:B------:R-:W2:Y:S01]  /*22670*/  @!P3 LDG.E.U16 R14, desc[UR10][R2.64] ;  /* 0x0000000a020eb981 */ /* 0x000ea2000c1e1500 */
[----:B----4-:R-:W-:-:S03]  /*22680*/  PRMT R15, RZ, 0x7610, R15 ;  /* 0x00007610ff0f7816 */ /* 0x010fc6000000000f */
[----:B--2---:R0:W-:Y:S04]  /*22690*/  STL [R1+0x94], R14 ;  /* 0x0000940e01007387 */ /* 0x0041e80000100800 */
[----:B0-----:R-:W2:Y:S01]  /*226a0*/  LDL.LU R14, [R1+0x10c8] ;  /* 0x0010c800010e7983 */ /* 0x001ea20000300800 */
[----:B------:R-:W-:Y:S02]  /*226b0*/  @!P3 IMAD.MOV.U32 R2, RZ, RZ, R9 ;  /* 0x000000ffff02b224 */ /* 0x000fe400078e0009 */
        /* <DEDUP_REMOVED lines=131> */
[----:B------:R-:W4:Y:S04]  /*22ef0*/  LDL R13, [R1+0x660] ;  /* 0x00066000010d7983 */ /* 0x000f280000100800 */
[----:B------:R0:W3:Y:S02]  /*22f00*/  @!P3 LDG.E.U16 R14, desc[UR10][R2.64] ;  /* 0x0000000a020eb981 */ /* 0x0000e4000c1e1500 */
[----:B0-----:R-:W-:-:S02]  /*22f10*/  @!P3 IMAD.MOV.U32 R2, RZ, RZ, R7 ;  /* 0x000000ffff02b224 */ /* 0x001fc400078e0007 */
[----:B------:R-:W-:Y:S01]  /*22f20*/  @!P3 IMAD.MOV.U32 R3, RZ, RZ, R12 ;  /* 0x000000ffff03b224 */ /* 0x000fe200078e000c */
[----:B--2---:R-:W-:-:S06]  /*22f30*/  PRMT R15, RZ, 0x7610, R15 ;  /* 0x00007610ff0f7816 */ /* 0x004fcc000000000f */
[----:B------:R-:W2:Y:S04]  /*22f40*/  @!P3 LDG.E.U16 R15, desc[UR10][R2.64] ;  /* 0x0000000a020fb981 */ /* 0x000ea8000c1e1500 */
[----:B---3--:R0:W-:Y:S04]  /*22f50*/  STL [R1+0x54], R14 ;  /* 0x0000540e01007387 */ /* 0x0081e80000100800 */
[----:B0-----:R-:W3:Y:S04]  /*22f60*/  LDL.LU R14, [R1+0x1088] ;  /* 0x00108800010e7983 */ /* 0x001ee80000300800 */
[----:B------:R-:W4:Y:S04]  /*22f70*/  LDL R12, [R1+0x658] ;  /* 0x00065800010c7983 */ /* 0x000f280000100800 */
[----:B------:R-:W4:Y:S04]  /*22f80*/  LDL R7, [R1+0x65c] ;  /* 0x00065c0001077983 */ /* 0x000f280000100800 */
        /* <DEDUP_REMOVED lines=29> */
[----:B0-----:R-:W2:Y:S01]  /*23160*/  LDL.LU R14, [R1+0x1078] ;  /* 0x00107800010e7983 */ /* 0x001ea20000300800 */
[----:B------:R-:W-:Y:S02]  /*23170*/  @!P3 IMAD.MOV.U32 R2, RZ, RZ, R9 ;  /* 0x000000ffff02b224 */ /* 0x000fe400078e0009 */
[----:B----4-:R-:W-:Y:S01]  /*23180*/  @!P3 IMAD.MOV.U32 R3, RZ, RZ, R13 ;  /* 0x000000ffff03b224 */ /* 0x010fe200078e000d */
        /* <DEDUP_REMOVED lines=74> */
[----:B------:R-:W-:Y:S02]  /*23630*/  PRMT R15, RZ, 0x7610, R15 ;  /* 0x00007610ff0f7816 */ /* 0x000fe4000000000f */
[----:B------:R-:W-:-:S02]  /*23640*/  PRMT R8, RZ, 0x7610, R8 ;  /* 0x00007610ff087816 */ /* 0x000fc40000000008 */
[----:B0-----:R-:W-:-:S04]  /*23650*/  @!P3 LOP3.LUT R3, R3, R2, RZ, 0x3c, !PT ;  /* 0x000000020303b212 */ /* 0x001fc800078e3cff */
[----:B------:R-:W-:-:S04]  /*23660*/  @!P3 LOP3.LUT R2, R3, R2, RZ, 0x3c, !PT ;  /* 0x000000020302b212 */ /* 0x000fc800078e3cff */
[----:B------:R-:W-:-:S05]  /*23670*/  @!P3 LOP3.LUT R3, R3, R2, RZ, 0x3c, !PT ;  /* 0x000000020303b212 */ /* 0x000fca00078e3cff */
[----:B------:R0:W2:Y:S02]  /*23680*/  @!P3 LDG.E.U16 R15, desc[UR10][R2.64] ;  /* 0x0000000a020fb981 */ /* 0x0000a4000c1e1500 */
[----:B0-----:R-:W-:Y:S02]  /*23690*/  @!P3 IMAD.MOV.U32 R2, RZ, RZ, R9 ;  /* 0x000000ffff02b224 */ /* 0x001fe400078e0009 */
[----:B----4-:R-:W-:-:S05]  /*236a0*/  @!P3 IMAD.MOV.U32 R3, RZ, RZ, R13 ;  /* 0x000000ffff03b224 */ /* 0x010fca00078e000d */
[----:B------:R0:W4:Y:S01]  /*236b0*/  @!P3 LDG.E.U16 R8, desc[UR10][R2.64] ;  /* 0x0000000a0208b981 */ /* 0x000122000c1e1500 */
[----:B------:R-:W-:-:S03]  /*236c0*/  PRMT R6, RZ, 0x7610, R6 ;  /* 0x00007610ff067816 */ /* 0x000fc60000000006 */
[----:B---3--:R1:W-:Y:S01]  /*236d0*/  STL [R1+0x20], R5 ;  /* 0x0000200501007387 */ /* 0x0083e20000100800 */
[----:B0-----:R-:W-:Y:S02]  /*236e0*/  @!P3 IMAD.MOV.U32 R2, RZ, RZ, R7 ;  /* 0x000000ffff02b224 */ /* 0x001fe400078e0007 */
[----:B------:R-:W-:Y:S01]  /*236f0*/  @!P3 IMAD.MOV.U32 R3, RZ, RZ, R12 ;  /* 0x000000ffff03b224 */ /* 0x000fe200078e000c */
[----:B-1----:R-:W3:Y:S04]  /*23700*/  LDL R5, [R1+0x4e4] ;  /* 0x0004e40001057983 */ /* 0x002ee80000100800 */
[----:B------:R3:W3:Y:S04]  /*23710*/  @!P3 LDG.E.U16 R6, desc[UR10][R2.64] ;  /* 0x0000000a0206b981 */ /* 0x0006e8000c1e1500 */
[----:B--2---:R0:W-:Y:S04]  /*23720*/  STL [R1+0x1c], R15 ;  /* 0x00001c0f01007387 */ /* 0x0041e80000100800 */
[----:B0-----:R-:W2:Y:S04]  /*23730*/  LDL.LU R15, [R1+0x1054] ;  /* 0x00105400010f7983 */ /* 0x001ea80000300800 */
[----:B------:R-:W2:Y:S04]  /*23740*/  LDL R9, [R1+0x4a0] ;  /* 0x0004a00001097983 */ /* 0x000ea80000100800 */
[----:B----4-:R0:W-:Y:S04]  /*23750*/  STL [R1+0x18], R8 ;  /* 0x0000180801007387 */ /* 0x0101e80000100800 */
[----:B------:R-:W4:Y:S01]  /*23760*/  LDL R3, [R1+0x4e0] ;  /* 0x0004e00001037983 */ /* 0x000f220000100800 */
[----:B------:R-:W-:-:S03]  /*23770*/  PRMT R4, RZ, 0x7610, R4 ;  /* 0x00007610ff047816 */ /* 0x000fc60000000004 */
[----:B------:R-:W2:Y:S04]  /*23780*/  LDL R13, [R1+0x498] ;  /* 0x00049800010d7983 */ /* 0x000ea80000100800 */
[----:B------:R-:W2:Y:S04]  /*23790*/  LDL R12, [R1+0x49c] ;  /* 0x00049c00010c7983 */ /* 0x000ea80000100800 */
[----:B------:R-:W2:Y:S04]  /*237a0*/  LDL R7, [R1+0x468] ;  /* 0x0004680001077983 */ /* 0x000ea80000100800 */
[----:B0-----:R-:W2:Y:S01]  /*237b0*/  LDL R8, [R1+0x4a4] ;  /* 0x0004a40001087983 */ /* 0x001ea20000100800 */
[----:B---3--:R-:W-:-:S03]  /*237c0*/  @!P3 IMAD.MOV.U32 R2, RZ, RZ, R5 ;  /* 0x000000ffff02b224 */ /* 0x008fc600078e0005 */
[----:B------:R0:W-:Y:S04]  /*237d0*/  STL [R1+0x14], R6 ;  /* 0x0000140601007387 */ /* 0x0001e80000100800 */
[----:B------:R-:W3:Y:S04]  /*237e0*/  LDL R5, [R1+0x460] ;  /* 0x0004600001057983 */ /* 0x000ee80000100800 */
[----:B0-----:R-:W3:Y:S04]  /*237f0*/  LDL R6, [R1+0x46c] ;  /* 0x00046c0001067983 */ /* 0x001ee80000100800 */
[----:B----4-:R-:W4:Y:S04]  /*23800*/  @!P3 LDG.E.U16 R4, desc[UR10][R2.64] ;  /* 0x0000000a0204b981 */ /* 0x010f28000c1e1500 */
[----:B------:R-:W3:Y:S04]  /*23810*/  LDL R2, [R1+0x4d8] ;  /* 0x0004d80001027983 */ /* 0x000ee80000100800 */
[----:B------:R-:W3:Y:S01]  /*23820*/  LDL R3, [R1+0x4dc] ;  /* 0x0004dc0001037983 */ /* 0x000ee20000100800 */
[----:B--2---:R-:W-:-:S02]  /*23830*/  PRMT R15, RZ, 0x7610, R15 ;  /* 0x00007610ff0f7816 */ /* 0x004fc4000000000f */
[----:B------:R-:W-:Y:S01]  /*23840*/  PRMT R14, RZ, 0x7610, R14 ;  /* 0x00007610ff0e7816 */ /* 0x000fe2000000000e */
[----:B----4-:R0:W-:Y:S04]  /*23850*/  STL [R1+0x10], R4 ;  /* 0x0000100401007387 */ /* 0x0101e80000100800 */
[----:B0-----:R-:W2:Y:S01]  /*23860*/  LDL R4, [R1+0x464] ;  /* 0x0004640001047983 */ /* 0x001ea20000100800 */
[----:B---3--:R-:W-:-:S04]  /*23870*/  @!P3 LOP3.LUT R3, R3, R2, RZ, 0x3c, !PT ;  /* 0x000000020303b212 */ /* 0x008fc800078e3cff */
[----:B------:R-:W-:-:S04]  /*23880*/  @!P3 LOP3.LUT R2, R3, R2, RZ, 0x3c, !PT ;  /* 0x000000020302b212 */ /* 0x000fc800078e3cff */
[----:B------:R-:W-:-:S05]  /*23890*/  @!P3 LOP3.LUT R3, R3, R2, RZ, 0x3c, !PT ;  /* 0x000000020303b212 */ /* 0x000fca00078e3cff */
[----:B------:R0:W3:Y:S01]  /*238a0*/  @!P3 LDG.E.U16 R15, desc[UR10][R2.64] ;  /* 0x0000000a020fb981 */ /* 0x0000e2000c1e1500 */
[----:B------:R-:W-:Y:S01]  /*238b0*/  PRMT R11, RZ, 0x7610, R11 ;  /* 0x00007610ff0b7816 */ /* 0x000fe2000000000b */
[----:B0-----:R-:W-:Y:S02]  /*238c0*/  @!P3 IMAD.MOV.U32 R2, RZ, RZ, R8 ;  /* 0x000000ffff02b224 */ /* 0x001fe400078e0008 */
[----:B------:R-:W-:Y:S01]  /*238d0*/  @!P3 IMAD.MOV.U32 R3, RZ, RZ, R9 ;  /* 0x000000ffff03b224 */ /* 0x000fe200078e0009 */
[----:B------:R-:W-:Y:S02]  /*238e0*/  PRMT R10, RZ, 0x7610, R10 ;  /* 0x00007610ff0a7816 */ /* 0x000fe4000000000a */
[----:B------:R-:W-:Y:S01]  /*238f0*/  PRMT R27, RZ, 0x7610, R27 ;  /* 0x00007610ff1b7816 */ /* 0x000fe2000000001b */
[----:B------:R-:W4:Y:S04]  /*23900*/  LDL R9, [R1+0x458] ;  /* 0x0004580001097983 */ /* 0x000f280000100800 */
[----:B------:R0:W3:Y:S04]  /*23910*/  @!P3 LDG.E.U16 R14, desc[UR10][R2.64] ;  /* 0x0000000a020eb981 */ /* 0x0000e8000c1e1500 */
[----:B------:R-:W3:Y:S01]  /*23920*/  LDL R8, [R1+0x45c] ;  /* 0x00045c0001087983 */ /* 0x000ee20000100800 */
[----:B0-----:R-:W-:-:S02]  /*23930*/  @!P3 IMAD.MOV.U32 R2, RZ, RZ, R12 ;  /* 0x000000ffff02b224 */ /* 0x001fc400078e000c */
[----:B------:R-:W-:-:S05]  /*23940*/  @!P3 IMAD.MOV.U32 R3, RZ, RZ, R13 ;  /* 0x000000ffff03b224 */ /* 0x000fca00078e000d */
[----:B------:R0:W3:Y:S02]  /*23950*/  @!P3 LDG.E.U16 R11, desc[UR10][R2.64] ;  /* 0x0000000a020bb981 */ /* 0x0000e4000c1e1500 */
[----:B0-----:R-:W-:Y:S02]  /*23960*/  @!P3 IMAD.MOV.U32 R2, RZ, RZ, R6 ;  /* 0x000000ffff02b224 */ /* 0x001fe400078e0006 */
[----:B------:R-:W-:Y:S01]  /*23970*/  @!P3 IMAD.MOV.U32 R3, RZ, RZ, R7 ;  /* 0x000000ffff03b224 */ /* 0x000fe200078e0007 */
[----:B------:R-:W3:Y:S04]  /*23980*/  LDL R6, [R1+0x42c] ;  /* 0x00042c0001067983 */ /* 0x000ee80000100800 */
[----:B------:R-:W3:Y:S04]  /*23990*/  LDL R7, [R1+0x428] ;  /* 0x0004280001077983 */ /* 0x000ee80000100800 */
[----:B------:R0:W3:Y:S02]  /*239a0*/  @!P3 LDG.E.U16 R10, desc[UR10][R2.64] ;  /* 0x0000000a020ab981 */ /* 0x0000e4000c1e1500 */
[----:B0-----:R-:W-:-:S02]  /*239b0*/  @!P3 IMAD.MOV.U32 R3, RZ, RZ, R5 ;  /* 0x000000ffff03b224 */ /* 0x001fc400078e0005 */
[----:B------:R-:W3:Y:S01]  /*239c0*/  LDL R5, [R1+0x420] ;  /* 0x0004200001057983 */ /* 0x000ee20000100800 */
[----:B--2---:R-:W-:-:S03]  /*239d0*/  @!P3 IMAD.MOV.U32 R2, RZ, RZ, R4 ;  /* 0x000000ffff02b224 */ /* 0x004fc600078e0004 */
[----:B------:R-:W2:Y:S04]  /*239e0*/  LDL R4, [R1+0x424] ;  /* 0x0004240001047983 */ /* 0x000ea80000100800 */
[----:B------:R4:W2:Y:S01]  /*239f0*/  @!P3 LDG.E.U16 R27, desc[UR10][R2.64] ;  /* 0x0000000a021bb981 */ /* 0x0008a2000c1e1500 */
[----:B------:R-:W-:Y:S01]  /*23a00*/  PRMT R25, RZ, 0x7610, R25 ;  /* 0x00007610ff197816 */ /* 0x000fe20000000019 */
[----:B----4-:R-:W-:Y:S02]  /*23a10*/  @!P3 IMAD.MOV.U32 R3, RZ, RZ, R9 ;  /* 0x000000ffff03b224 */ /* 0x010fe400078e0009 */
[----:B---3--:R-:W-:-:S05]  /*23a20*/  @!P3 IMAD.MOV.U32 R2, RZ, RZ, R8 ;  /* 0x000000ffff02b224 */ /* 0x008fca00078e0008 */
[----:B------:R0:W3:Y:S04]  /*23a30*/  @!P3 LDG.E.U16 R25, desc[UR10][R2.64] ;  /* 0x0000000a0219b981 */ /* 0x0000e8000c1e1500 */
[----:B--2---:R-:W-:Y:S04]  /*23a40*/  STL [R1+0x102c], R27 ;  /* 0x00102c1b01007387 */ /* 0x004fe80000100800 */
[----:B------:R1:W-:Y:S04]  /*23a50*/  STL [R1+0x4], R11 ;  /* 0x0000040b01007387 */ /* 0x0003e80000100800 */
[----:B-1----:R-:W2:Y:S04]  /*23a60*/  LDL R11, [R1+0x418] ;  /* 0x00041800010b7983 */ /* 0x002ea80000100800 */
[----:B------:R1:W-:Y:S01]  /*23a70*/  STL [R1], R10 ;  /* 0x0000000a01007387 */ /* 0x0003e20000100800 */
[----:B------:R-:W-:Y:S01]  /*23a80*/  PRMT R23, RZ, 0x7610, R23 ;  /* 0x00007610ff177816 */ /* 0x000fe20000000017 */
[----:B0-----:R-:W-:-:S02]  /*23a90*/  @!P3 IMAD.MOV.U32 R2, RZ, RZ, R6 ;  /* 0x000000ffff02b224 */ /* 0x001fc400078e0006 */
[----:B------:R-:W-:Y:S01]  /*23aa0*/  @!P3 IMAD.MOV.U32 R3, RZ, RZ, R7 ;  /* 0x000000ffff03b224 */ /* 0x000fe200078e0007 */
[----:B------:R-:W-:Y:S02]  /*23ab0*/  PRMT R20, RZ, 0x7610, R20 ;  /* 0x00007610ff147816 */ /* 0x000fe40000000014 */
[----:B------:R-:W-:Y:S01]  /*23ac0*/  PRMT R18, RZ, 0x7610, R18 ;  /* 0x00007610ff127816 */ /* 0x000fe20000000012 */
[----:B------:R-:W4:Y:S04]  /*23ad0*/  LDL R9, [R1+0x3e8] ;  /* 0x0003e80001097983 */ /* 0x000f280000100800 */
[----:B------:R0:W4:Y:S04]  /*23ae0*/  @!P3 LDG.E.U16 R23, desc[UR10][R2.64] ;  /* 0x0000000a0217b981 */ /* 0x000128000c1e1500 */
[----:B-1----:R-:W4:Y:S04]  /*23af0*/  LDL R10, [R1+0x41c] ;  /* 0x00041c00010a7983 */ /* 0x002f280000100800 */
[----:B------:R-:W4:Y:S01]  /*23b00*/  LDL R8, [R1+0x3ec] ;  /* 0x0003ec0001087983 */ /* 0x000f220000100800 */
[----:B0-----:R-:W-:-:S02]  /*23b10*/  @!P3 IMAD.MOV.U32 R2, RZ, RZ, R4 ;  /* 0x000000ffff02b224 */ /* 0x001fc400078e0004 */
[----:B------:R-:W-:-:S05]  /*23b20*/  @!P3 IMAD.MOV.U32 R3, RZ, RZ, R5 ;  /* 0x000000ffff03b224 */ /* 0x000fca00078e0005 */
[----:B------:R2:W4:Y:S04]  /*23b30*/  @!P3 LDG.E.U16 R20, desc[UR10][R2.64] ;  /* 0x0000000a0214b981 */ /* 0x000528000c1e1500 */
[----:B---3--:R-:W-:Y:S04]  /*23b40*/  STL [R1+0x1018], R25 ;  /* 0x0010181901007387 */ /* 0x008fe80000100800 */
[----:B------:R-:W-:Y:S04]  /*23b50*/  STL [R1+0xc], R15 ;  /* 0x00000c0f01007387 */ /* 0x000fe80000100800 */
[----:B------:R-:W3:Y:S04]  /*23b60*/  LDL R7, [R1+0x3e0] ;  /* 0x0003e00001077983 */ /* 0x000ee80000100800 */
[----:B------:R-:W3:Y:S01]  /*23b70*/  LDL R6, [R1+0x3e4] ;  /* 0x0003e40001067983 */ /* 0x000ee20000100800 */
[----:B--2---:R-:W-:-:S02]  /*23b80*/  @!P3 IMAD.MOV.U32 R3, RZ, RZ, R11 ;  /* 0x000000ffff03b224 */ /* 0x004fc400078e000b */
[----:B----4-:R-:W-:-:S05]  /*23b90*/  @!P3 IMAD.MOV.U32 R2, RZ, RZ, R10 ;  /* 0x000000ffff02b224 */ /* 0x010fca00078e000a */
[----:B------:R0:W2:Y:S04]  /*23ba0*/  @!P3 LDG.E.U16 R18, desc[UR10][R2.64] ;  /* 0x0000000a0212b981 */ /* 0x0000a8000c1e1500 */
[----:B------:R-:W-:Y:S04]  /*23bb0*/  STL [R1+0x8], R14 ;  /* 0x0000080e01007387 */ /* 0x000fe80000100800 */
[----:B------:R-:W4:Y:S04]  /*23bc0*/  LDL R5, [R1+0x3d8] ;  /* 0x0003d80001057983 */ /* 0x000f280000100800 */
[----:B------:R-:W4:Y:S01]  /*23bd0*/  LDL R4, [R1+0x3dc] ;  /* 0x0003dc0001047983 */ /* 0x000f220000100800 */
[----:B------:R-:W-:-:S03]  /*23be0*/  PRMT R16, RZ, 0x7610, R16 ;  /* 0x00007610ff107816 */ /* 0x000fc60000000010 */
[----:B------:R-:W-:Y:S01]  /*23bf0*/  STL [R1+0x1030], R20 ;  /* 0x0010301401007387 */ /* 0x000fe20000100800 */
[----:B0-----:R-:W-:Y:S02]  /*23c00*/  @!P3 IMAD.MOV.U32 R2, RZ, RZ, R8 ;  /* 0x000000ffff02b224 */ /* 0x001fe400078e0008 */
[----:B------:R-:W-:-:S05]  /*23c10*/  @!P3 IMAD.MOV.U32 R3, RZ, RZ, R9 ;  /* 0x000000ffff03b224 */ /* 0x000fca00078e0009 */
[----:B------:R3:W4:Y:S01]  /*23c20*/  @!P3 LDG.E.U16 R16, desc[UR10][R2.64] ;  /* 0x0000000a0210b981 */ /* 0x000722000c1e1500 */
[----:B------:R-:W-:Y:S01]  /*23c30*/  PRMT R0, RZ, 0x7610, R0 ;  /* 0x00007610ff007816 */ /* 0x000fe20000000000 */
[----:B---3--:R-:W-:Y:S02]  /*23c40*/  @!P3 IMAD.MOV.U32 R2, RZ, RZ, R6 ;  /* 0x000000ffff02b224 */ /* 0x008fe400078e0006 */
[----:B------:R-:W-:-:S05]  /*23c50*/  @!P3 IMAD.MOV.U32 R3, RZ, RZ, R7 ;  /* 0x000000ffff03b224 */ /* 0x000fca00078e0007 */
[----:B------:R0:W3:Y:S04]  /*23c60*/  @!P3 LDG.E.U16 R0, desc[UR10][R2.64] ;  /* 0x0000000a0200b981 */ /* 0x0000e8000c1e1500 */
[----:B--2---:R-:W-:Y:S04]  /*23c70*/  STL [R1+0x101c], R18 ;  /* 0x00101c1201007387 */ /* 0x004fe80000100800 */
[----:B------:R-:W2:Y:S04]  /*23c80*/  LDL R11, [R1+0x3a8] ;  /* 0x0003a800010b7983 */ /* 0x000ea80000100800 */
[----:B------:R-:W2:Y:S04]  /*23c90*/  LDL R10, [R1+0x3ac] ;  /* 0x0003ac00010a7983 */ /* 0x000ea80000100800 */
[----:B------:R-:W2:Y:S04]  /*23ca0*/  LDL R7, [R1+0x3a0] ;  /* 0x0003a00001077983 */ /* 0x000ea80000100800 */
[----:B------:R-:W2:Y:S01]  /*23cb0*/  LDL R6, [R1+0x3a4] ;  /* 0x0003a40001067983 */ /* 0x000ea20000100800 */
[----:B0-----:R-:W-:-:S02]  /*23cc0*/  PRMT R2, RZ, 0x7610, R2 ;  /* 0x00007610ff027816 */ /* 0x001fc40000000002 */
[----:B------:R-:W-:-:S04]  /*23cd0*/  PRMT R3, RZ, 0x7610, R3 ;  /* 0x00007610ff037816 */ /* 0x000fc80000000003 */
[----:B----4-:R2:W4:Y:S04]  /*23ce0*/  @!P3 LDG.E.U16 R2, desc[UR10][R4.64] ;  /* 0x0000000a0402b981 */ /* 0x010528000c1e1500 */
[----:B---3--:R0:W-:Y:S04]  /*23cf0*/  STL [R1+0x1034], R0 ;  /* 0x0010340001007387 */ /* 0x0081e80000100800 */
[----:B------:R-:W3:Y:S04]  /*23d00*/  LDL R13, [R1+0x368] ;  /* 0x00036800010d7983 */ /* 0x000ee80000100800 */
[----:B------:R-:W3:Y:S04]  /*23d10*/  LDL R12, [R1+0x36c] ;  /* 0x00036c00010c7983 */ /* 0x000ee80000100800 */
[----:B------:R-:W3:Y:S04]  /*23d20*/  LDL R9, [R1+0x328] ;  /* 0x0003280001097983 */ /* 0x000ee80000100800 */
[----:B------:R-:W3:Y:S01]  /*23d30*/  LDL R8, [R1+0x32c] ;  /* 0x00032c0001087983 */ /* 0x000ee20000100800 */
[----:B--2---:R-:W-:-:S02]  /*23d40*/  @!P3 IMAD.MOV.U32 R5, RZ, RZ, R11 ;  /* 0x000000ffff05b224 */ /* 0x004fc400078e000b */
[----:B------:R-:W-:-:S05]  /*23d50*/  @!P3 IMAD.MOV.U32 R4, RZ, RZ, R10 ;  /* 0x000000ffff04b224 */ /* 0x000fca00078e000a */
[----:B------:R1:W2:Y:S02]  /*23d60*/  @!P3 LDG.E.U16 R3, desc[UR10][R4.64] ;  /* 0x0000000a0403b981 */ /* 0x0002a4000c1e1500 */
[----:B-1----:R-:W-:-:S06]  /*23d70*/  PRMT R4, RZ, 0x7610, R4 ;  /* 0x00007610ff047816 */ /* 0x002fcc0000000004 */
[----:B------:R3:W2:Y:S04]  /*23d80*/  @!P3 LDG.E.U16 R4, desc[UR10][R6.64] ;  /* 0x0000000a0604b981 */ /* 0x0006a8000c1e1500 */
[----:B----4-:R1:W-:Y:S04]  /*23d90*/  STL [R1+0x1020], R2 ;  /* 0x0010200201007387 */ /* 0x0103e80000100800 */
[----:B------:R-:W4:Y:S04]  /*23da0*/  LDL R11, [R1+0x2e8] ;  /* 0x0002e800010b7983 */ /* 0x000f280000100800 */
[----:B------:R-:W4:Y:S04]  /*23db0*/  LDL R10, [R1+0x2ec] ;  /* 0x0002ec00010a7983 */ /* 0x000f280000100800 */
[----:B0-----:R-:W4:Y:S04]  /*23dc0*/  LDL R0, [R1+0xa64] ;  /* 0x000a640001007983 */ /* 0x001f280000100800 */
[----:B-1----:R-:W4:Y:S01]  /*23dd0*/  LDL R2, [R1+0x2c0] ;  /* 0x0002c00001027983 */ /* 0x002f220000100800 */
[----:B---3--:R-:W-:-:S02]  /*23de0*/  @!P3 IMAD.MOV.U32 R6, RZ, RZ, R12 ;  /* 0x000000ffff06b224 */ /* 0x008fc400078e000c */
[----:B------:R-:W-:Y:S01]  /*23df0*/  @!P3 IMAD.MOV.U32 R7, RZ, RZ, R13 ;  /* 0x000000ffff07b224 */ /* 0x000fe200078e000d */
[----:B------:R-:W-:-:S06]  /*23e00*/  PRMT R5, RZ, 0x7610, R5 ;  /* 0x00007610ff057816 */ /* 0x000fcc0000000005 */
[----:B------:R0:W3:Y:S04]  /*23e10*/  @!P3 LDG.E.U16 R5, desc[UR10][R6.64] ;  /* 0x0000000a0605b981 */ /* 0x0000e8000c1e1500 */
[----:B--2---:R1:W-:Y:S04]  /*23e20*/  STL [R1+0x1038], R4 ;  /* 0x0010380401007387 */ /* 0x0043e80000100800 */
[----:B------:R-:W2:Y:S04]  /*23e30*/  LDL R18, [R1+0xa68] ;  /* 0x000a680001127983 */ /* 0x000ea80000100800 */
[----:B------:R-:W3:Y:S04]  /*23e40*/  LDL R15, [R1+0xa88] ;  /* 0x000a8800010f7983 */ /* 0x000ee80000100800 */
[----:B------:R-:W3:Y:S04]  /*23e50*/  LDL R13, [R1+0x360] ;  /* 0x00036000010d7983 */ /* 0x000ee80000100800 */
[----:B------:R-:W3:Y:S01]  /*23e60*/  LDL R12, [R1+0x364] ;  /* 0x00036400010c7983 */ /* 0x000ee20000100800 */
[----:B0-----:R-:W-:-:S02]  /*23e70*/  PRMT R6, RZ, 0x7610, R6 ;  /* 0x00007610ff067816 */ /* 0x001fc40000000006 */
[----:B------:R-:W-:Y:S01]  /*23e80*/  PRMT R7, RZ, 0x7610, R7 ;  /* 0x00007610ff077816 */ /* 0x000fe20000000007 */
[----:B------:R-:W3:Y:S04]  /*23e90*/  LDL R14, [R1+0x320] ;  /* 0x00032000010e7983 */ /* 0x000ee80000100800 */
[----:B-1----:R-:W3:Y:S04]  /*23ea0*/  LDL R4, [R1+0x324] ;  /* 0x0003240001047983 */ /* 0x002ee80000100800 */
[----:B------:R4:W3:Y:S04]  /*23eb0*/  @!P3 LDG.E.U16 R6, desc[UR10][R8.64] ;  /* 0x0000000a0806b981 */ /* 0x0008e8000c1e1500 */
[----:B------:R-:W3:Y:S01]  /*23ec0*/  LDL R20, [R1+0x2bc] ;  /* 0x0002bc0001147983 */ /* 0x000ee20000100800 */
[----:B----4-:R-:W-:-:S02]  /*23ed0*/  @!P3 IMAD.MOV.U32 R8, RZ, RZ, R10 ;  /* 0x000000ffff08b224 */ /* 0x010fc400078e000a */
[----:B------:R-:W-:Y:S02]  /*23ee0*/  @!P3 IMAD.MOV.U32 R9, RZ, RZ, R11 ;  /* 0x000000ffff09b224 */ /* 0x000fe400078e000b */
[----:B------:R-:W-:Y:S02]  /*23ef0*/  @!P3 IMAD.MOV.U32 R10, RZ, RZ, R0 ;  /* 0x000000ffff0ab224 */ /* 0x000fe400078e0000 */
[----:B------:R-:W-:Y:S01]  /*23f00*/  @!P3 IMAD.MOV.U32 R11, RZ, RZ, R2 ;  /* 0x000000ffff0bb224 */ /* 0x000fe200078e0002 */
[----:B------:R-:W4:Y:S04]  /*23f10*/  LDL R0, [R1+0x2e4] ;  /* 0x0002e40001007983 */ /* 0x000f280000100800 */
[----:B------:R0:W4:Y:S04]  /*23f20*/  @!P3 LDG.E.U16 R7, desc[UR10][R8.64] ;  /* 0x0000000a0807b981 */ /* 0x000128000c1e1500 */
[----:B------:R-:W4:Y:S01]  /*23f30*/  LDL R2, [R1+0x2e0] ;  /* 0x0002e00001027983 */ /* 0x000f220000100800 */
[----:B0-----:R-:W-:-:S02]  /*23f40*/  PRMT R8, RZ, 0x7610, R8 ;  /* 0x00007610ff087816 */ /* 0x001fc40000000008 */
[----:B------:R-:W-:-:S04]  /*23f50*/  PRMT R9, RZ, 0x7610, R9 ;  /* 0x00007610ff097816 */ /* 0x000fc80000000009 */
[----:B------:R2:W4:Y:S02]  /*23f60*/  @!P3 LDG.E.U16 R8, desc[UR10][R10.64] ;  /* 0x0000000a0a08b981 */ /* 0x000524000c1e1500 */
[----:B--2---:R-:W-:Y:S02]  /*23f70*/  @!P3 IMAD.MOV.U32 R11, RZ, RZ, R18 ;  /* 0x000000ffff0bb224 */ /* 0x004fe400078e0012 */
[----:B---3--:R-:W-:Y:S01]  /*23f80*/  @!P3 IMAD.MOV.U32 R10, RZ, RZ, R15 ;  /* 0x000000ffff0ab224 */ /* 0x008fe200078e000f */
[----:B------:R-:W2:Y:S04]  /*23f90*/  LDL R18, [R1+0xa6c] ;  /* 0x000a6c0001127983 */ /* 0x000ea80000100800 */
[----:B------:R0:W3:Y:S02]  /*23fa0*/  @!P3 LDG.E.U16 R9, desc[UR10][R10.64] ;  /* 0x0000000a0a09b981 */ /* 0x0000e4000c1e1500 */
[----:B0-----:R-:W-:-:S06]  /*23fb0*/  PRMT R10, RZ, 0x7610, R10 ;  /* 0x00007610ff0a7816 */ /* 0x001fcc000000000a */
[----:B------:R0:W3:Y:S01]  /*23fc0*/  @!P3 LDG.E.U16 R10, desc[UR10][R12.64] ;  /* 0x0000000a0c0ab981 */ /* 0x0000e2000c1e1500 */
[----:B------:R-:W-:Y:S01]  /*23fd0*/  PRMT R11, RZ, 0x7610, R11 ;  /* 0x00007610ff0b7816 */ /* 0x000fe2000000000b */
[----:B----4-:R-:W-:Y:S02]  /*23fe0*/  @!P3 IMAD.MOV.U32 R15, RZ, RZ, R2 ;  /* 0x000000ffff0fb224 */ /* 0x010fe400078e0002 */
[----:B0-----:R-:W-:Y:S02]  /*23ff0*/  @!P3 IMAD.MOV.U32 R12, RZ, RZ, R4 ;  /* 0x000000ffff0cb224 */ /* 0x001fe400078e0004 */
[----:B------:R-:W-:Y:S02]  /*24000*/  @!P3 IMAD.MOV.U32 R13, RZ, RZ, R14 ;  /* 0x000000ffff0db224 */ /* 0x000fe400078e000e */
[----:B------:R-:W-:-:S03]  /*24010*/  @!P3 IMAD.MOV.U32 R14, RZ, RZ, R0 ;  /* 0x000000ffff0eb224 */ /* 0x000fc600078e0000 */
[----:B------:R0:W4:Y:S02]  /*24020*/  @!P3 LDG.E.U16 R11, desc[UR10][R12.64] ;  /* 0x0000000a0c0bb981 */ /* 0x000124000c1e1500 */
[----:B0-----:R-:W-:Y:S02]  /*24030*/  PRMT R12, RZ, 0x7610, R12 ;  /* 0x00007610ff0c7816 */ /* 0x001fe4000000000c */
[----:B------:R-:W-:-:S04]  /*24040*/  PRMT R13, RZ, 0x7610, R13 ;  /* 0x00007610ff0d7816 */ /* 0x000fc8000000000d */
[----:B------:R0:W4:Y:S02]  /*24050*/  @!P3 LDG.E.U16 R12, desc[UR10][R14.64] ;  /* 0x0000000a0e0cb981 */ /* 0x000124000c1e1500 */
[----:B0-----:R-:W-:Y:S02]  /*24060*/  @!P3 IMAD.MOV.U32 R15, RZ, RZ, R20 ;  /* 0x000000ffff0fb224 */ /* 0x001fe400078e0014 */
[----:B--2---:R-:W-:-:S05]  /*24070*/  @!P3 IMAD.MOV.U32 R14, RZ, RZ, R18 ;  /* 0x000000ffff0eb224 */ /* 0x004fca00078e0012 */
[----:B------:R-:W2:Y:S04]  /*24080*/  @!P3 LDG.E.U16 R13, desc[UR10][R14.64] ;  /* 0x0000000a0e0db981 */ /* 0x000ea8000c1e1500 */
[----:B---3--:R0:W-:Y:S04]  /*24090*/  STL [R1+0x103c], R10 ;  /* 0x00103c0a01007387 */ /* 0x0081e80000100800 */
[----:B------:R-:W3:Y:S04]  /*240a0*/  LDL R4, [R1+0xa84] ;  /* 0x000a840001047983 */ /* 0x000ee80000100800 */
[----:B0-----:R-:W3:Y:S04]  /*240b0*/  LDL R10, [R1+0xa70] ;  /* 0x000a7000010a7983 */ /* 0x001ee80000100800 */
[----:B----4-:R-:W-:Y:S04]  /*240c0*/  STL [R1+0x1040], R11 ;  /* 0x0010400b01007387 */ /* 0x010fe80000100800 */
[----:B------:R-:W4:Y:S04]  /*240d0*/  LDL R2, [R1+0x398] ;  /* 0x0003980001027983 */ /* 0x000f280000100800 */
[----:B------:R-:W4:Y:S01]  /*240e0*/  LDL R0, [R1+0x39c] ;  /* 0x00039c0001007983 */ /* 0x000f220000100800 */
[----:B------:R-:W-:-:S03]  /*240f0*/  PRMT R17, RZ, 0x7610, R17 ;  /* 0x00007610ff117816 */ /* 0x000fc60000000011 */
[----:B------:R0:W-:Y:S04]  /*24100*/  STL [R1+0x1044], R12 ;  /* 0x0010440c01007387 */ /* 0x0001e80000100800 */
[----:B------:R-:W4:Y:S04]  /*24110*/  LDL R20, [R1+0x358] ;  /* 0x0003580001147983 */ /* 0x000f280000100800 */
[----:B------:R-:W4:Y:S04]  /*24120*/  LDL R18, [R1+0x35c] ;  /* 0x00035c0001127983 */ /* 0x000f280000100800 */
[----:B------:R-:W4:Y:S04]  /*24130*/  LDL.LU R27, [R1] ;  /* 0x00000000011b7983 */ /* 0x000f280000300800 */
[----:B--2---:R1:W-:Y:S04]  /*24140*/  STL [R1+0x1048], R13 ;  /* 0x0010480d01007387 */ /* 0x0043e80000100800 */
[----:B0-----:R-:W2:Y:S01]  /*24150*/  LDL R12, [R1+0x31c] ;  /* 0x00031c00010c7983 */ /* 0x001ea20000100800 */
[----:B------:R-:W-:-:S02]  /*24160*/  PRMT R19, RZ, 0x7610, R19 ;  /* 0x00007610ff137816 */ /* 0x000fc40000000013 */
[----:B------:R-:W-:Y:S02]  /*24170*/  PRMT R21, RZ, 0x7610, R21 ;  /* 0x00007610ff157816 */ /* 0x000fe40000000015 */
[----:B------:R-:W-:Y:S01]  /*24180*/  PRMT R22, RZ, 0x7610, R22 ;  /* 0x00007610ff167816 */ /* 0x000fe20000000016 */
[----:B------:R-:W2:Y:S04]  /*24190*/  LDL R11, [R1+0x2d8] ;  /* 0x0002d800010b7983 */ /* 0x000ea80000100800 */
[----:B-1----:R-:W2:Y:S01]  /*241a0*/  LDL R13, [R1+0x318] ;  /* 0x00031800010d7983 */ /* 0x002ea20000100800 */
[----:B---3--:R-:W-:Y:S02]  /*241b0*/  @!P3 IMAD.MOV.U32 R14, RZ, RZ, R4 ;  /* 0x000000ffff0eb224 */ /* 0x008fe400078e0004 */
[----:B------:R-:W-:-:S02]  /*241c0*/  @!P3 IMAD.MOV.U32 R15, RZ, RZ, R10 ;  /* 0x000000ffff0fb224 */ /* 0x000fc400078e000a */
[----:B------:R-:W3:Y:S04]  /*241d0*/  LDL R10, [R1+0x2dc] ;  /* 0x0002dc00010a7983 */ /* 0x000ee80000100800 */
[----:B------:R4:W3:Y:S02]  /*241e0*/  @!P3 LDG.E.U16 R17, desc[UR10][R14.64] ;  /* 0x0000000a0e11b981 */ /* 0x0008e4000c1e1500 */
[----:B----4-:R-:W-:Y:S02]  /*241f0*/  @!P3 IMAD.MOV.U32 R14, RZ, RZ, R0 ;  /* 0x000000ffff0eb224 */ /* 0x010fe400078e0000 */
[----:B------:R-:W-:-:S05]  /*24200*/  @!P3 IMAD.MOV.U32 R15, RZ, RZ, R2 ;  /* 0x000000ffff0fb224 */ /* 0x000fca00078e0002 */
[----:B------:R0:W4:Y:S02]  /*24210*/  @!P3 LDG.E.U16 R19, desc[UR10][R14.64] ;  /* 0x0000000a0e13b981 */ /* 0x000124000c1e1500 */
[----:B0-----:R-:W-:Y:S02]  /*24220*/  @!P3 IMAD.MOV.U32 R14, RZ, RZ, R18 ;  /* 0x000000ffff0eb224 */ /* 0x001fe400078e0012 */
[----:B------:R-:W-:-:S05]  /*24230*/  @!P3 IMAD.MOV.U32 R15, RZ, RZ, R20 ;  /* 0x000000ffff0fb224 */ /* 0x000fca00078e0014 */
[----:B------:R2:W4:Y:S02]  /*24240*/  @!P3 LDG.E.U16 R21, desc[UR10][R14.64] ;  /* 0x0000000a0e15b981 */ /* 0x000524000c1e1500 */
[----:B--2---:R-:W-:Y:S02]  /*24250*/  @!P3 IMAD.MOV.U32 R14, RZ, RZ, R12 ;  /* 0x000000ffff0eb224 */ /* 0x004fe400078e000c */
[----:B------:R-:W-:-:S05]  /*24260*/  @!P3 IMAD.MOV.U32 R15, RZ, RZ, R13 ;  /* 0x000000ffff0fb224 */ /* 0x000fca00078e000d */
[----:B------:R0:W2:Y:S04]  /*24270*/  @!P3 LDG.E.U16 R22, desc[UR10][R14.64] ;  /* 0x0000000a0e16b981 */ /* 0x0000a8000c1e1500 */
[----:B---3--:R1:W-:Y:S04]  /*24280*/  STL [R1+0x104c], R17 ;  /* 0x00104c1101007387 */ /* 0x0083e80000100800 */
[----:B------:R-:W3:Y:S04]  /*24290*/  LDL R4, [R1+0xa38] ;  /* 0x000a380001047983 */ /* 0x000ee80000100800 */
[----:B------:R-:W3:Y:S04]  /*242a0*/  LDL R2, [R1+0xa74] ;  /* 0x000a740001027983 */ /* 0x000ee80000100800 */
[----:B------:R-:W3:Y:S01]  /*242b0*/  LDL R0, [R1+0xa80] ;  /* 0x000a800001007983 */ /* 0x000ee20000100800 */
[----:B------:R-:W1:Y:S01]  /*242c0*/  S2R R25, SR_TID.X ;  /* 0x0000000000197919 */ /* 0x000e620000002100 */
[----:B------:R-:W-:Y:S01]  /*242d0*/  PRMT R24, RZ, 0x7610, R24 ;  /* 0x00007610ff187816 */ /* 0x000fe20000000018 */
[----:B0-----:R-:W-:-:S02]  /*242e0*/  @!P3 IMAD.MOV.U32 R14, RZ, RZ, R10 ;  /* 0x000000ffff0eb224 */ /* 0x001fc400078e000a */
[----:B------:R-:W-:Y:S01]  /*242f0*/  @!P3 IMAD.MOV.U32 R15, RZ, RZ, R11 ;  /* 0x000000ffff0fb224 */ /* 0x000fe200078e000b */
[----:B------:R-:W-:-:S04]  /*24300*/  PRMT R26, RZ, 0x7610, R26 ;  /* 0x00007610ff1a7816 */ /* 0x000fc8000000001a */
[----:B------:R3:W3:Y:S04]  /*24310*/  @!P3 LDG.E.U16 R24, desc[UR10][R14.64] ;  /* 0x0000000a0e18b981 */ /* 0x0006e8000c1e1500 */
[----:B----4-:R-:W-:Y:S04]  /*24320*/  STL [R1+0x1024], R19 ;  /* 0x0010241301007387 */ /* 0x010fe80000100800 */
[----:B------:R-:W-:Y:S01]  /*24330*/  STL [R1+0x1028], R21 ;  /* 0x0010281501007387 */ /* 0x000fe20000100800 */
[----:B-1----:R-:W-:-:S03]  /*24340*/  LOP3.LUT R25, R25, 0x7f, RZ, 0xc0, !PT ;  /* 0x0000007f19197812 */ /* 0x002fc600078ec0ff */
[----:B--2---:R0:W-:Y:S04]  /*24350*/  STL [R1+0x1050], R22 ;  /* 0x0010501601007387 */ /* 0x0041e80000100800 */
[----:B------:R-:W-:Y:S04]  /*24360*/  STL [R1+0xb08], R28 ;  /* 0x000b081c01007387 */ /* 0x000fe80000100800 */
[----:B------:R-:W2:Y:S04]  /*24370*/  LDL.LU R17, [R1+0xb8] ;  /* 0x0000b80001117983 */ /* 0x000ea80000300800 */
[----:B------:R-:W4:Y:S04]  /*24380*/  LDL.LU R13, [R1+0xb0] ;  /* 0x0000b000010d7983 */ /* 0x000f280000300800 */
[----:B------:R-:W4:Y:S04]  /*24390*/  LDL.LU R12, [R1+0xa8] ;  /* 0x0000a800010c7983 */ /* 0x000f280000300800 */
[----:B------:R-:W4:Y:S04]  /*243a0*/  LDL.LU R11, [R1+0xa0] ;  /* 0x0000a000010b7983 */ /* 0x000f280000300800 */
[----:B------:R-:W4:Y:S01]  /*243b0*/  LDL.LU R10, [R1+0x98] ;  /* 0x00009800010a7983 */ /* 0x000f220000300800 */
[----:B0-----:R-:W-:-:S02]  /*243c0*/  IMAD.SHL.U32 R22, R25, 0x2, RZ ;  /* 0x0000000219167824 */ /* 0x001fc400078e00ff */
[----:B---3--:R-:W-:Y:S02]  /*243d0*/  @!P3 IMAD.MOV.U32 R15, RZ, RZ, R4 ;  /* 0x000000ffff0fb224 */ /* 0x008fe400078e0004 */
[----:B------:R-:W-:Y:S01]  /*243e0*/  @!P3 IMAD.MOV.U32 R14, RZ, RZ, R2 ;  /* 0x000000ffff0eb224 */ /* 0x000fe200078e0002 */
[----:B------:R-:W-:Y:S01]  /*243f0*/  LOP3.LUT R22, R22, 0x50, RZ, 0x3c, !PT ;  /* 0x0000005016167812 */ /* 0x000fe200078e3cff */
[----:B------:R-:W3:Y:S04]  /*24400*/  LDL.LU R4, [R1+0x90] ;  /* 0x0000900001047983 */ /* 0x000ee80000300800 */
[----:B------:R0:W3:Y:S04]  /*24410*/  @!P3 LDG.E.U16 R26, desc[UR10][R14.64] ;  /* 0x0000000a0e1ab981 */ /* 0x0000e8000c1e1500 */
[----:B------:R1:W-:Y:S01]  /*24420*/  STS.U16 [R22+UR5+0xbd00], R27 ;  /* 0x00bd001b16007988 */ /* 0x0003e20008000405 */
[----:B0-----:R-:W-:-:S03]  /*24430*/  @!P3 IMAD.MOV.U32 R14, RZ, RZ, R0 ;  /* 0x000000ffff0eb224 */ /* 0x001fc600078e0000 */
[----:B------:R-:W3:Y:S04]  /*24440*/  LDL.LU R0, [R1+0x88] ;  /* 0x0000880001007983 */ /* 0x000ee80000300800 */
[----:B------:R-:W3:Y:S04]  /*24450*/  LDL.LU R20, [R1+0x80] ;  /* 0x0000800001147983 */ /* 0x000ee80000300800 */
[----:B-1----:R-:W3:Y:S01]  /*24460*/  LDL.LU R27, [R1+0x78] ;  /* 0x00007800011b7983 */ /* 0x002ee20000300800 */
[----:B------:R-:W0:Y:S01]  /*24470*/  S2R R21, SR_TID.X ;  /* 0x0000000000157919 */ /* 0x000e220000002100 */
[----:B------:R-:W-:Y:S01]  /*24480*/  PRMT R29, RZ, 0x7610, R29 ;  /* 0x00007610ff1d7816 */ /* 0x000fe2000000001d */
[----:B------:R-:W-:-:S05]  /*24490*/  @!P3 IMAD.MOV.U32 R15, RZ, RZ, R28 ;  /* 0x000000ffff0fb224 */ /* 0x000fca00078e001c */
[----:B------:R-:W3:Y:S04]  /*244a0*/  @!P3 LDG.E.U16 R29, desc[UR10][R14.64] ;  /* 0x0000000a0e1db981 */ /* 0x000ee8000c1e1500 */
[----:B------:R1:W-:Y:S04]  /*244b0*/  STS.U16 [R22+UR5+0xc500], R23 ;  /* 0x00c5001716007988 */ /* 0x0003e80008000405 */
[----:B------:R0:W-:Y:S04]  /*244c0*/  STS.U16 [R22+UR5+0xcd00], R16 ;  /* 0x00cd001016007988 */ /* 0x0001e80008000405 */
[----:B------:R-:W-:Y:S04]  /*244d0*/  STS.U16 [R22+UR5+0xd500], R3 ;  /* 0x00d5000316007988 */ /* 0x000fe80008000405 */
[----:B------:R-:W3:Y:S04]  /*244e0*/  LDL.LU R14, [R1+0x38] ;  /* 0x00003800010e7983 */ /* 0x000ee80000300800 */
[----:B------:R-:W3:Y:S04]  /*244f0*/  LDL.LU R15, [R1+0x30] ;  /* 0x00003000010f7983 */ /* 0x000ee80000300800 */
[----:B------:R-:W3:Y:S04]  /*24500*/  LDL.LU R28, [R1+0x28] ;  /* 0x00002800011c7983 */ /* 0x000ee80000300800 */
[----:B------:R-:W3:Y:S04]  /*24510*/  LDL.LU R19, [R1+0x20] ;  /* 0x0000200001137983 */ /* 0x000ee80000300800 */
[----:B------:R-:W3:Y:S04]  /*24520*/  LDL.LU R2, [R1+0x18] ;  /* 0x0000180001027983 */ /* 0x000ee80000300800 */
[----:B------:R-:W3:Y:S04]  /*24530*/  LDL.LU R18, [R1+0x10] ;  /* 0x0000100001127983 */ /* 0x000ee80000300800 */
[----:B------:R-:W3:Y:S04]  /*24540*/  LDL.LU R25, [R1+0x8] ;  /* 0x0000080001197983 */ /* 0x000ee80000300800 */
[----:B-1----:R-:W3:Y:S04]  /*24550*/  LDL.LU R23, [R1+0x40] ;  /* 0x0000400001177983 */ /* 0x002ee80000300800 */
[----:B0-----:R-:W3:Y:S04]  /*24560*/  LDL.LU R16, [R1+0x48] ;  /* 0x0000480001107983 */ /* 0x001ee80000300800 */
[----:B------:R0:W-:Y:S04]  /*24570*/  STS.U16 [R22+UR5+0xdd00], R5 ;  /* 0x00dd000516007988 */ /* 0x0001e80008000405 */
[----:B------:R1:W-:Y:S04]  /*24580*/  STS.U16 [R22+UR5+0xe500], R6 ;  /* 0x00e5000616007988 */ /* 0x0003e80008000405 */
[----:B------:R0:W-:Y:S04]  /*24590*/  STS.U16 [R22+UR5+0xed00], R7 ;  /* 0x00ed000716007988 */ /* 0x0001e80008000405 */
[----:B------:R1:W-:Y:S04]  /*245a0*/  STS.U16 [R22+UR5+0xf500], R8 ;  /* 0x00f5000816007988 */ /* 0x0003e80008000405 */
[----:B------:R1:W-:Y:S04]  /*245b0*/  STS.U16 [R22+UR5+0xfd00], R9 ;  /* 0x00fd000916007988 */ /* 0x0003e80008000405 */
[----:B0-----:R-:W3:Y:S04]  /*245c0*/  LDL.LU R5, [R1+0x50] ;  /* 0x0000500001057983 */ /* 0x001ee80000300800 */
[----:B-1----:R-:W3:Y:S04]  /*245d0*/  LDL.LU R6, [R1+0x58] ;  /* 0x0000580001067983 */ /* 0x002ee80000300800 */
[----:B------:R-:W3:Y:S04]  /*245e0*/  LDL.LU R7, [R1+0x60] ;  /* 0x0000600001077983 */ /* 0x000ee80000300800 */
[----:B------:R-:W3:Y:S04]  /*245f0*/  LDL.LU R8, [R1+0x68] ;  /* 0x0000680001087983 */ /* 0x000ee80000300800 */
[----:B------:R-:W3:Y:S01]  /*24600*/  LDL.LU R22, [R1+0x1050] ;  /* 0x0010500001167983 */ /* 0x000ee20000300800 */
[----:B------:R-:W-:-:S03]  /*24610*/  LOP3.LUT R3, R21, 0x7f, RZ, 0xc0, !PT ;  /* 0x0000007f15037812 */ /* 0x000fc600078ec0ff */
[----:B------:R-:W3:Y:S02]  /*24620*/  LDL.LU R9, [R1+0x70] ;  /* 0x0000700001097983 */ /* 0x000ee40000300800 */
[----:B------:R-:W-:-:S05]  /*24630*/  IMAD.SHL.U32 R21, R3, 0x2, RZ ;  /* 0x0000000203157824 */ /* 0x000fca00078e00ff */
[----:B------:R-:W-:-:S05]  /*24640*/  LOP3.LUT R21, R21, 0x60, RZ, 0x3c, !PT ;  /* 0x0000006015157812 */ /* 0x000fca00078e3cff */
[----:B--2---:R0:W-:Y:S04]  /*24650*/  STS.U16 [R21+UR5+0x600], R17 ;  /* 0x0006001115007988 */ /* 0x0041e80008000405 */
[----:B----4-:R1:W-:Y:S04]  /*24660*/  STS.U16 [R21+UR5+0xe00], R13 ;  /* 0x000e000d15007988 */ /* 0x0103e80008000405 */
[----:B------:R2:W-:Y:S04]  /*24670*/  STS.U16 [R21+UR5+0x1600], R12 ;  /* 0x0016000c15007988 */ /* 0x0005e80008000405 */
[----:B------:R4:W-:Y:S04]  /*24680*/  STS.U16 [R21+UR5+0x1e00], R11 ;  /* 0x001e000b15007988 */ /* 0x0009e80008000405 */
[----:B------:R2:W-:Y:S04]  /*24690*/  STS.U16 [R21+UR5+0x2600], R10 ;  /* 0x0026000a15007988 */ /* 0x0005e80008000405 */
[----:B0-----:R-:W3:Y:S04]  /*246a0*/  LDL.LU R17, [R1+0x104c] ;  /* 0x00104c0001117983 */ /* 0x001ee80000300800 */
[----:B-1----:R-:W3:Y:S04]  /*246b0*/  LDL.LU R13, [R1+0x1048] ;  /* 0x00104800010d7983 */ /* 0x002ee80000300800 */
[----:B--2---:R-:W2:Y:S04]  /*246c0*/  LDL.LU R12, [R1+0x1044] ;  /* 0x00104400010c7983 */ /* 0x004ea80000300800 */
[----:B----4-:R-:W4:Y:S04]  /*246d0*/  LDL.LU R11, [R1+0x1040] ;  /* 0x00104000010b7983 */ /* 0x010f280000300800 */
[----:B------:R-:W2:Y:S04]  /*246e0*/  LDL.LU R10, [R1+0x103c] ;  /* 0x00103c00010a7983 */ /* 0x000ea80000300800 */
[----:B---3--:R0:W-:Y:S04]  /*246f0*/  STS.U16 [R21+UR5+0x2e00], R4 ;  /* 0x002e000415007988 */ /* 0x0081e80008000405 */
[----:B0-----:R-:W3:Y:S04]  /*24700*/  LDL.LU R4, [R1+0x1038] ;  /* 0x0010380001047983 */ /* 0x001ee80000300800 */
[----:B------:R0:W-:Y:S04]  /*24710*/  STS.U16 [R21+UR5+0x3600], R0 ;  /* 0x0036000015007988 */ /* 0x0001e80008000405 */
[----:B------:R1:W-:Y:S04]  /*24720*/  STS.U16 [R21+UR5+0x3e00], R20 ;  /* 0x003e001415007988 */ /* 0x0003e80008000405 */
[----:B------:R1:W-:Y:S04]  /*24730*/  STS.U16 [R21+UR5+0x4600], R27 ;  /* 0x0046001b15007988 */ /* 0x0003e80008000405 */
[----:B0-----:R-:W2:Y:S04]  /*24740*/  LDL.LU R0, [R1+0x1034] ;  /* 0x0010340001007983 */ /* 0x001ea80000300800 */
[----:B-1----:R-:W2:Y:S04]  /*24750*/  LDL.LU R20, [R1+0x1030] ;  /* 0x0010300001147983 */ /* 0x002ea80000300800 */
[----:B------:R-:W2:Y:S04]  /*24760*/  LDL.LU R27, [R1+0x102c] ;  /* 0x00102c00011b7983 */ /* 0x000ea80000300800 */
        /* <DEDUP_REMOVED lines=11> */
[----:B------:R1:W-:Y:S04]  /*24820*/  STS.U16 [R21+UR5+0xa600], R2 ;  /* 0x00a6000215007988 */ /* 0x0003e80008000405 */
[----:B------:R1:W-:Y:S04]  /*24830*/  STS.U16 [R21+UR5+0xae00], R18 ;  /* 0x00ae001215007988 */ /* 0x0003e80008000405 */
[----:B------:R1:W-:Y:S04]  /*24840*/  STS.U16 [R21+UR5+0xb600], R25 ;  /* 0x00b6001915007988 */ /* 0x0003e80008000405 */
[----:B0-----:R-:W4:Y:S04]  /*24850*/  LDL.LU R19, [R1+0xb4] ;  /* 0x0000b40001137983 */ /* 0x001f280000300800 */
[----:B-1----:R-:W4:Y:S04]  /*24860*/  LDL.LU R2, [R1+0xac] ;  /* 0x0000ac0001027983 */ /* 0x002f280000300800 */
        /* <DEDUP_REMOVED lines=13> */
[----:B------:R1:W-:Y:S04]  /*24940*/  STS.U16 [R21+UR5+0xc600], R20 ;  /* 0x00c6001415007988 */ /* 0x0003e80008000405 */
[----:B------:R2:W-:Y:S04]  /*24950*/  STS.U16 [R21+UR5+0xce00], R0 ;  /* 0x00ce000015007988 */ /* 0x0005e80008000405 */
[----:B---3--:R3:W-:Y:S04]  /*24960*/  STS.U16 [R21+UR5+0xd600], R4 ;  /* 0x00d6000415007988 */ /* 0x0087e80008000405 */
[----:B------:R1:W-:Y:S04]  /*24970*/  STS.U16 [R21+UR5+0xde00], R10 ;  /* 0x00de000a15007988 */ /* 0x0003e80008000405 */
[----:B----4-:R4:W-:Y:S04]  /*24980*/  STS.U16 [R21+UR5+0xe600], R11 ;  /* 0x00e6000b15007988 */ /* 0x0109e80008000405 */
[----:B0-----:R-:W4:Y:S04]  /*24990*/  LDL.LU R27, [R1+0x54] ;  /* 0x00005400011b7983 */ /* 0x001f280000300800 */
[----:B-1----:R-:W4:Y:S04]  /*249a0*/  LDL.LU R20, [R1+0x5c] ;  /* 0x00005c0001147983 */ /* 0x002f280000300800 */
[----:B--2---:R-:W2:Y:S04]  /*249b0*/  LDL.LU R0, [R1+0x64] ;  /* 0x0000640001007983 */ /* 0x004ea80000300800 */
[----:B---3--:R-:W3:Y:S04]  /*249c0*/  LDL.LU R4, [R1+0x6c] ;  /* 0x00006c0001047983 */ /* 0x008ee80000300800 */
[----:B------:R-:W2:Y:S04]  /*249d0*/  LDL.LU R10, [R1+0x74] ;  /* 0x00007400010a7983 */ /* 0x000ea80000300800 */
[----:B----4-:R-:W4:Y:S04]  /*249e0*/  LDL.LU R11, [R1+0x7c] ;  /* 0x00007c00010b7983 */ /* 0x010f280000300800 */
[----:B------:R0:W-:Y:S04]  /*249f0*/  STS.U16 [R21+UR5+0xee00], R12 ;  /* 0x00ee000c15007988 */ /* 0x0001e80008000405 */
[----:B------:R1:W-:Y:S04]  /*24a00*/  STS.U16 [R21+UR5+0xf600], R13 ;  /* 0x00f6000d15007988 */ /* 0x0003e80008000405 */
[----:B------:R1:W-:Y:S04]  /*24a10*/  STS.U16 [R21+UR5+0xfe00], R17 ;  /* 0x00fe001115007988 */ /* 0x0003e80008000405 */
[----:B0-----:R-:W2:Y:S04]  /*24a20*/  LDL.LU R12, [R1+0x84] ;  /* 0x00008400010c7983 */ /* 0x001ea80000300800 */
[----:B-1----:R-:W2:Y:S04]  /*24a30*/  LDL.LU R13, [R1+0x8c] ;  /* 0x00008c00010d7983 */ /* 0x002ea80000300800 */
[----:B------:R-:W2:Y:S04]  /*24a40*/  LDL.LU R21, [R1+0x1028] ;  /* 0x0010280001157983 */ /* 0x000ea80000300800 */
[----:B------:R-:W2:Y:S01]  /*24a50*/  LDL.LU R17, [R1+0x94] ;  /* 0x0000940001117983 */ /* 0x000ea20000300800 */
[----:B------:R-:W-:-:S05]  /*24a60*/  IMAD.SHL.U32 R3, R3, 0x2, RZ ;  /* 0x0000000203037824 */ /* 0x000fca00078e00ff */
[----:B------:R-:W-:-:S05]  /*24a70*/  LOP3.LUT R3, R3, 0x70, RZ, 0x3c, !PT ;  /* 0x0000007003037812 */ /* 0x000fca00078e3cff */
        /* <DEDUP_REMOVED lines=8> */
[----:B--2---:R-:W-:Y:S04]  /*24b00*/  STS.U16 [R3+UR5+0x2700], R17 ;  /* 0x0027001103007988 */ /* 0x004fe80008000405 */
[----:B------:R-:W-:Y:S04]  /*24b10*/  STS.U16 [R3+UR5+0x2f00], R13 ;  /* 0x002f000d03007988 */ /* 0x000fe80008000405 */
[----:B------:R-:W-:Y:S04]  /*24b20*/  STS.U16 [R3+UR5+0x3700], R12 ;  /* 0x0037000c03007988 */ /* 0x000fe80008000405 */
[----:B----4-:R-:W-:Y:S04]  /*24b30*/  STS.U16 [R3+UR5+0x3f00], R11 ;  /* 0x003f000b03007988 */ /* 0x010fe80008000405 */
[----:B------:R-:W-:Y:S04]  /*24b40*/  STS.U16 [R3+UR5+0x4700], R10 ;  /* 0x0047000a03007988 */ /* 0x000fe80008000405 */
[----:B---3--:R-:W-:Y:S04]  /*24b50*/  STS.U16 [R3+UR5+0x4f00], R4 ;  /* 0x004f000403007988 */ /* 0x008fe80008000405 */
[----:B------:R0:W-:Y:S04]  /*24b60*/  STS.U16 [R3+UR5+0x5700], R0 ;  /* 0x0057000003007988 */ /* 0x0001e80008000405 */
        /* <DEDUP_REMOVED lines=12> */
[----:B0-----:R-:W2:Y:S04]  /*24c30*/  LDL R0, [R1+0x150] ;  /* 0x0001500001007983 */ /* 0x001ea80000100800 */
[----:B-1----:R-:W3:Y:S04]  /*24c40*/  LDL R28, [R1+0xae4] ;  /* 0x000ae400011c7983 */ /* 0x002ee80000100800 */
        /* <DEDUP_REMOVED lines=8> */
[----:B------:R0:W-:Y:S01]  /*24cd0*/  STS.U16 [R3+UR5+0xff00], R29 ;  /* 0x00ff001d03007988 */ /* 0x0001e20008000405 */
[----:B------:R-:W-:Y:S06]  /*24ce0*/  BAR.SYNC.DEFER_BLOCKING 0x0 ;  /* 0x0000000000007b1d */ /* 0x000fec0000010000 */
[----:B--2---:R-:W1:Y:S04]  /*24cf0*/  LDSM.16.M88.4 R4, [R0+UR5+0x2000] ;  /* 0x002000050004783b */ /* 0x004e680008000200 */
[----:B------:R-:W-:Y:S04]  /*24d00*/  LDSM.16.M88.4 R24, [R0+UR5] ;  /* 0x000000050018783b */ /* 0x000fe80008000200 */
[----:B------:R-:W-:Y:S04]  /*24d10*/  LDSM.16.M88.4 R16, [R0+UR5+0x4000] ;  /* 0x004000050010783b */ /* 0x000fe80008000200 */
[----:B------:R-:W-:Y:S04]  /*24d20*/  LDSM.16.M88.4 R8, [R0+UR5+0x6000] ;  /* 0x006000050008783b */ /* 0x000fe80008000200 */
[----:B---3--:R1:W-:Y:S04]  /*24d30*/  STL [R1+0xf40], R28 ;  /* 0x000f401c01007387 */ /* 0x0083e80000100800 */
[----:B0-----:R-:W2:Y:S01]  /*24d40*/  LDL R29, [R1+0x198] ;  /* 0x00019800011d7983 */ /* 0x001ea20000100800 */
[----:B-1----:R-:W-:-:S02]  /*24d50*/  IMAD.MOV.U32 R28, RZ, RZ, R6 ;  /* 0x000000ffff1c7224 */ /* 0x002fc400078e0006 */
[----:B------:R-:W-:Y:S01]  /*24d60*/  IMAD.MOV.U32 R3, RZ, RZ, R7 ;  /* 0x000000ffff037224 */ /* 0x000fe200078e0007 */
[----:B--2---:R-:W0:Y:S04]  /*24d70*/  LDSM.16.MT88.4 R12, [R29+0x10000] ;  /* 0x010000001d0c783b */ /* 0x004e280000004200 */
[----:B0-----:R-:W-:Y:S04]  /*24d80*/  STL [R1+0x1000], R13 ;  /* 0x0010000d01007387 */ /* 0x001fe80000100800 */
[----:B------:R-:W-:Y:S04]  /*24d90*/  STL [R1+0xffc], R14 ;  /* 0x000ffc0e01007387 */ /* 0x000fe80000100800 */
[----:B------:R-:W-:Y:S04]  /*24da0*/  STL [R1+0xff8], R15 ;  /* 0x000ff80f01007387 */ /* 0x000fe80000100800 */
[----:B------:R0:W-:Y:S04]  /*24db0*/  STL.64 [R1+0xff0], R4 ;  /* 0x000ff00401007387 */ /* 0x0001e80000100a00 */
[----:B0-----:R-:W2:Y:S04]  /*24dc0*/  LDL.LU.64 R4, [R1+0x210] ;  /* 0x0002100001047983 */ /* 0x001ea80000300a00 */
[----:B------:R-:W3:Y:S04]  /*24dd0*/  LDL.LU.64 R6, [R1+0x218] ;  /* 0x0002180001067983 */ /* 0x000ee80000300a00 */
[----:B---3--:R-:W-:Y:S04]  /*24de0*/  STL.64 [R1+0x1010], R6 ;  /* 0x0010100601007387 */ /* 0x008fe80000100a00 */
[----:B--2---:R-:W-:Y:S04]  /*24df0*/  STL.64 [R1+0x1008], R4 ;  /* 0x0010080401007387 */ /* 0x004fe80000100a00 */
[----:B------:R-:W0:Y:S04]  /*24e00*/  LDSM.16.M88.4 R4, [R0+UR5+0x8000] ;  /* 0x008000050004783b */ /* 0x000e280008000200 */
[----:B------:R-:W-:Y:S04]  /*24e10*/  STL.64 [R1+0x18], R26 ;  /* 0x0000181a01007387 */ /* 0x000fe80000100a00 */
[----:B------:R1:W-:Y:S01]  /*24e20*/  STL [R1+0xf78], R19 ;  /* 0x000f781301007387 */ /* 0x0003e20000100800 */
[----:B0-----:R-:W-:-:S02]  /*24e30*/  IMAD.MOV.U32 R20, RZ, RZ, R5 ;  /* 0x000000ffff147224 */ /* 0x001fc400078e0005 */
[----:B------:R-:W-:Y:S02]  /*24e40*/  IMAD.MOV.U32 R13, RZ, RZ, R4 ;  /* 0x000000ffff0d7224 */ /* 0x000fe400078e0004 */
[----:B-1----:R-:W-:Y:S02]  /*24e50*/  IMAD.MOV.U32 R19, RZ, RZ, R6 ;  /* 0x000000ffff137224 */ /* 0x002fe400078e0006 */
[----:B------:R-:W-:Y:S02]  /*24e60*/  IMAD.MOV.U32 R2, RZ, RZ, R7 ;  /* 0x000000ffff027224 */ /* 0x000fe400078e0007 */
[----:B------:R-:W0:Y:S01]  /*24e70*/  LDSM.16.M88.4 R4, [R0+UR5+0xa000] ;  /* 0x00a000050004783b */ /* 0x000e220008000200 */
[----:B------:R-:W-:-:S03]  /*24e80*/  IMAD.MOV.U32 R27, RZ, RZ, R8 ;  /* 0x000000ffff1b7224 */ /* 0x000fc600078e0008 */
[----:B------:R-:W-:Y:S01]  /*24e90*/  STL.64 [R1+0x38], R10 ;  /* 0x0000380a01007387 */ /* 0x000fe20000100a00 */
[----:B------:R-:W-:Y:S02]  /*24ea0*/  IMAD.MOV.U32 R26, RZ, RZ, R9 ;  /* 0x000000ffff1a7224 */ /* 0x000fe400078e0009 */
[----:B0-----:R-:W-:Y:S01]  /*24eb0*/  IMAD.MOV.U32 R9, RZ, RZ, R4 ;  /* 0x000000ffff097224 */ /* 0x001fe200078e0004 */
[----:B------:R-:W-:Y:S01]  /*24ec0*/  STL.64 [R1+0x88], R6 ;  /* 0x0000880601007387 */ /* 0x000fe20000100a00 */
[----:B------:R-:W-:-:S03]  /*24ed0*/  IMAD.MOV.U32 R8, RZ, RZ, R5 ;  /* 0x000000ffff087224 */ /* 0x000fc600078e0005 */
[----:B------:R-:W0:Y:S02]  /*24ee0*/  LDSM.16.M88.4 R4, [R0+UR5+0xc000] ;  /* 0x00c000050004783b */ /* 0x000e240008000200 */
[----:B0-----:R-:W-:Y:S02]  /*24ef0*/  IMAD.MOV.U32 R11, RZ, RZ, R4 ;  /* 0x000000ffff0b7224 */ /* 0x001fe400078e0004 */
[----:B------:R-:W-:Y:S01]  /*24f00*/  STL.64 [R1+0xd8], R6 ;  /* 0x0000d80601007387 */ /* 0x000fe20000100a00 */
[----:B------:R-:W-:-:S03]  /*24f10*/  IMAD.MOV.U32 R10, RZ, RZ, R5 ;  /* 0x000000ffff0a7224 */ /* 0x000fc600078e0005 */
[----:B------:R-:W0:Y:S04]  /*24f20*/  LDSM.16.M88.4 R4, [R0+UR5+0xe000] ;  /* 0x00e000050004783b */ /* 0x000e280008000200 */
[----:B0-----:R0:W-:Y:S01]  /*24f30*/  STL.64 [R1+0xf8], R6 ;  /* 0x0000f80601007387 */ /* 0x0011e20000100a00 */
[----:B------:R-:W-:Y:S02]  /*24f40*/  IMAD.MOV.U32 R14, RZ, RZ, R4 ;  /* 0x000000ffff0e7224 */ /* 0x000fe400078e0004 */
[----:B------:R-:W-:Y:S01]  /*24f50*/  IMAD.MOV.U32 R15, RZ, RZ, R5 ;  /* 0x000000ffff0f7224 */ /* 0x000fe200078e0005 */
[----:B0-----:R-:W2:Y:S04]  /*24f60*/  LDL.LU.64 R6, [R1+0x1010] ;  /* 0x0010100001067983 */ /* 0x001ea80000300a00 */
[----:B------:R-:W2:Y:S04]  /*24f70*/  LDL.LU.64 R4, [R1+0x1008] ;  /* 0x0010080001047983 */ /* 0x000ea80000300a00 */
[----:B------:R0:W-:Y:S02]  /*24f80*/  STL [R1+0xe24], R0 ;  /* 0x000e240001007387 */ /* 0x0001e40000100800 */
[----:B0-----:R-:W-:-:S02]  /*24f90*/  IMAD.MOV.U32 R0, RZ, RZ, R20 ;  /* 0x000000ffff007224 */ /* 0x001fc400078e0014 */
[----:B------:R-:W0:Y:S04]  /*24fa0*/  LDSM.16.MT88.4 R20, [R29+0x10200] ;  /* 0x010200001d14783b */ /* 0x000e280000004200 */
[----:B0-----:R0:W-:Y:S02]  /*24fb0*/  STL.64 [R1+0xf88], R22 ;  /* 0x000f881601007387 */ /* 0x0011e40000100a00 */
[----:B0-----:R-:W-:Y:S02]  /*24fc0*/  IMAD.MOV.U32 R23, RZ, RZ, R13 ;  /* 0x000000ffff177224 */ /* 0x001fe400078e000d */
[----:B------:R-:W2:Y:S04]  /*24fd0*/  LDL.LU R13, [R1+0x1000] ;  /* 0x00100000010d7983 */ /* 0x000ea80000300800 */
[----:B------:R0:W-:Y:S02]  /*24fe0*/  STL.64 [R1+0xf80], R20 ;  /* 0x000f801401007387 */ /* 0x0001e40000100a00 */
[----:B0-----:R-:W-:-:S02]  /*24ff0*/  IMAD.MOV.U32 R20, RZ, RZ, R14 ;  /* 0x000000ffff147224 */ /* 0x001fc400078e000e */
[----:B------:R-:W-:Y:S01]  /*25000*/  IMAD.MOV.U32 R21, RZ, RZ, R15 ;  /* 0x000000ffff157224 */ /* 0x000fe200078e000f */
[----:B------:R-:W2:Y:S04]  /*25010*/  LDL.LU R14, [R1+0xffc] ;  /* 0x000ffc00010e7983 */ /* 0x000ea80000300800 */
[----:B------:R-:W2:Y:S04]  /*25020*/  LDL.LU R15, [R1+0xff8] ;  /* 0x000ff800010f7983 */ /* 0x000ea80000300800 */
[----:B------:R0:W-:Y:S02]  /*25030*/  STL.64 [R1+0xfa0], R20 ;  /* 0x000fa01401007387 */ /* 0x0001e40000100a00 */
[----:B0-----:R-:W-:-:S02]  /*25040*/  IMAD.MOV.U32 R20, RZ, RZ, R11 ;  /* 0x000000ffff147224 */ /* 0x001fc400078e000b */
[----:B------:R-:W-:-:S05]  /*25050*/  IMAD.MOV.U32 R21, RZ, RZ, R10 ;  /* 0x000000ffff157224 */ /* 0x000fca00078e000a */
[----:B------:R0:W-:Y:S02]  /*25060*/  STL.64 [R1+0xfb0], R20 ;  /* 0x000fb01401007387 */ /* 0x0001e40000100a00 */
[----:B0-----:R-:W-:Y:S02]  /*25070*/  IMAD.MOV.U32 R20, RZ, RZ, R9 ;  /* 0x000000ffff147224 */ /* 0x001fe400078e0009 */
[----:B------:R-:W-:Y:S02]  /*25080*/  IMAD.MOV.U32 R21, RZ, RZ, R8 ;  /* 0x000000ffff157224 */ /* 0x000fe400078e0008 */
[----:B------:R-:W3:Y:S04]  /*25090*/  LDL.LU.64 R8, [R1+0x1f0] ;  /* 0x0001f00001087983 */ /* 0x000ee80000300a00 */
[----:B------:R-:W3:Y:S04]  /*250a0*/  LDL.LU.64 R10, [R1+0x1f8] ;  /* 0x0001f800010a7983 */ /* 0x000ee80000300a00 */
[----:B------:R0:W-:Y:S02]  /*250b0*/  STL.64 [R1+0xfc0], R20 ;  /* 0x000fc01401007387 */ /* 0x0001e40000100a00 */
[----:B0-----:R-:W-:-:S02]  /*250c0*/  IMAD.MOV.U32 R20, RZ, RZ, R23 ;  /* 0x000000ffff147224 */ /* 0x001fc400078e0017 */
[----:B------:R-:W-:-:S05]  /*250d0*/  IMAD.MOV.U32 R21, RZ, RZ, R0 ;  /* 0x000000ffff157224 */ /* 0x000fca00078e0000 */
[----:B------:R0:W-:Y:S02]  /*250e0*/  STL.64 [R1+0xfd8], R20 ;  /* 0x000fd81401007387 */ /* 0x0001e40000100a00 */
[----:B0-----:R-:W-:Y:S02]  /*250f0*/  IMAD.MOV.U32 R20, RZ, RZ, R27 ;  /* 0x000000ffff147224 */ /* 0x001fe400078e001b */
[----:B------:R-:W-:Y:S01]  /*25100*/  IMAD.MOV.U32 R21, RZ, RZ, R26 ;  /* 0x000000ffff157224 */ /* 0x000fe200078e001a */
[----:B------:R-:W-:Y:S01]  /*25110*/  STL [R1+0xf44], R29 ;  /* 0x000f441d01007387 */ /* 0x000fe20000100800 */
[----:B--2---:R-:W-:Y:S03]  /*25120*/  HMMA.16816.F32.BF16 R24, R12, R24, R4 ;  /* 0x000000180c18723c */ /* 0x004fe60000041804 */
[----:B------:R-:W2:-:S15]  /*25130*/  LDL.LU.64 R4, [R1+0xff0] ;  /* 0x000ff00001047983 */ /* 0x000e9e0000300a00 */
[----:B------:R-:W-:Y:S01]  /*25140*/  NOP ;  /* 0x0000000000007918 */ /* 0x000fe20000000000 */
[----:B------:R-:W-:Y:S04]  /*25150*/  STL.64 [R1+0xf98], R26 ;  /* 0x000f981a01007387 */ /* 0x000fe80000100a00 */
[----:B------:R0:W-:Y:S04]  /*25160*/  STL.64 [R1+0xf90], R24 ;  /* 0x000f901801007387 */ /* 0x0001e80000100a00 */
[----:B0-----:R-:W2:Y:S04]  /*25170*/  LDL.LU.64 R24, [R1+0x200] ;  /* 0x0002000001187983 */ /* 0x001ea80000300a00 */
[----:B------:R-:W2:Y:S02]  /*25180*/  LDL.LU.64 R26, [R1+0x208] ;  /* 0x00020800011a7983 */ /* 0x000ea40000300a00 */
[----:B--2---:R-:W-:-:S15]  /*25190*/  HMMA.16816.F32.BF16 R4, R12, R4, R24 ;  /* 0x000000040c04723c */ /* 0x004fde0000041818 */
[----:B------:R-:W-:-:S04]  /*251a0*/  NOP ;  /* 0x0000000000007918 */ /* 0x000fc80000000000 */
[----:B------:R0:W-:Y:S04]  /*251b0*/  STL.64 [R1+0xf70], R6 ;  /* 0x000f700601007387 */ /* 0x0001e80000100a00 */
[----:B------:R-:W-:Y:S04]  /*251c0*/  STL.64 [R1+0xf68], R4 ;  /* 0x000f680401007387 */ /* 0x000fe80000100a00 */
[----:B0-----:R-:W2:Y:S04]  /*251d0*/  LDL.LU R6, [R1+0x18] ;  /* 0x0000180001067983 */ /* 0x001ea80000300800 */
[----:B------:R-:W2:Y:S01]  /*251e0*/  LDL.LU R7, [R1+0x1c] ;  /* 0x00001c0001077983 */ /* 0x000ea20000300800 */
[C---:B---3--:R-:W-:Y:S03]  /*251f0*/  HMMA.16816.F32.BF16 R8, R12.reuse, R16, R8 ;  /* 0x000000100c08723c */ /* 0x048fe60000041808 */
[----:B--2---:R-:W-:Y:S04]  /*25200*/  STL.64 [R1+0xfa8], R6 ;  /* 0x000fa80601007387 */ /* 0x004fe80000100a00 */
[----:B------:R0:W-:Y:S04]  /*25210*/  STL.64 [R1+0xfb8], R18 ;  /* 0x000fb81201007387 */ /* 0x0001e80000100a00 */
[----:B------:R-:W2:Y:S04]  /*25220*/  LDL.LU.64 R16, [R1+0x1c0] ;  /* 0x0001c00001107983 */ /* 0x000ea80000300a00 */
[----:B0-----:R-:W3:Y:S04]  /*25230*/  LDL.LU.64 R18, [R1+0x1c8] ;  /* 0x0001c80001127983 */ /* 0x001ee80000300a00 */
[----:B---3--:R-:W-:Y:S04]  /*25240*/  STL.64 [R1+0xfd0], R18 ;  /* 0x000fd01201007387 */ /* 0x008fe80000100a00 */
[----:B--2---:R0:W-:Y:S04]  /*25250*/  STL.64 [R1+0xfc8], R16 ;  /* 0x000fc81001007387 */ /* 0x0041e80000100a00 */
[----:B0-----:R-:W2:Y:S04]  /*25260*/  LDL.LU.64 R16, [R1+0x1d0] ;  /* 0x0001d00001107983 */ /* 0x001ea80000300a00 */
[----:B------:R-:W3:Y:S04]  /*25270*/  LDL.LU.64 R18, [R1+0x1d8] ;  /* 0x0001d80001127983 */ /* 0x000ee80000300a00 */
[----:B---3--:R-:W-:Y:S04]  /*25280*/  STL.64 [R1+0xfe8], R18 ;  /* 0x000fe81201007387 */ /* 0x008fe80000100a00 */
[----:B--2---:R0:W-:Y:S04]  /*25290*/  STL.64 [R1+0xfe0], R16 ;  /* 0x000fe01001007387 */ /* 0x0041e80000100a00 */
[----:B0-----:R-:W2:Y:S04]  /*252a0*/  LDL.LU.64 R16, [R1+0x1e0] ;  /* 0x0001e00001107983 */ /* 0x001ea80000300a00 */
[----:B------:R-:W2:Y:S04]  /*252b0*/  LDL.LU.64 R18, [R1+0x1e8] ;  /* 0x0001e80001127983 */ /* 0x000ea80000300a00 */
[----:B------:R-:W3:Y:S04]  /*252c0*/  LDL.LU.64 R4, [R1+0x1b0] ;  /* 0x0001b00001047983 */ /* 0x000ee80000300a00 */
[----:B------:R-:W3:Y:S04]  /*252d0*/  LDL.LU.64 R6, [R1+0x1b8] ;  /* 0x0001b80001067983 */ /* 0x000ee80000300a00 */
[----:B------:R-:W4:Y:S04]  /*252e0*/  LDL.LU.64 R24, [R1+0x1a0] ;  /* 0x0001a00001187983 */ /* 0x000f280000300a00 */
[----:B------:R-:W4:Y:S04]  /*252f0*/  LDL.LU.64 R26, [R1+0x1a8] ;  /* 0x0001a800011a7983 */ /* 0x000f280000300a00 */
[----:B------:R-:W-:Y:S04]  /*25300*/  STL.64 [R1+0xf60], R10 ;  /* 0x000f600a01007387 */ /* 0x000fe80000100a00 */
[----:B------:R-:W-:Y:S01]  /*25310*/  STL.64 [R1+0xf58], R8 ;  /* 0x000f580801007387 */ /* 0x000fe20000100a00 */
[----:B--2---:R-:W-:Y:S03]  /*25320*/  HMMA.16816.F32.BF16 R20, R12, R20, R16 ;  /* 0x000000140c14723c */ /* 0x004fe60000041810 */
[----:B------:R-:W2:Y:S04]  /*25330*/  LDL.LU.64 R18, [R1+0xfe8] ;  /* 0x000fe80001127983 */ /* 0x000ea80000300a00 */
[----:B------:R-:W2:-:S12]  /*25340*/  LDL.LU.64 R16, [R1+0xfe0] ;  /* 0x000fe00001107983 */ /* 0x000e980000300a00 */
[----:B------:R0:W-:Y:S04]  /*25350*/  STL.64 [R1+0x20], R20 ;  /* 0x0000201401007387 */ /* 0x0001e80000100a00 */
[----:B------:R2:W-:Y:S04]  /*25360*/  STL.64 [R1+0x28], R22 ;  /* 0x0000281601007387 */ /* 0x0005e80000100a00 */
[----:B0-----:R-:W2:Y:S02]  /*25370*/  LDL.LU.64 R20, [R1+0xfd8] ;  /* 0x000fd80001147983 */ /* 0x001ea40000300a00 */
[----:B--2---:R-:W-:Y:S02]  /*25380*/  HMMA.16816.F32.BF16 R20, R12, R20, R16 ;  /* 0x000000140c14723c */ /* 0x004fe40000041810 */
[----:B------:R-:W2:Y:S04]  /*25390*/  LDL.LU.64 R18, [R1+0xfd0] ;  /* 0x000fd00001127983 */ /* 0x000ea80000300a00 */
[----:B------:R-:W2:-:S13]  /*253a0*/  LDL.LU.64 R16, [R1+0xfc8] ;  /* 0x000fc80001107983 */ /* 0x000e9a0000300a00 */
[----:B------:R0:W-:Y:S04]  /*253b0*/  STL.64 [R1+0x40], R20 ;  /* 0x0000401401007387 */ /* 0x0001e80000100a00 */
[----:B------:R2:W-:Y:S04]  /*253c0*/  STL.64 [R1+0x48], R22 ;  /* 0x0000481601007387 */ /* 0x0005e80000100a00 */
[----:B0-----:R-:W2:Y:S02]  /*253d0*/  LDL.LU.64 R20, [R1+0xfc0] ;  /* 0x000fc00001147983 */ /* 0x001ea40000300a00 */
[----:B--2---:R-:W-:Y:S02]  /*253e0*/  HMMA.16816.F32.BF16 R20, R12, R20, R16 ;  /* 0x000000140c14723c */ /* 0x004fe40000041810 */
[----:B------:R-:W2:-:S15]  /*253f0*/  LDL.LU.64 R18, [R1+0xfb8] ;  /* 0x000fb80001127983 */ /* 0x000e9e0000300a00 */
[----:B------:R-:W-:Y:S02]  /*25400*/  NOP ;  /* 0x0000000000007918 */ /* 0x000fe40000000000 */
[----:B------:R-:W-:Y:S02]  /*25410*/  IMAD.MOV.U32 R17, RZ, RZ, R20 ;  /* 0x000000ffff117224 */ /* 0x000fe400078e0014 */
[----:B------:R-:W-:Y:S02]  /*25420*/  IMAD.MOV.U32 R16, RZ, RZ, R21 ;  /* 0x000000ffff107224 */ /* 0x000fe400078e0015 */
[----:B------:R-:W3:Y:S01]  /*25430*/  LDL.LU.64 R20, [R1+0xfb0] ;  /* 0x000fb00001147983 */ /* 0x000ee20000300a00 */
[----:B------:R-:W-:Y:S02]  /*25440*/  IMAD.MOV.U32 R11, RZ, RZ, R3 ;  /* 0x000000ffff0b7224 */ /* 0x000fe400078e0003 */
[----:B------:R-:W-:Y:S02]  /*25450*/  IMAD.MOV.U32 R3, RZ, RZ, R22 ;  /* 0x000000ffff037224 */ /* 0x000fe400078e0016 */
[----:B------:R-:W-:Y:S02]  /*25460*/  IMAD.MOV.U32 R0, RZ, RZ, R23 ;  /* 0x000000ffff007224 */ /* 0x000fe400078e0017 */
[----:B------:R-:W-:-:S03]  /*25470*/  IMAD.MOV.U32 R10, RZ, RZ, R28 ;  /* 0x000000ffff0a7224 */ /* 0x000fc600078e001c */
[----:B------:R-:W-:Y:S04]  /*25480*/  STL [R1+0xf54], R0 ;  /* 0x000f540001007387 */ /* 0x000fe80000100800 */
[----:B------:R-:W-:Y:S04]  /*25490*/  STL [R1+0xf50], R3 ;  /* 0x000f500301007387 */ /* 0x000fe80000100800 */
[----:B------:R-:W-:Y:S04]  /*254a0*/  STL [R1+0xf4c], R16 ;  /* 0x000f4c1001007387 */ /* 0x000fe80000100800 */
[----:B------:R-:W-:Y:S01]  /*254b0*/  STL [R1+0xf48], R17 ;  /* 0x000f481101007387 */ /* 0x000fe20000100800 */
[----:B---3--:R-:W-:Y:S03]  /*254c0*/  HMMA.16816.F32.BF16 R20, R12, R20, R4 ;  /* 0x000000140c14723c */ /* 0x008fe60000041804 */
[----:B------:R-:W3:-:S15]  /*254d0*/  LDL.LU.64 R6, [R1+0xfa8] ;  /* 0x000fa80001067983 */ /* 0x000ede0000300a00 */
[----:B------:R-:W-:Y:S01]  /*254e0*/  NOP ;  /* 0x0000000000007918 */ /* 0x000fe20000000000 */
[----:B------:R-:W-:Y:S01]  /*254f0*/  IMAD.MOV.U32 R29, RZ, RZ, R20 ;  /* 0x000000ffff1d7224 */ /* 0x000fe200078e0014 */
[----:B------:R0:W-:Y:S01]  /*25500*/  STL.64 [R1+0xb8], R22 ;  /* 0x0000b81601007387 */ /* 0x0001e20000100a00 */
[----:B------:R-:W-:-:S03]  /*25510*/  IMAD.MOV.U32 R28, RZ, RZ, R21 ;  /* 0x000000ffff1c7224 */ /* 0x000fc600078e0015 */
[----:B------:R-:W4:Y:S02]  /*25520*/  LDL.LU.64 R20, [R1+0xfa0] ;  /* 0x000fa00001147983 */ /* 0x000f240000300a00 */
[----:B----4-:R-:W-:Y:S02]  /*25530*/  HMMA.16816.F32.BF16 R12, R12, R20, R24 ;  /* 0x000000140c0c723c */ /* 0x010fe40000041818 */
[----:B------:R-:W3:Y:S04]  /*25540*/  LDL.LU.64 R26, [R1+0xf98] ;  /* 0x000f9800011a7983 */ /* 0x000ee80000300a00 */
[----:B------:R-:W3:Y:S04]  /*25550*/  LDL.LU.64 R24, [R1+0xf90] ;  /* 0x000f900001187983 */ /* 0x000ee80000300a00 */
[----:B0-----:R-:W3:Y:S04]  /*25560*/  LDL.LU.64 R22, [R1+0xf88] ;  /* 0x000f880001167983 */ /* 0x001ee80000300a00 */
[----:B------:R-:W3:Y:S05]  /*25570*/  LDL.LU.64 R20, [R1+0xf80] ;  /* 0x000f800001147983 */ /* 0x000eea0000300a00 */
[----:B------:R-:W-:-:S02]  /*25580*/  IMAD.MOV.U32 R16, RZ, RZ, R14 ;  /* 0x000000ffff107224 */ /* 0x000fc400078e000e */
[----:B--2---:R-:W-:Y:S02]  /*25590*/  IMAD.MOV.U32 R14, RZ, RZ, R19 ;  /* 0x000000ffff0e7224 */ /* 0x004fe400078e0013 */
[----:B------:R-:W2:Y:S01]  /*255a0*/  LDL.LU R19, [R1+0xf78] ;  /* 0x000f780001137983 */ /* 0x000ea20000300800 */
[----:B---3--:R-:W-:Y:S03]  /*255b0*/  HMMA.16816.F32.BF16 R24, R20, R6, R24 ;  /* 0x000000061418723c */ /* 0x008fe60000041818 */
[----:B------:R-:W3:Y:S04]  /*255c0*/  LDL.LU.64 R6, [R1+0xf70] ;  /* 0x000f700001067983 */ /* 0x000ee80000300a00 */
[----:B------:R-:W3:Y:S01]  /*255d0*/  LDL.LU.64 R4, [R1+0xf68] ;  /* 0x000f680001047983 */ /* 0x000ee20000300a00 */
[----:B------:R-:W-:-:S02]  /*255e0*/  IMAD.MOV.U32 R17, RZ, RZ, R15 ;  /* 0x000000ffff117224 */ /* 0x000fc400078e000f */
[----:B------:R-:W-:-:S09]  /*255f0*/  IMAD.MOV.U32 R15, RZ, RZ, R2 ;  /* 0x000000ffff0f7224 */ /* 0x000fd200078e0002 */
[----:B------:R-:W-:Y:S04]  /*25600*/  STL.64 [R1+0x90], R24 ;  /* 0x0000901801007387 */ /* 0x000fe80000100a00 */
[----:B------:R0:W-:Y:S01]  /*25610*/  STL [R1+0x98], R26 ;  /* 0x0000981a01007387 */ /* 0x0001e20000100800 */
[----:B------:R-:W-:-:S03]  /*25620*/  IMAD.MOV.U32 R2, RZ, RZ, R27 ;  /* 0x000000ffff027224 */ /* 0x000fc600078e001b */
[----:B0-----:R-:W4:Y:S04]  /*25630*/  LDL.LU R26, [R1+0x38] ;  /* 0x00003800011a7983 */ /* 0x001f280000300800 */
[----:B------:R-:W4:Y:S01]  /*25640*/  LDL.LU R27, [R1+0x3c] ;  /* 0x00003c00011b7983 */ /* 0x000f220000300800 */
[----:B---3--:R-:W-:Y:S03]  /*25650*/  HMMA.16816.F32.BF16 R4, R20, R10, R4 ;  /* 0x0000000a1404723c */ /* 0x008fe60000041804 */
[----:B------:R-:W2:Y:S04]  /*25660*/  LDL.LU.64 R10, [R1+0xf60] ;  /* 0x000f6000010a7983 */ /* 0x000ea80000300a00 */
[----:B------:R-:W2:-:S12]  /*25670*/  LDL.LU.64 R8, [R1+0xf58] ;  /* 0x000f580001087983 */ /* 0x000e980000300a00 */
[----:B------:R-:W-:Y:S04]  /*25680*/  STL.64 [R1+0x60], R4 ;  /* 0x0000600401007387 */ /* 0x000fe80000100a00 */
[----:B------:R2:W-:Y:S02]  /*25690*/  STL.64 [R1+0x68], R6 ;  /* 0x0000680601007387 */ /* 0x0005e40000100a00 */
[----:B--2---:R-:W-:Y:S02]  /*256a0*/  HMMA.16816.F32.BF16 R4, R20, R18, R8 ;  /* 0x000000121404723c */ /* 0x004fe40000041808 */
[----:B------:R-:W2:Y:S04]  /*256b0*/  LDL.LU R8, [R1+0x40] ;  /* 0x0000400001087983 */ /* 0x000ea80000300800 */
[----:B------:R-:W2:Y:S04]  /*256c0*/  LDL.LU R9, [R1+0x44] ;  /* 0x0000440001097983 */ /* 0x000ea80000300800 */
[----:B------:R-:W2:Y:S04]  /*256d0*/  LDL.LU R10, [R1+0x48] ;  /* 0x00004800010a7983 */ /* 0x000ea80000300800 */
[----:B------:R-:W2:Y:S05]  /*256e0*/  LDL.LU R11, [R1+0x4c] ;  /* 0x00004c00010b7983 */ /* 0x000eaa0000300800 */
[----:B------:R-:W-:Y:S04]  /*256f0*/  STL.64 [R1+0xee8], R6 ;  /* 0x000ee80601007387 */ /* 0x000fe80000100a00 */
[----:B------:R0:W-:Y:S04]  /*25700*/  STL.64 [R1+0xee0], R4 ;  /* 0x000ee00401007387 */ /* 0x0001e80000100a00 */
[----:B0-----:R-:W4:Y:S04]  /*25710*/  LDL.LU R4, [R1+0x20] ;  /* 0x0000200001047983 */ /* 0x001f280000300800 */
[----:B------:R-:W4:Y:S04]  /*25720*/  LDL.LU R5, [R1+0x24] ;  /* 0x0000240001057983 */ /* 0x000f280000300800 */
[----:B------:R-:W4:Y:S04]  /*25730*/  LDL.LU R6, [R1+0x28] ;  /* 0x0000280001067983 */ /* 0x000f280000300800 */
[----:B------:R-:W4:Y:S01]  /*25740*/  LDL.LU R7, [R1+0x2c] ;  /* 0x00002c0001077983 */ /* 0x000f220000300800 */
[----:B------:R-:W-:-:S02]  /*25750*/  IMAD.MOV.U32 R0, RZ, RZ, R12 ;  /* 0x000000ffff007224 */ /* 0x000fc400078e000c */
[----:B------:R-:W-:Y:S01]  /*25760*/  IMAD.MOV.U32 R3, RZ, RZ, R13 ;  /* 0x000000ffff037224 */ /* 0x000fe200078e000d */
[C---:B----4-:R-:W-:Y:S01]  /*25770*/  HMMA.16816.F32.BF16 R24, R20.reuse, R26, R4 ;  /* 0x0000001a1418723c */ /* 0x050fe20000041804 */
[----:B------:R-:W3:Y:S04]  /*25780*/  LDL.LU R6, [R1+0xd8] ;  /* 0x0000d80001067983 */ /* 0x000ee80000300800 */
[----:B------:R-:W3:Y:S03]  /*25790*/  LDL.LU R7, [R1+0xdc] ;  /* 0x0000dc0001077983 */ /* 0x000ee60000300800 */
[----:B--2---:R-:W-:Y:S01]  /*257a0*/  HMMA.16816.F32.BF16 R12, R20, R14, R8 ;  /* 0x0000000e140c723c */ /* 0x004fe20000041808 */
[----:B---3--:R0:W-:Y:S10]  /*257b0*/  STL.64 [R1+0xf18], R6 ;  /* 0x000f180601007387 */ /* 0x0081f40000100a00 */
[----:B------:R-:W-:Y:S04]  /*257c0*/  STL [R1+0xf00], R24 ;  /* 0x000f001801007387 */ /* 0x000fe80000100800 */
[----:B------:R-:W-:Y:S04]  /*257d0*/  STL [R1+0xedc], R25 ;  /* 0x000edc1901007387 */ /* 0x000fe80000100800 */
[----:B------:R-:W-:Y:S04]  /*257e0*/  STL [R1+0xed8], R26 ;  /* 0x000ed81a01007387 */ /* 0x000fe80000100800 */
[----:B------:R-:W-:Y:S04]  /*257f0*/  STL [R1+0xed4], R27 ;  /* 0x000ed41b01007387 */ /* 0x000fe80000100800 */
[----:B------:R-:W-:Y:S04]  /*25800*/  STL.64 [R1+0xf38], R22 ;  /* 0x000f381601007387 */ /* 0x000fe80000100a00 */
[----:B------:R-:W-:Y:S04]  /*25810*/  STL.64 [R1+0xf30], R20 ;  /* 0x000f301401007387 */ /* 0x000fe80000100a00 */
[----:B------:R-:W2:Y:S04]  /*25820*/  LDL.LU R10, [R1+0xf8] ;  /* 0x0000f800010a7983 */ /* 0x000ea80000300800 */
[----:B------:R-:W2:Y:S04]  /*25830*/  LDL.LU R11, [R1+0xfc] ;  /* 0x0000fc00010b7983 */ /* 0x000ea80000300800 */
[----:B0-----:R-:W3:Y:S04]  /*25840*/  LDL.LU R6, [R1+0x88] ;  /* 0x0000880001067983 */ /* 0x001ee80000300800 */
[----:B------:R-:W3:Y:S04]  /*25850*/  LDL.LU R7, [R1+0x8c] ;  /* 0x00008c0001077983 */ /* 0x000ee80000300800 */
[----:B------:R0:W-:Y:S04]  /*25860*/  STL [R1+0xec0], R12 ;  /* 0x000ec00c01007387 */ /* 0x0001e80000100800 */
[----:B------:R1:W-:Y:S04]  /*25870*/  STL [R1+0xebc], R13 ;  /* 0x000ebc0d01007387 */ /* 0x0003e80000100800 */
[----:B------:R4:W-:Y:S04]  /*25880*/  STL [R1+0xeb8], R14 ;  /* 0x000eb80e01007387 */ /* 0x0009e80000100800 */
[----:B------:R4:W-:Y:S01]  /*25890*/  STL [R1+0xeb4], R15 ;  /* 0x000eb40f01007387 */ /* 0x0009e20000100800 */
[----:B0-----:R-:W-:-:S02]  /*258a0*/  IMAD.MOV.U32 R12, RZ, RZ, R0 ;  /* 0x000000ffff0c7224 */ /* 0x001fc400078e0000 */
[----:B-1----:R-:W-:Y:S02]  /*258b0*/  IMAD.MOV.U32 R13, RZ, RZ, R3 ;  /* 0x000000ffff0d7224 */ /* 0x002fe400078e0003 */
[----:B----4-:R-:W-:Y:S02]  /*258c0*/  IMAD.MOV.U32 R14, RZ, RZ, R16 ;  /* 0x000000ffff0e7224 */ /* 0x010fe400078e0010 */
[----:B------:R-:W-:Y:S01]  /*258d0*/  IMAD.MOV.U32 R15, RZ, RZ, R17 ;  /* 0x000000ffff0f7224 */ /* 0x000fe200078e0011 */
[----:B------:R-:W4:Y:S04]  /*258e0*/  LDL.LU R0, [R1+0xf54] ;  /* 0x000f540001007983 */ /* 0x000f280000300800 */
[----:B------:R-:W2:Y:S04]  /*258f0*/  LDL.LU R3, [R1+0xf50] ;  /* 0x000f500001037983 */ /* 0x000ea80000300800 */
[----:B------:R-:W2:Y:S04]  /*25900*/  LDL.LU R16, [R1+0xf4c] ;  /* 0x000f4c0001107983 */ /* 0x000ea80000300800 */
[----:B------:R-:W2:Y:S04]  /*25910*/  LDL.LU R17, [R1+0xf48] ;  /* 0x000f480001117983 */ /* 0x000ea80000300800 */
[----:B------:R-:W-:Y:S04]  /*25920*/  STL.64 [R1+0xf10], R14 ;  /* 0x000f100e01007387 */ /* 0x000fe80000100a00 */
[----:B------:R0:W-:Y:S02]  /*25930*/  STL.64 [R1+0xf08], R12 ;  /* 0x000f080c01007387 */ /* 0x0001e40000100a00 */
[----:B0-----:R-:W-:-:S02]  /*25940*/  IMAD.MOV.U32 R12, RZ, RZ, R29 ;  /* 0x000000ffff0c7224 */ /* 0x001fc400078e001d */
[----:B------:R-:W-:Y:S01]  /*25950*/  IMAD.MOV.U32 R13, RZ, RZ, R28 ;  /* 0x000000ffff0d7224 */ /* 0x000fe200078e001c */
[----:B------:R-:W2:Y:S04]  /*25960*/  LDL.LU R29, [R1+0xf44] ;  /* 0x000f4400011d7983 */ /* 0x000ea80000300800 */
[----:B------:R-:W2:Y:S04]  /*25970*/  LDL.LU R28, [R1+0xf40] ;  /* 0x000f4000011c7983 */ /* 0x000ea80000300800 */
[----:B------:R-:W3:Y:S04]  /*25980*/  LDL.LU R14, [R1+0xb8] ;  /* 0x0000b800010e7983 */ /* 0x000ee80000300800 */
[----:B------:R-:W3:Y:S04]  /*25990*/  LDL.LU R15, [R1+0xbc] ;  /* 0x0000bc00010f7983 */ /* 0x000ee80000300800 */
[----:B--2---:R-:W0:Y:S04]  /*259a0*/  LDSM.16.M88.4 R20, [R28+UR5] ;  /* 0x000000051c14783b */ /* 0x004e280008000200 */
[----:B---3--:R-:W-:Y:S04]  /*259b0*/  STL.64 [R1+0xf28], R14 ;  /* 0x000f280e01007387 */ /* 0x008fe80000100a00 */
[----:B------:R-:W-:Y:S01]  /*259c0*/  STL.64 [R1+0xf20], R12 ;  /* 0x000f200c01007387 */ /* 0x000fe20000100a00 */
[----:B0-----:R-:W-:-:S03]  /*259d0*/  IMAD.MOV.U32 R9, RZ, RZ, R20 ;  /* 0x000000ffff097224 */ /* 0x001fc600078e0014 */
[----:B------:R-:W-:Y:S01]  /*259e0*/  STL.64 [R1+0xc8], R22 ;  /* 0x0000c81601007387 */ /* 0x000fe20000100a00 */
[----:B------:R-:W-:-:S03]  /*259f0*/  IMAD.MOV.U32 R8, RZ, RZ, R21 ;  /* 0x000000ffff087224 */ /* 0x000fc600078e0015 */
[----:B------:R-:W0:Y:S04]  /*25a00*/  LDSM.16.M88.4 R20, [R28+UR5+0x2000] ;  /* 0x002000051c14783b */ /* 0x000e280008000200 */
[----:B0-----:R-:W-:Y:S04]  /*25a10*/  STL [R1+0xe0], R20 ;  /* 0x0000e01401007387 */ /* 0x001fe80000100800 */
[----:B------:R-:W-:Y:S01]  /*25a20*/  STL.64 [R1+0xe8], R22 ;  /* 0x0000e81601007387 */ /* 0x000fe20000100a00 */
[----:B------:R-:W-:-:S03]  /*25a30*/  IMAD.MOV.U32 R24, RZ, RZ, R21 ;  /* 0x000000ffff187224 */ /* 0x000fc600078e0015 */
[----:B------:R-:W0:Y:S02]  /*25a40*/  LDSM.16.M88.4 R20, [R28+UR5+0x4000] ;  /* 0x004000051c14783b */ /* 0x000e240008000200 */
[----:B0-----:R-:W-:Y:S02]  /*25a50*/  IMAD.MOV.U32 R26, RZ, RZ, R20 ;  /* 0x000000ffff1a7224 */ /* 0x001fe400078e0014 */
[----:B------:R-:W-:Y:S01]  /*25a60*/  STL.64 [R1+0x108], R22 ;  /* 0x0001081601007387 */ /* 0x000fe20000100a00 */
[----:B------:R-:W-:-:S03]  /*25a70*/  IMAD.MOV.U32 R27, RZ, RZ, R21 ;  /* 0x000000ffff1b7224 */ /* 0x000fc600078e0015 */
[----:B------:R-:W0:Y:S01]  /*25a80*/  LDSM.16.M88.4 R20, [R28+UR5+0x6000] ;  /* 0x006000051c14783b */ /* 0x000e220008000200 */
[----:B------:R-:W-:-:S03]  /*25a90*/  IMAD.MOV.U32 R14, RZ, RZ, R3 ;  /* 0x000000ffff0e7224 */ /* 0x000fc600078e0003 */
[----:B0-----:R-:W-:Y:S04]  /*25aa0*/  STL.64 [R1+0x110], R20 ;  /* 0x0001101401007387 */ /* 0x001fe80000100a00 */
[----:B------:R-:W-:Y:S01]  /*25ab0*/  STL [R1+0x118], R22 ;  /* 0x0001181601007387 */ /* 0x000fe20000100800 */
[----:B------:R-:W-:-:S03]  /*25ac0*/  IMAD.MOV.U32 R3, RZ, RZ, R23 ;  /* 0x000000ffff037224 */ /* 0x000fc600078e0017 */
[----:B------:R-:W0:Y:S04]  /*25ad0*/  LDSM.16.M88.4 R20, [R28+UR5+0x8000] ;  /* 0x008000051c14783b */ /* 0x000e280008000200 */
[----:B------:R-:W-:Y:S01]  /*25ae0*/  STL [R1+0xeb0], R3 ;  /* 0x000eb00301007387 */ /* 0x000fe20000100800 */
[----:B----4-:R-:W-:-:S03]  /*25af0*/  IMAD.MOV.U32 R15, RZ, RZ, R0 ;  /* 0x000000ffff0f7224 */ /* 0x010fc600078e0000 */
[----:B0-----:R-:W-:Y:S04]  /*25b00*/  STL.64 [R1+0x120], R20 ;  /* 0x0001201401007387 */ /* 0x001fe80000100a00 */
[----:B------:R-:W-:Y:S01]  /*25b10*/  STL [R1+0x128], R22 ;  /* 0x0001281601007387 */ /* 0x000fe20000100800 */
[----:B------:R-:W-:-:S03]  /*25b20*/  IMAD.MOV.U32 R0, RZ, RZ, R23 ;  /* 0x000000ffff007224 */ /* 0x000fc600078e0017 */
[----:B------:R-:W0:Y:S04]  /*25b30*/  LDSM.16.M88.4 R20, [R28+UR5+0xa000] ;  /* 0x00a000051c14783b */ /* 0x000e280008000200 */
[----:B------:R-:W-:Y:S04]  /*25b40*/  STL [R1+0xe48], R0 ;  /* 0x000e480001007387 */ /* 0x000fe80000100800 */
[----:B0-----:R-:W-:Y:S04]  /*25b50*/  STL.64 [R1+0x130], R20 ;  /* 0x0001301401007387 */ /* 0x001fe80000100a00 */
[----:B------:R0:W-:Y:S04]  /*25b60*/  STL.64 [R1+0x138], R22 ;  /* 0x0001381601007387 */ /* 0x0001e80000100a00 */
[----:B0-----:R-:W2:Y:S04]  /*25b70*/  LDL.LU.64 R22, [R1+0xf38] ;  /* 0x000f380001167983 */ /* 0x001ea80000300a00 */
[----:B------:R-:W2:Y:S01]  /*25b80*/  LDL.LU.64 R20, [R1+0xf30] ;  /* 0x000f300001147983 */ /* 0x000ea20000300a00 */
[----:B------:R-:W-:-:S02]  /*25b90*/  IMAD.MOV.U32 R12, RZ, RZ, R17 ;  /* 0x000000ffff0c7224 */ /* 0x000fc400078e0011 */
[----:B------:R-:W-:Y:S02]  /*25ba0*/  IMAD.MOV.U32 R13, RZ, RZ, R16 ;  /* 0x000000ffff0d7224 */ /* 0x000fe400078e0010 */
[----:B------:R-:W-:Y:S05]  /*25bb0*/  LDSM.16.MT88.4 R16, [R29+0x10400] ;  /* 0x010400001d10783b */ /* 0x000fea0000004200 */
[----:B--2---:R-:W-:Y:S01]  /*25bc0*/  HMMA.16816.F32.BF16 R4, R20, R6, R12 ;  /* 0x000000061404723c */ /* 0x004fe2000004180c */
[----:B------:R-:W2:Y:S04]  /*25bd0*/  LDL.LU.64 R14, [R1+0xf28] ;  /* 0x000f2800010e7983 */ /* 0x000ea80000300a00 */
[----:B------:R-:W2:-:S14]  /*25be0*/  LDL.LU.64 R12, [R1+0xf20] ;  /* 0x000f2000010c7983 */ /* 0x000e9c0000300a00 */
[----:B------:R-:W-:Y:S04]  /*25bf0*/  STL.64 [R1+0x10], R4 ;  /* 0x0000100401007387 */ /* 0x000fe80000100a00 */
[----:B------:R0:W-:Y:S04]  /*25c00*/  STL.64 [R1+0x18], R6 ;  /* 0x0000180601007387 */ /* 0x0001e80000100a00 */
[----:B0-----:R-:W2:Y:S02]  /*25c10*/  LDL.LU.64 R6, [R1+0xf18] ;  /* 0x000f180001067983 */ /* 0x001ea40000300a00 */
[----:B--2---:R-:W-:Y:S02]  /*25c20*/  HMMA.16816.F32.BF16 R4, R20, R6, R12 ;  /* 0x000000061404723c */ /* 0x004fe4000004180c */
[----:B------:R-:W2:Y:S04]  /*25c30*/  LDL.LU.64 R14, [R1+0xf10] ;  /* 0x000f1000010e7983 */ /* 0x000ea80000300a00 */
[----:B------:R-:W2:-:S13]  /*25c40*/  LDL.LU.64 R12, [R1+0xf08] ;  /* 0x000f0800010c7983 */ /* 0x000e9a0000300a00 */
[----:B------:R0:W-:Y:S04]  /*25c50*/  STL.64 [R1+0x40], R4 ;  /* 0x0000400401007387 */ /* 0x0001e80000100a00 */
[----:B------:R1:W-:Y:S01]  /*25c60*/  STL [R1+0x4c], R7 ;  /* 0x00004c0701007387 */ /* 0x0003e20000100800 */
[----:B------:R-:W-:-:S03]  /*25c70*/  IMAD.MOV.U32 R3, RZ, RZ, R6 ;  /* 0x000000ffff037224 */ /* 0x000fc600078e0006 */
[----:B0-----:R-:W3:Y:S04]  /*25c80*/  LDL.LU R4, [R1+0x60] ;  /* 0x0000600001047983 */ /* 0x001ee80000300800 */
[----:B------:R-:W3:Y:S04]  /*25c90*/  LDL.LU R5, [R1+0x64] ;  /* 0x0000640001057983 */ /* 0x000ee80000300800 */
[----:B------:R-:W4:Y:S04]  /*25ca0*/  LDL.LU R6, [R1+0x68] ;  /* 0x0000680001067983 */ /* 0x000f280000300800 */
[----:B-1----:R-:W4:Y:S04]  /*25cb0*/  LDL.LU R7, [R1+0x6c] ;  /* 0x00006c0001077983 */ /* 0x002f280000300800 */
[----:B----4-:R-:W-:Y:S04]  /*25cc0*/  STL.64 [R1+0xef8], R6 ;  /* 0x000ef80601007387 */ /* 0x010fe80000100a00 */
[----:B---3--:R0:W-:Y:S02]  /*25cd0*/  STL.64 [R1+0xef0], R4 ;  /* 0x000ef00401007387 */ /* 0x0081e40000100a00 */
[----:B0-----:R-:W-:-:S02]  /*25ce0*/  IMAD.MOV.U32 R4, RZ, RZ, R9 ;  /* 0x000000ffff047224 */ /* 0x001fc400078e0009 */
[----:B------:R-:W-:Y:S02]  /*25cf0*/  IMAD.MOV.U32 R5, RZ, RZ, R8 ;  /* 0x000000ffff057224 */ /* 0x000fe400078e0008 */
[----:B--2---:R-:W-:Y:S01]  /*25d00*/  HMMA.16816.F32.BF16 R8, R20, R10, R12 ;  /* 0x0000000a1408723c */ /* 0x004fe2000004180c */
[----:B------:R-:W-:-:S15]  /*25d10*/  STL [R1+0xec4], R3 ;  /* 0x000ec40301007387 */ /* 0x000fde0000100800 */
[----:B------:R-:W-:-:S03]  /*25d20*/  NOP ;  /* 0x0000000000007918 */ /* 0x000fc60000000000 */
[----:B------:R-:W-:Y:S02]  /*25d30*/  IMAD.MOV.U32 R23, RZ, RZ, R10 ;  /* 0x000000ffff177224 */ /* 0x000fe400078e000a */
[----:B------:R-:W-:Y:S02]  /*25d40*/  IMAD.MOV.U32 R15, RZ, RZ, R9 ;  /* 0x000000ffff0f7224 */ /* 0x000fe400078e0009 */
[----:B------:R-:W-:Y:S01]  /*25d50*/  IMAD.MOV.U32 R14, RZ, RZ, R8 ;  /* 0x000000ffff0e7224 */ /* 0x000fe200078e0008 */
[----:B------:R-:W-:Y:S04]  /*25d60*/  STL [R1+0xed0], R23 ;  /* 0x000ed01701007387 */ /* 0x000fe80000100800 */
[----:B------:R-:W-:Y:S04]  /*25d70*/  STL [R1+0xecc], R15 ;  /* 0x000ecc0f01007387 */ /* 0x000fe80000100800 */
[----:B------:R0:W-:Y:S04]  /*25d80*/  STL [R1+0xec8], R14 ;  /* 0x000ec80e01007387 */ /* 0x0001e80000100800 */
[----:B------:R-:W2:Y:S04]  /*25d90*/  LDL.LU R12, [R1+0x90] ;  /* 0x00009000010c7983 */ /* 0x000ea80000300800 */
[----:B------:R-:W2:Y:S04]  /*25da0*/  LDL.LU R13, [R1+0x94] ;  /* 0x00009400010d7983 */ /* 0x000ea80000300800 */
[----:B0-----:R-:W2:Y:S01]  /*25db0*/  LDL.LU R14, [R1+0x98] ;  /* 0x00009800010e7983 */ /* 0x001ea20000300800 */
[----:B------:R-:W-:-:S03]  /*25dc0*/  IMAD.MOV.U32 R22, RZ, RZ, R11 ;  /* 0x000000ffff167224 */ /* 0x000fc600078e000b */
[----:B------:R-:W0:Y:S02]  /*25dd0*/  LDSM.16.M88.4 R8, [R28+UR5+0xc000] ;  /* 0x00c000051c08783b */ /* 0x000e240008000200 */
[----:B0-----:R-:W-:Y:S02]  /*25de0*/  IMAD.MOV.U32 R21, RZ, RZ, R8 ;  /* 0x000000ffff157224 */ /* 0x001fe400078e0008 */
[----:B------:R-:W-:Y:S01]  /*25df0*/  IMAD.MOV.U32 R20, RZ, RZ, R9 ;  /* 0x000000ffff147224 */ /* 0x000fe200078e0009 */
[----:B------:R-:W-:Y:S01]  /*25e00*/  STL [R1+0xf8], R10 ;  /* 0x0000f80a01007387 */ /* 0x000fe20000100800 */
[----:B------:R-:W-:-:S03]  /*25e10*/  IMAD.MOV.U32 R0, RZ, RZ, R11 ;  /* 0x000000ffff007224 */ /* 0x000fc600078e000b */
[----:B------:R-:W0:Y:S01]  /*25e20*/  LDSM.16.M88.4 R8, [R28+UR5+0xe000] ;  /* 0x00e000051c08783b */ /* 0x000e220008000200 */
[----:B------:R-:W-:-:S03]  /*25e30*/  IMAD.MOV.U32 R15, RZ, RZ, R2 ;  /* 0x000000ffff0f7224 */ /* 0x000fc600078e0002 */
[----:B------:R1:W-:Y:S01]  /*25e40*/  STL [R1+0xe5c], R0 ;  /* 0x000e5c0001007387 */ /* 0x0003e20000100800 */
[----:B0-----:R-:W-:Y:S02]  /*25e50*/  IMAD.MOV.U32 R25, RZ, RZ, R8 ;  /* 0x000000ffff197224 */ /* 0x001fe400078e0008 */
[----:B-1----:R-:W-:Y:S01]  /*25e60*/  IMAD.MOV.U32 R0, RZ, RZ, R9 ;  /* 0x000000ffff007224 */ /* 0x002fe200078e0009 */
[----:B------:R-:W-:Y:S01]  /*25e70*/  STL [R1+0x148], R10 ;  /* 0x0001480a01007387 */ /* 0x000fe20000100800 */
[----:B------:R-:W-:-:S03]  /*25e80*/  IMAD.MOV.U32 R2, RZ, RZ, R11 ;  /* 0x000000ffff027224 */ /* 0x000fc600078e000b */
[----:B------:R-:W0:Y:S04]  /*25e90*/  LDSM.16.MT88.4 R8, [R29+0x10600] ;  /* 0x010600001d08783b */ /* 0x000e280000004200 */
[----:B------:R-:W-:Y:S04]  /*25ea0*/  STL [R1+0xe20], R2 ;  /* 0x000e200201007387 */ /* 0x000fe80000100800 */
[----:B------:R-:W-:Y:S04]  /*25eb0*/  STL [R1+0xd08], R28 ;  /* 0x000d081c01007387 */ /* 0x000fe80000100800 */
[----:B0-----:R-:W-:Y:S04]  /*25ec0*/  STL.64 [R1+0xe78], R10 ;  /* 0x000e780a01007387 */ /* 0x001fe80000100a00 */
[----:B------:R0:W-:Y:S04]  /*25ed0*/  STL.64 [R1+0xe70], R8 ;  /* 0x000e700801007387 */ /* 0x0001e80000100a00 */
[----:B0-----:R-:W3:Y:S01]  /*25ee0*/  LDL.LU R8, [R1+0xe0] ;  /* 0x0000e00001087983 */ /* 0x001ee20000300800 */
[----:B------:R-:W-:-:S03]  /*25ef0*/  IMAD.MOV.U32 R9, RZ, RZ, R24 ;  /* 0x000000ffff097224 */ /* 0x000fc600078e0018 */
[----:B------:R-:W4:Y:S04]  /*25f00*/  LDL.LU R24, [R1+0xf00] ;  /* 0x000f000001187983 */ /* 0x000f280000300800 */
[----:B------:R-:W-:Y:S01]  /*25f10*/  STL [R1+0xe58], R29 ;  /* 0x000e581d01007387 */ /* 0x000fe20000100800 */
[----:B--2---:R-:W-:-:S15]  /*25f20*/  HMMA.16816.F32.BF16 R4, R16, R4, R12 ;  /* 0x000000041004723c */ /* 0x004fde000004180c */
[----:B------:R-:W-:-:S04]  /*25f30*/  NOP ;  /* 0x0000000000007918 */ /* 0x000fc80000000000 */
[----:B------:R-:W-:Y:S02]  /*25f40*/  IMAD.MOV.U32 R28, RZ, RZ, R6 ;  /* 0x000000ffff1c7224 */ /* 0x000fe400078e0006 */
[----:B------:R-:W-:Y:S02]  /*25f50*/  IMAD.MOV.U32 R2, RZ, RZ, R7 ;  /* 0x000000ffff027224 */ /* 0x000fe400078e0007 */
[----:B------:R-:W-:Y:S02]  /*25f60*/  IMAD.MOV.U32 R12, RZ, RZ, R4 ;  /* 0x000000ffff0c7224 */ /* 0x000fe400078e0004 */
[----:B------:R-:W-:Y:S01]  /*25f70*/  IMAD.MOV.U32 R13, RZ, RZ, R5 ;  /* 0x000000ffff0d7224 */ /* 0x000fe200078e0005 */
[----:B------:R-:W3:Y:S04]  /*25f80*/  LDL.LU.64 R6, [R1+0xef8] ;  /* 0x000ef80001067983 */ /* 0x000ee80000300a00 */
[----:B------:R-:W3:Y:S02]  /*25f90*/  LDL.LU.64 R4, [R1+0xef0] ;  /* 0x000ef00001047983 */ /* 0x000ee40000300a00 */
[----:B---3--:R-:W-:Y:S02]  /*25fa0*/  HMMA.16816.F32.BF16 R8, R16, R8, R4 ;  /* 0x000000081008723c */ /* 0x008fe40000041804 */
[----:B------:R-:W2:Y:S04]  /*25fb0*/  LDL.LU.64 R6, [R1+0xee8] ;  /* 0x000ee80001067983 */ /* 0x000ea80000300a00 */
[----:B------:R-:W2:-:S13]  /*25fc0*/  LDL.LU.64 R4, [R1+0xee0] ;  /* 0x000ee00001047983 */ /* 0x000e9a0000300a00 */
[----:B------:R-:W-:Y:S02]  /*25fd0*/  IMAD.MOV.U32 R23, RZ, RZ, R8 ;  /* 0x000000ffff177224 */ /* 0x000fe400078e0008 */
[----:B------:R-:W-:Y:S02]  /*25fe0*/  IMAD.MOV.U32 R15, RZ, RZ, R9 ;  /* 0x000000ffff0f7224 */ /* 0x000fe400078e0009 */
[----:B------:R-:W-:Y:S02]  /*25ff0*/  IMAD.MOV.U32 R8, RZ, RZ, R25 ;  /* 0x000000ffff087224 */ /* 0x000fe400078e0019 */
[----:B------:R-:W-:Y:S01]  /*26000*/  IMAD.MOV.U32 R9, RZ, RZ, R0 ;  /* 0x000000ffff097224 */ /* 0x000fe200078e0000 */
[----:B------:R-:W4:Y:S04]  /*26010*/  LDL.LU R25, [R1+0xedc] ;  /* 0x000edc0001197983 */ /* 0x000f280000300800 */
[----:B------:R0:W-:Y:S02]  /*26020*/  STL.64 [R1+0xe90], R8 ;  /* 0x000e900801007387 */ /* 0x0001e40000100a00 */
[----:B0-----:R-:W-:-:S02]  /*26030*/  IMAD.MOV.U32 R8, RZ, RZ, R26 ;  /* 0x000000ffff087224 */ /* 0x001fc400078e001a */
[----:B------:R-:W-:Y:S01]  /*26040*/  IMAD.MOV.U32 R9, RZ, RZ, R27 ;  /* 0x000000ffff097224 */ /* 0x000fe200078e001b */
[----:B------:R-:W4:Y:S04]  /*26050*/  LDL.LU R26, [R1+0xed8] ;  /* 0x000ed800011a7983 */ /* 0x000f280000300800 */
[----:B------:R-:W4:Y:S02]  /*26060*/  LDL.LU R27, [R1+0xed4] ;  /* 0x000ed400011b7983 */ /* 0x000f240000300800 */
[----:B--2---:R-:W-:-:S15]  /*26070*/  HMMA.16816.F32.BF16 R4, R16, R8, R4 ;  /* 0x000000081004723c */ /* 0x004fde0000041804 */
[----:B------:R-:W-:-:S04]  /*26080*/  NOP ;  /* 0x0000000000007918 */ /* 0x000fc80000000000 */
[----:B------:R0:W-:Y:S04]  /*26090*/  STL [R1+0x20], R4 ;  /* 0x0000200401007387 */ /* 0x0001e80000100800 */
[----:B------:R4:W-:Y:S01]  /*260a0*/  STL [R1+0x28], R6 ;  /* 0x0000280601007387 */ /* 0x0009e20000100800 */
[----:B------:R-:W-:-:S03]  /*260b0*/  IMAD.MOV.U32 R0, RZ, RZ, R5 ;  /* 0x000000ffff007224 */ /* 0x000fc600078e0005 */
[----:B0-----:R-:W4:Y:S04]  /*260c0*/  LDL.LU R4, [R1+0x110] ;  /* 0x0001100001047983 */ /* 0x001f280000300800 */
[----:B------:R-:W4:Y:S01]  /*260d0*/  LDL.LU R5, [R1+0x114] ;  /* 0x0001140001057983 */ /* 0x000f220000300800 */
[----:B------:R-:W-:Y:S02]  /*260e0*/  IMAD.MOV.U32 R29, RZ, RZ, R7 ;  /* 0x000000ffff1d7224 */ /* 0x000fe400078e0007 */
[----:B------:R-:W-:Y:S02]  /*260f0*/  IMAD.MOV.U32 R8, RZ, RZ, R21 ;  /* 0x000000ffff087224 */ /* 0x000fe400078e0015 */
[----:B------:R-:W-:-:S05]  /*26100*/  IMAD.MOV.U32 R9, RZ, RZ, R20 ;  /* 0x000000ffff097224 */ /* 0x000fca00078e0014 */
[----:B------:R-:W-:Y:S04]  /*26110*/  STL.64 [R1+0xea8], R8 ;  /* 0x000ea80801007387 */ /* 0x000fe80000100a00 */
[----:B------:R-:W2:Y:S04]  /*26120*/  LDL.LU R20, [R1+0x120] ;  /* 0x0001200001147983 */ /* 0x000ea80000300800 */
[----:B------:R-:W2:Y:S01]  /*26130*/  LDL.LU R21, [R1+0x124] ;  /* 0x0001240001157983 */ /* 0x000ea20000300800 */
[----:B----4-:R-:W-:-:S15]  /*26140*/  HMMA.16816.F32.BF16 R4, R16, R4, R24 ;  /* 0x000000041004723c */ /* 0x010fde0000041818 */
[----:B------:R-:W-:-:S04]  /*26150*/  NOP ;  /* 0x0000000000007918 */ /* 0x000fc80000000000 */
[----:B------:R0:W-:Y:S04]  /*26160*/  STL.64 [R1+0xe40], R6 ;  /* 0x000e400601007387 */ /* 0x0001e80000100a00 */
[----:B------:R1:W-:Y:S04]  /*26170*/  STL.64 [R1+0xe38], R4 ;  /* 0x000e380401007387 */ /* 0x0003e80000100a00 */
[----:B0-----:R-:W3:Y:S04]  /*26180*/  LDL.LU R6, [R1+0x108] ;  /* 0x0001080001067983 */ /* 0x001ee80000300800 */
[----:B------:R-:W3:Y:S04]  /*26190*/  LDL.LU R7, [R1+0x10c] ;  /* 0x00010c0001077983 */ /* 0x000ee80000300800 */
[----:B------:R-:W4:Y:S04]  /*261a0*/  LDL.LU R24, [R1+0x130] ;  /* 0x0001300001187983 */ /* 0x000f280000300800 */
[----:B------:R-:W4:Y:S04]  /*261b0*/  LDL.LU R25, [R1+0x134] ;  /* 0x0001340001197983 */ /* 0x000f280000300800 */
[----:B------:R-:W4:Y:S01]  /*261c0*/  LDL.LU R8, [R1+0x10] ;  /* 0x0000100001087983 */ /* 0x000f220000300800 */
[----:B------:R-:W-:-:S03]  /*261d0*/  IMAD.MOV.U32 R14, RZ, RZ, R10 ;  /* 0x000000ffff0e7224 */ /* 0x000fc600078e000a */
[----:B------:R-:W4:Y:S01]  /*261e0*/  LDL.LU R9, [R1+0x14] ;  /* 0x0000140001097983 */ /* 0x000f220000300800 */
[----:B------:R-:W-:-:S03]  /*261f0*/  IMAD.MOV.U32 R3, RZ, RZ, R11 ;  /* 0x000000ffff037224 */ /* 0x000fc600078e000b */
[----:B------:R-:W4:Y:S04]  /*26200*/  LDL.LU R10, [R1+0x18] ;  /* 0x00001800010a7983 */ /* 0x000f280000300800 */
[----:B------:R-:W4:Y:S01]  /*26210*/  LDL.LU R11, [R1+0x1c] ;  /* 0x00001c00010b7983 */ /* 0x000f220000300800 */
[----:B-1----:R-:W-:Y:S02]  /*26220*/  IMAD.MOV.U32 R4, RZ, RZ, R23 ;  /* 0x000000ffff047224 */ /* 0x002fe400078e0017 */
[----:B------:R-:W-:Y:S01]  /*26230*/  IMAD.MOV.U32 R5, RZ, RZ, R15 ;  /* 0x000000ffff057224 */ /* 0x000fe200078e000f */
[----:B---3--:R0:W-:Y:S04]  /*26240*/  STL.64 [R1+0xe50], R6 ;  /* 0x000e500601007387 */ /* 0x0081e80000100a00 */
[----:B------:R-:W3:Y:S04]  /*26250*/  LDL.LU R23, [R1+0xed0] ;  /* 0x000ed00001177983 */ /* 0x000ee80000300800 */
[----:B------:R-:W2:Y:S01]  /*26260*/  LDL.LU R15, [R1+0xecc] ;  /* 0x000ecc00010f7983 */ /* 0x000ea20000300800 */
[----:B0-----:R-:W-:-:S03]  /*26270*/  IMAD.MOV.U32 R6, RZ, RZ, R14 ;  /* 0x000000ffff067224 */ /* 0x001fc600078e000e */
[----:B------:R-:W3:Y:S01]  /*26280*/  LDL.LU R14, [R1+0xec8] ;  /* 0x000ec800010e7983 */ /* 0x000ee20000300800 */
[----:B------:R-:W-:-:S03]  /*26290*/  IMAD.MOV.U32 R7, RZ, RZ, R3 ;  /* 0x000000ffff077224 */ /* 0x000fc600078e0003 */
[----:B------:R-:W4:Y:S04]  /*262a0*/  LDL.LU R3, [R1+0xec4] ;  /* 0x000ec40001037983 */ /* 0x000f280000300800 */
[----:B------:R0:W-:Y:S04]  /*262b0*/  STL.64 [R1+0xe68], R6 ;  /* 0x000e680601007387 */ /* 0x0001e80000100a00 */
[----:B------:R1:W-:Y:S01]  /*262c0*/  STL.64 [R1+0xe60], R4 ;  /* 0x000e600401007387 */ /* 0x0003e20000100a00 */
[----:B0-----:R-:W-:Y:S02]  /*262d0*/  IMAD.MOV.U32 R6, RZ, RZ, R28 ;  /* 0x000000ffff067224 */ /* 0x001fe400078e001c */
[----:B------:R-:W-:-:S02]  /*262e0*/  IMAD.MOV.U32 R7, RZ, RZ, R2 ;  /* 0x000000ffff077224 */ /* 0x000fc400078e0002 */
[----:B-1----:R-:W-:Y:S02]  /*262f0*/  IMAD.MOV.U32 R4, RZ, RZ, R12 ;  /* 0x000000ffff047224 */ /* 0x002fe400078e000c */
[----:B------:R-:W-:Y:S01]  /*26300*/  IMAD.MOV.U32 R5, RZ, RZ, R13 ;  /* 0x000000ffff057224 */ /* 0x000fe200078e000d */
[----:B------:R-:W4:Y:S04]  /*26310*/  LDL.LU R12, [R1+0xec0] ;  /* 0x000ec000010c7983 */ /* 0x000f280000300800 */
[----:B------:R-:W4:Y:S04]  /*26320*/  LDL.LU R13, [R1+0xebc] ;  /* 0x000ebc00010d7983 */ /* 0x000f280000300800 */
[----:B------:R-:W-:Y:S04]  /*26330*/  STL.64 [R1+0xe88], R6 ;  /* 0x000e880601007387 */ /* 0x000fe80000100a00 */
[----:B------:R2:W-:Y:S02]  /*26340*/  STL.64 [R1+0xe80], R4 ;  /* 0x000e800401007387 */ /* 0x0005e40000100a00 */
[----:B--2---:R-:W-:-:S02]  /*26350*/  IMAD.MOV.U32 R5, RZ, RZ, R15 ;  /* 0x000000ffff057224 */ /* 0x004fc400078e000f */
[----:B---3--:R-:W-:Y:S02]  /*26360*/  IMAD.MOV.U32 R4, RZ, RZ, R14 ;  /* 0x000000ffff047224 */ /* 0x008fe400078e000e */
[----:B------:R-:W2:Y:S04]  /*26370*/  LDL.LU R14, [R1+0xeb8] ;  /* 0x000eb800010e7983 */ /* 0x000ea80000300800 */
[----:B------:R-:W2:Y:S01]  /*26380*/  LDL.LU R15, [R1+0xeb4] ;  /* 0x000eb400010f7983 */ /* 0x000ea20000300800 */
[----:B------:R-:W-:Y:S02]  /*26390*/  IMAD.MOV.U32 R6, RZ, RZ, R23 ;  /* 0x000000ffff067224 */ /* 0x000fe400078e0017 */
[----:B------:R-:W-:-:S05]  /*263a0*/  IMAD.MOV.U32 R7, RZ, RZ, R22 ;  /* 0x000000ffff077224 */ /* 0x000fca00078e0016 */
[----:B------:R0:W-:Y:S04]  /*263b0*/  STL.64 [R1+0xea0], R6 ;  /* 0x000ea00601007387 */ /* 0x0001e80000100a00 */
[----:B------:R1:W-:Y:S01]  /*263c0*/  STL.64 [R1+0xe98], R4 ;  /* 0x000e980401007387 */ /* 0x0003e20000100a00 */
[C---:B----4-:R-:W-:Y:S01]  /*263d0*/  HMMA.16816.F32.BF16 R24, R16.reuse, R24, R8 ;  /* 0x000000181018723c */ /* 0x050fe20000041808 */
[----:B0-----:R-:W-:Y:S02]  /*263e0*/  IMAD.MOV.U32 R6, RZ, RZ, R3 ;  /* 0x000000ffff067224 */ /* 0x001fe400078e0003 */
[----:B-1----:R-:W3:Y:S04]  /*263f0*/  LDL.LU R4, [R1+0x40] ;  /* 0x0000400001047983 */ /* 0x002ee80000300800 */
[----:B------:R-:W3:Y:S04]  /*26400*/  LDL.LU R5, [R1+0x44] ;  /* 0x0000440001057983 */ /* 0x000ee80000300800 */
[----:B------:R-:W4:Y:S04]  /*26410*/  LDL.LU R3, [R1+0xeb0] ;  /* 0x000eb00001037983 */ /* 0x000f280000300800 */
[----:B------:R-:W3:Y:S01]  /*26420*/  LDL.LU R7, [R1+0x4c] ;  /* 0x00004c0001077983 */ /* 0x000ee20000300800 */
[----:B--2---:R-:W-:Y:S03]  /*26430*/  HMMA.16816.F32.BF16 R20, R16, R20, R12 ;  /* 0x000000141014723c */ /* 0x004fe6000004180c */
[----:B------:R-:W2:Y:S04]  /*26440*/  LDL.LU R14, [R1+0xc8] ;  /* 0x0000c800010e7983 */ /* 0x000ea80000300800 */
[----:B------:R-:W2:-:S12]  /*26450*/  LDL.LU R15, [R1+0xcc] ;  /* 0x0000cc00010f7983 */ /* 0x000e980000300800 */
[----:B------:R0:W-:Y:S04]  /*26460*/  STL.64 [R1+0xe30], R22 ;  /* 0x000e301601007387 */ /* 0x0001e80000100a00 */
[----:B------:R-:W-:Y:S04]  /*26470*/  STL.64 [R1+0xe28], R20 ;  /* 0x000e281401007387 */ /* 0x000fe80000100a00 */
[----:B0-----:R-:W2:Y:S04]  /*26480*/  LDL.LU R22, [R1+0x118] ;  /* 0x0001180001167983 */ /* 0x001ea80000300800 */
[----:B------:R-:W3:Y:S02]  /*26490*/  LDL.LU.64 R8, [R1+0xea8] ;  /* 0x000ea80001087983 */ /* 0x000ee40000300a00 */
[----:B---3--:R-:W-:Y:S02]  /*264a0*/  HMMA.16816.F32.BF16 R8, R16, R8, R4 ;  /* 0x000000081008723c */ /* 0x008fe40000041804 */
[----:B------:R-:W3:Y:S04]  /*264b0*/  LDL.LU.64 R6, [R1+0xea0] ;  /* 0x000ea00001067983 */ /* 0x000ee80000300a00 */
[----:B------:R-:W3:-:S13]  /*264c0*/  LDL.LU.64 R4, [R1+0xe98] ;  /* 0x000e980001047983 */ /* 0x000eda0000300a00 */
[----:B------:R-:W-:Y:S01]  /*264d0*/  IMAD.MOV.U32 R2, RZ, RZ, R9 ;  /* 0x000000ffff027224 */ /* 0x000fe200078e0009 */
[----:B------:R0:W-:Y:S04]  /*264e0*/  STL [R1+0x60], R8 ;  /* 0x0000600801007387 */ /* 0x0001e80000100800 */
[----:B0-----:R-:W3:Y:S01]  /*264f0*/  LDL.LU.64 R8, [R1+0xe90] ;  /* 0x000e900001087983 */ /* 0x001ee20000300a00 */
[----:B----4-:R-:W-:Y:S02]  /*26500*/  IMAD.MOV.U32 R23, RZ, RZ, R3 ;  /* 0x000000ffff177224 */ /* 0x010fe400078e0003 */
[----:B------:R-:W-:Y:S02]  /*26510*/  IMAD.MOV.U32 R28, RZ, RZ, R10 ;  /* 0x000000ffff1c7224 */ /* 0x000fe400078e000a */
[----:B------:R-:W-:Y:S01]  /*26520*/  IMAD.MOV.U32 R3, RZ, RZ, R11 ;  /* 0x000000ffff037224 */ /* 0x000fe200078e000b */
[----:B---3--:R-:W-:Y:S01]  /*26530*/  HMMA.16816.F32.BF16 R16, R16, R8, R4 ;  /* 0x000000081010723c */ /* 0x008fe20000041804 */
[----:B------:R-:W2:Y:S04]  /*26540*/  LDL.LU.64 R6, [R1+0xe88] ;  /* 0x000e880001067983 */ /* 0x000ea80000300a00 */
[----:B------:R-:W2:Y:S04]  /*26550*/  LDL.LU.64 R4, [R1+0xe80] ;  /* 0x000e800001047983 */ /* 0x000ea80000300a00 */
[----:B------:R-:W2:Y:S04]  /*26560*/  LDL.LU.64 R10, [R1+0xe78] ;  /* 0x000e7800010a7983 */ /* 0x000ea80000300a00 */
[----:B------:R-:W2:Y:S06]  /*26570*/  LDL.LU.64 R8, [R1+0xe70] ;  /* 0x000e700001087983 */ /* 0x000eac0000300a00 */
[----:B------:R0:W-:Y:S04]  /*26580*/  STL.64 [R1+0xe00], R18 ;  /* 0x000e001201007387 */ /* 0x0001e80000100a00 */
[----:B------:R-:W-:Y:S04]  /*26590*/  STL.64 [R1+0xdf8], R16 ;  /* 0x000df81001007387 */ /* 0x000fe80000100a00 */
[----:B0-----:R-:W3:Y:S04]  /*265a0*/  LDL.LU R18, [R1+0xe8] ;  /* 0x0000e80001127983 */ /* 0x001ee80000300800 */
[----:B------:R-:W3:Y:S01]  /*265b0*/  LDL.LU R19, [R1+0xec] ;  /* 0x0000ec0001137983 */ /* 0x000ee20000300800 */
[----:B--2---:R-:W-:Y:S03]  /*265c0*/  HMMA.16816.F32.BF16 R12, R8, R14, R4 ;  /* 0x0000000e080c723c */ /* 0x004fe60000041804 */
[----:B------:R-:W3:Y:S04]  /*265d0*/  LDL.LU.64 R6, [R1+0xe68] ;  /* 0x000e680001067983 */ /* 0x000ee80000300a00 */
[----:B------:R-:W3:-:S12]  /*265e0*/  LDL.LU.64 R4, [R1+0xe60] ;  /* 0x000e600001047983 */ /* 0x000ed80000300a00 */
[----:B------:R0:W-:Y:S04]  /*265f0*/  STL [R1+0xde8], R12 ;  /* 0x000de80c01007387 */ /* 0x0001e80000100800 */
[----:B------:R1:W-:Y:S04]  /*26600*/  STL [R1+0xde4], R13 ;  /* 0x000de40d01007387 */ /* 0x0003e80000100800 */
[----:B------:R2:W-:Y:S04]  /*26610*/  STL [R1+0xde0], R14 ;  /* 0x000de00e01007387 */ /* 0x0005e80000100800 */
[----:B------:R4:W-:Y:S04]  /*26620*/  STL [R1+0xddc], R15 ;  /* 0x000ddc0f01007387 */ /* 0x0009e80000100800 */
[----:B0-----:R-:W3:Y:S01]  /*26630*/  LDL.LU R12, [R1+0x20] ;  /* 0x00002000010c7983 */ /* 0x001ee20000300800 */
[----:B-1----:R-:W-:-:S03]  /*26640*/  IMAD.MOV.U32 R13, RZ, RZ, R0 ;  /* 0x000000ffff0d7224 */ /* 0x002fc600078e0000 */
[----:B------:R-:W3:Y:S04]  /*26650*/  LDL.LU R0, [R1+0xe5c] ;  /* 0x000e5c0001007983 */ /* 0x000ee80000300800 */
[----:B--2---:R-:W2:Y:S01]  /*26660*/  LDL.LU R14, [R1+0x28] ;  /* 0x00002800010e7983 */ /* 0x004ea20000300800 */
[----:B----4-:R-:W-:-:S03]  /*26670*/  IMAD.MOV.U32 R15, RZ, RZ, R29 ;  /* 0x000000ffff0f7224 */ /* 0x010fc600078e001d */
[----:B------:R-:W4:Y:S01]  /*26680*/  LDL.LU R29, [R1+0xe58] ;  /* 0x000e5800011d7983 */ /* 0x000f220000300800 */
[----:B---3--:R-:W-:Y:S03]  /*26690*/  HMMA.16816.F32.BF16 R16, R8, R18, R4 ;  /* 0x000000120810723c */ /* 0x008fe60000041804 */
[----:B------:R-:W2:-:S15]  /*266a0*/  LDL.LU.64 R6, [R1+0xe50] ;  /* 0x000e500001067983 */ /* 0x000e9e0000300a00 */
[----:B------:R-:W-:Y:S01]  /*266b0*/  NOP ;  /* 0x0000000000007918 */ /* 0x000fe20000000000 */
[----:B------:R-:W-:Y:S04]  /*266c0*/  STL.64 [R1+0x50], R16 ;  /* 0x0000501001007387 */ /* 0x000fe80000100a00 */
[----:B------:R0:W-:Y:S04]  /*266d0*/  STL.64 [R1+0x58], R18 ;  /* 0x0000581201007387 */ /* 0x0001e80000100a00 */
[----:B0-----:R-:W3:Y:S01]  /*266e0*/  LDL.LU R18, [R1+0xf8] ;  /* 0x0000f80001127983 */ /* 0x001ee20000300800 */
[----:B------:R-:W-:-:S03]  /*266f0*/  IMAD.MOV.U32 R19, RZ, RZ, R0 ;  /* 0x000000ffff137224 */ /* 0x000fc600078e0000 */
[----:B------:R-:W4:Y:S01]  /*26700*/  LDL.LU R0, [R1+0xe48] ;  /* 0x000e480001007983 */ /* 0x000f220000300800 */
[----:B--2---:R-:W-:-:S15]  /*26710*/  HMMA.16816.F32.BF16 R4, R8, R6, R12 ;  /* 0x000000060804723c */ /* 0x004fde000004180c */
[----:B------:R-:W-:-:S04]  /*26720*/  NOP ;  /* 0x0000000000007918 */ /* 0x000fc80000000000 */
[----:B------:R-:W-:Y:S02]  /*26730*/  IMAD.MOV.U32 R14, RZ, RZ, R6 ;  /* 0x000000ffff0e7224 */ /* 0x000fe400078e0006 */
[----:B------:R-:W-:Y:S02]  /*26740*/  IMAD.MOV.U32 R15, RZ, RZ, R7 ;  /* 0x000000ffff0f7224 */ /* 0x000fe400078e0007 */
[----:B------:R-:W-:Y:S02]  /*26750*/  IMAD.MOV.U32 R12, RZ, RZ, R4 ;  /* 0x000000ffff0c7224 */ /* 0x000fe400078e0004 */
[----:B------:R-:W-:Y:S01]  /*26760*/  IMAD.MOV.U32 R13, RZ, RZ, R5 ;  /* 0x000000ffff0d7224 */ /* 0x000fe200078e0005 */
[----:B---3--:R0:W-:Y:S04]  /*26770*/  STL.64 [R1+0xe18], R18 ;  /* 0x000e181201007387 */ /* 0x0081e80000100a00 */
[----:B0-----:R-:W2:Y:S04]  /*26780*/  LDL.LU R18, [R1+0x138] ;  /* 0x0001380001127983 */ /* 0x001ea80000300800 */
[----:B------:R-:W2:Y:S04]  /*26790*/  LDL.LU R19, [R1+0x13c] ;  /* 0x00013c0001137983 */ /* 0x000ea80000300800 */
[----:B------:R-:W3:Y:S04]  /*267a0*/  LDL.LU.64 R6, [R1+0xe40] ;  /* 0x000e400001067983 */ /* 0x000ee80000300a00 */
[----:B------:R-:W3:Y:S04]  /*267b0*/  LDL.LU.64 R4, [R1+0xe38] ;  /* 0x000e380001047983 */ /* 0x000ee80000300a00 */
[----:B------:R-:W-:Y:S04]  /*267c0*/  STL [R1+0xdf0], R12 ;  /* 0x000df00c01007387 */ /* 0x000fe80000100800 */
[----:B------:R-:W-:Y:S01]  /*267d0*/  STL [R1+0xdec], R13 ;  /* 0x000dec0d01007387 */ /* 0x000fe20000100800 */
[----:B---3--:R-:W-:Y:S03]  /*267e0*/  HMMA.16816.F32.BF16 R4, R8, R22, R4 ;  /* 0x000000160804723c */ /* 0x008fe60000041804 */
[----:B------:R-:W3:Y:S04]  /*267f0*/  LDL.LU.64 R22, [R1+0xe30] ;  /* 0x000e300001167983 */ /* 0x000ee80000300a00 */
[----:B------:R-:W3:-:S12]  /*26800*/  LDL.LU.64 R20, [R1+0xe28] ;  /* 0x000e280001147983 */ /* 0x000ed80000300a00 */
[----:B------:R-:W-:Y:S04]  /*26810*/  STL.64 [R1+0x30], R4 ;  /* 0x0000300401007387 */ /* 0x000fe80000100a00 */
[----:B------:R0:W-:Y:S04]  /*26820*/  STL.64 [R1+0x38], R6 ;  /* 0x0000380601007387 */ /* 0x0001e80000100a00 */
[----:B0-----:R-:W3:Y:S01]  /*26830*/  LDL.LU R6, [R1+0x128] ;  /* 0x0001280001067983 */ /* 0x001ee20000300800 */
[----:B----4-:R-:W-:-:S03]  /*26840*/  IMAD.MOV.U32 R7, RZ, RZ, R0 ;  /* 0x000000ffff077224 */ /* 0x010fc600078e0000 */
[----:B------:R-:W4:Y:S01]  /*26850*/  LDL.LU R0, [R1+0xe24] ;  /* 0x000e240001007983 */ /* 0x000f220000300800 */
[C---:B--2---:R-:W-:Y:S08]  /*26860*/  HMMA.16816.F32.BF16 R16, R8.reuse, R18, R24 ;  /* 0x000000120810723c */ /* 0x044ff00000041818 */
[----:B---3--:R-:W-:Y:S01]  /*26870*/  HMMA.16816.F32.BF16 R20, R8, R6, R20 ;  /* 0x000000060814723c */ /* 0x008fe20000041814 */
[----:B------:R-:W0:Y:S04]  /*26880*/  LDSM.16.MT88.4 R4, [R29+0x10800] ;  /* 0x010800001d04783b */ /* 0x000e280000004200 */
[----:B----4-:R-:W-:-:S14]  /*26890*/  LDSM.16.M88.4 R24, [R0+UR5+0x6080] ;  /* 0x006080050018783b */ /* 0x010fdc0008000200 */
[----:B------:R-:W-:Y:S04]  /*268a0*/  STL.64 [R1+0x20], R20 ;  /* 0x0000201401007387 */ /* 0x000fe80000100a00 */
[----:B------:R-:W-:Y:S04]  /*268b0*/  STL.64 [R1+0x28], R22 ;  /* 0x0000281601007387 */ /* 0x000fe80000100a00 */
[----:B------:R-:W1:Y:S04]  /*268c0*/  LDSM.16.M88.4 R20, [R0+UR5+0x80] ;  /* 0x000080050014783b */ /* 0x000e680008000200 */
[----:B0-----:R-:W-:Y:S04]  /*268d0*/  STL.64 [R1+0xe10], R6 ;  /* 0x000e100601007387 */ /* 0x001fe80000100a00 */
[----:B------:R-:W-:Y:S04]  /*268e0*/  STL.64 [R1+0x10], R16 ;  /* 0x0000101001007387 */ /* 0x000fe80000100a00 */
[----:B------:R-:W-:Y:S04]  /*268f0*/  STL.64 [R1+0x18], R18 ;  /* 0x0000181201007387 */ /* 0x000fe80000100a00 */
[----:B------:R-:W0:Y:S04]  /*26900*/  LDSM.16.M88.4 R16, [R0+UR5+0x2080] ;  /* 0x002080050010783b */ /* 0x000e280008000200 */
[----:B------:R2:W-:Y:S04]  /*26910*/  STL.64 [R1+0xe08], R4 ;  /* 0x000e080401007387 */ /* 0x0005e80000100a00 */
[----:B--2---:R-:W2:Y:S01]  /*26920*/  LDL.LU R4, [R1+0x60] ;  /* 0x0000600001047983 */ /* 0x004ea20000300800 */
[----:B------:R-:W-:-:S03]  /*26930*/  IMAD.MOV.U32 R5, RZ, RZ, R2 ;  /* 0x000000ffff057224 */ /* 0x000fc600078e0002 */
[----:B------:R-:W3:Y:S04]  /*26940*/  LDL.LU R2, [R1+0xe20] ;  /* 0x000e200001027983 */ /* 0x000ee80000300800 */
[----:B-1----:R-:W-:Y:S04]  /*26950*/  STL.64 [R1+0x80], R20 ;  /* 0x0000801401007387 */ /* 0x002fe80000100a00 */
[----:B------:R-:W-:Y:S04]  /*26960*/  STL.64 [R1+0x88], R22 ;  /* 0x0000881601007387 */ /* 0x000fe80000100a00 */
[----:B------:R-:W1:Y:S01]  /*26970*/  LDSM.16.M88.4 R20, [R0+UR5+0x4080] ;  /* 0x004080050014783b */ /* 0x000e620008000200 */
[----:B0-----:R-:W-:-:S03]  /*26980*/  IMAD.MOV.U32 R12, RZ, RZ, R16 ;  /* 0x000000ffff0c7224 */ /* 0x001fc600078e0010 */
[----:B------:R-:W-:Y:S01]  /*26990*/  STL.64 [R1+0x78], R18 ;  /* 0x0000781201007387 */ /* 0x000fe20000100a00 */
[----:B------:R-:W-:-:S03]  /*269a0*/  IMAD.MOV.U32 R13, RZ, RZ, R17 ;  /* 0x000000ffff0d7224 */ /* 0x000fc600078e0011 */
[----:B------:R-:W0:Y:S01]  /*269b0*/  LDSM.16.M88.4 R16, [R0+UR5+0x8080] ;  /* 0x008080050010783b */ /* 0x000e220008000200 */
[----:B------:R-:W-:Y:S02]  /*269c0*/  IMAD.MOV.U32 R7, RZ, RZ, R3 ;  /* 0x000000ffff077224 */ /* 0x000fe400078e0003 */
[----:B------:R-:W-:-:S05]  /*269d0*/  IMAD.MOV.U32 R3, RZ, RZ, R27 ;  /* 0x000000ffff037224 */ /* 0x000fca00078e001b */
[----:B------:R-:W-:Y:S04]  /*269e0*/  STL [R1+0xdd8], R3 ;  /* 0x000dd80301007387 */ /* 0x000fe80000100800 */
[----:B-1----:R-:W-:Y:S04]  /*269f0*/  STL.64 [R1+0x98], R22 ;  /* 0x0000981601007387 */ /* 0x002fe80000100a00 */
[----:B------:R-:W-:Y:S04]  /*26a00*/  STL.64 [R1+0xdd0], R20 ;  /* 0x000dd01401007387 */ /* 0x000fe80000100a00 */
[----:B0-----:R-:W-:Y:S04]  /*26a10*/  STL.64 [R1+0xb0], R16 ;  /* 0x0000b01001007387 */ /* 0x001fe80000100a00 */
[----:B------:R-:W-:Y:S04]  /*26a20*/  STL.64 [R1+0xb8], R18 ;  /* 0x0000b81201007387 */ /* 0x000fe80000100a00 */
[----:B------:R-:W0:Y:S01]  /*26a30*/  LDSM.16.M88.4 R16, [R0+UR5+0xa080] ;  /* 0x00a080050010783b */ /* 0x000e220008000200 */
[----:B------:R-:W-:-:S03]  /*26a40*/  IMAD.MOV.U32 R6, RZ, RZ, R28 ;  /* 0x000000ffff067224 */ /* 0x000fc600078e001c */
[----:B0-----:R-:W-:Y:S04]  /*26a50*/  STL.64 [R1+0xc0], R16 ;  /* 0x0000c01001007387 */ /* 0x001fe80000100a00 */
[----:B------:R-:W-:Y:S01]  /*26a60*/  STL [R1+0xc8], R18 ;  /* 0x0000c81201007387 */ /* 0x000fe20000100800 */
[----:B------:R-:W-:-:S03]  /*26a70*/  IMAD.MOV.U32 R28, RZ, RZ, R19 ;  /* 0x000000ffff1c7224 */ /* 0x000fc600078e0013 */
[----:B------:R-:W0:Y:S04]  /*26a80*/  LDSM.16.M88.4 R16, [R0+UR5+0xc080] ;  /* 0x00c080050010783b */ /* 0x000e280008000200 */
[----:B------:R1:W-:Y:S04]  /*26a90*/  STL [R1+0xa8], R26 ;  /* 0x0000a81a01007387 */ /* 0x0003e80000100800 */
[----:B------:R-:W-:Y:S04]  /*26aa0*/  STL.64 [R1+0xdc8], R24 ;  /* 0x000dc81801007387 */ /* 0x000fe80000100a00 */
[----:B-1----:R-:W4:Y:S04]  /*26ab0*/  LDL.LU R26, [R1+0x148] ;  /* 0x00014800011a7983 */ /* 0x002f280000300800 */
[----:B------:R-:W-:Y:S04]  /*26ac0*/  STL [R1+0xd38], R28 ;  /* 0x000d381c01007387 */ /* 0x000fe80000100800 */
[----:B0-----:R0:W-:Y:S04]  /*26ad0*/  STL.64 [R1+0xd8], R18 ;  /* 0x0000d81201007387 */ /* 0x0011e80000100a00 */
[----:B0-----:R-:W2:Y:S01]  /*26ae0*/  LDL.LU.64 R18, [R1+0xe18] ;  /* 0x000e180001127983 */ /* 0x001ea20000300a00 */
[----:B------:R-:W-:-:S02]  /*26af0*/  IMAD.MOV.U32 R21, RZ, RZ, R16 ;  /* 0x000000ffff157224 */ /* 0x000fc400078e0010 */
[----:B------:R-:W-:Y:S02]  /*26b00*/  IMAD.MOV.U32 R20, RZ, RZ, R17 ;  /* 0x000000ffff147224 */ /* 0x000fe400078e0011 */
[----:B--2---:R-:W-:Y:S01]  /*26b10*/  HMMA.16816.F32.BF16 R16, R8, R18, R4 ;  /* 0x000000120810723c */ /* 0x004fe20000041804 */
[----:B------:R-:W2:Y:S04]  /*26b20*/  LDL.LU.64 R6, [R1+0xe10] ;  /* 0x000e100001067983 */ /* 0x000ea80000300a00 */
[----:B------:R-:W2:-:S14]  /*26b30*/  LDL.LU.64 R4, [R1+0xe08] ;  /* 0x000e080001047983 */ /* 0x000e9c0000300a00 */
[----:B------:R-:W-:Y:S01]  /*26b40*/  IMAD.MOV.U32 R3, RZ, RZ, R18 ;  /* 0x000000ffff037224 */ /* 0x000fe200078e0012 */
[----:B------:R0:W-:Y:S01]  /*26b50*/  STL.64 [R1+0x60], R16 ;  /* 0x0000601001007387 */ /* 0x0001e20000100a00 */
[----:B------:R-:W-:-:S03]  /*26b60*/  IMAD.MOV.U32 R28, RZ, RZ, R19 ;  /* 0x000000ffff1c7224 */ /* 0x000fc600078e0013 */
[----:B------:R-:W4:Y:S04]  /*26b70*/  LDL.LU.64 R18, [R1+0xe00] ;  /* 0x000e000001127983 */ /* 0x000f280000300a00 */
[----:B0-----:R-:W4:Y:S01]  /*26b80*/  LDL.LU.64 R16, [R1+0xdf8] ;  /* 0x000df80001107983 */ /* 0x001f220000300a00 */
[----:B---3--:R-:W-:-:S07]  /*26b90*/  IMAD.MOV.U32 R27, RZ, RZ, R2 ;  /* 0x000000ffff1b7224 */ /* 0x008fce00078e0002 */
[----:B----4-:R-:W-:-:S15]  /*26ba0*/  HMMA.16816.F32.BF16 R8, R8, R26, R16 ;  /* 0x0000001a0808723c */ /* 0x010fde0000041810 */
[----:B------:R-:W-:-:S04]  /*26bb0*/  NOP ;  /* 0x0000000000007918 */ /* 0x000fc80000000000 */
[----:B------:R-:W-:Y:S01]  /*26bc0*/  IMAD.MOV.U32 R19, RZ, RZ, R10 ;  /* 0x000000ffff137224 */ /* 0x000fe200078e000a */
[----:B------:R-:W-:Y:S01]  /*26bd0*/  STL.64 [R1], R8 ;  /* 0x0000000801007387 */ /* 0x000fe20000100a00 */
[----:B------:R-:W-:-:S03]  /*26be0*/  IMAD.MOV.U32 R18, RZ, RZ, R11 ;  /* 0x000000ffff127224 */ /* 0x000fc600078e000b */
[----:B------:R-:W0:Y:S02]  /*26bf0*/  LDSM.16.M88.4 R8, [R0+UR5+0xe080] ;  /* 0x00e080050008783b */ /* 0x000e240008000200 */
[----:B0-----:R-:W-:Y:S02]  /*26c00*/  IMAD.MOV.U32 R17, RZ, RZ, R8 ;  /* 0x000000ffff117224 */ /* 0x001fe400078e0008 */
[----:B------:R-:W-:Y:S02]  /*26c10*/  IMAD.MOV.U32 R16, RZ, RZ, R9 ;  /* 0x000000ffff107224 */ /* 0x000fe400078e0009 */
[----:B------:R-:W-:Y:S02]  /*26c20*/  IMAD.MOV.U32 R2, RZ, RZ, R10 ;  /* 0x000000ffff027224 */ /* 0x000fe400078e000a */
[----:B------:R-:W-:Y:S02]  /*26c30*/  IMAD.MOV.U32 R0, RZ, RZ, R11 ;  /* 0x000000ffff007224 */ /* 0x000fe400078e000b */
[----:B------:R-:W0:Y:S04]  /*26c40*/  LDSM.16.MT88.4 R8, [R29+0x10a00] ;  /* 0x010a00001d08783b */ /* 0x000e280000004200 */
[----:B------:R-:W-:Y:S04]  /*26c50*/  STL [R1+0xd50], R0 ;  /* 0x000d500001007387 */ /* 0x000fe80000100800 */
[----:B------:R-:W-:Y:S04]  /*26c60*/  STL [R1+0xd3c], R2 ;  /* 0x000d3c0201007387 */ /* 0x000fe80000100800 */
[----:B0-----:R-:W-:Y:S04]  /*26c70*/  STL.64 [R1+0xd78], R10 ;  /* 0x000d780a01007387 */ /* 0x001fe80000100a00 */
[----:B------:R0:W-:Y:S02]  /*26c80*/  STL.64 [R1+0xd70], R8 ;  /* 0x000d700801007387 */ /* 0x0001e40000100a00 */
[----:B0-----:R-:W-:-:S02]  /*26c90*/  IMAD.MOV.U32 R8, RZ, RZ, R17 ;  /* 0x000000ffff087224 */ /* 0x001fc400078e0011 */
[----:B------:R-:W-:Y:S02]  /*26ca0*/  IMAD.MOV.U32 R9, RZ, RZ, R16 ;  /* 0x000000ffff097224 */ /* 0x000fe400078e0010 */
[----:B------:R-:W-:Y:S02]  /*26cb0*/  IMAD.MOV.U32 R16, RZ, RZ, R12 ;  /* 0x000000ffff107224 */ /* 0x000fe400078e000c */
[----:B------:R-:W-:Y:S01]  /*26cc0*/  IMAD.MOV.U32 R17, RZ, RZ, R13 ;  /* 0x000000ffff117224 */ /* 0x000fe200078e000d */
[----:B------:R0:W-:Y:S04]  /*26cd0*/  STL.64 [R1+0xd90], R8 ;  /* 0x000d900801007387 */ /* 0x0001e80000100a00 */
[----:B------:R-:W3:Y:S04]  /*26ce0*/  LDL.LU R12, [R1+0xdf0] ;  /* 0x000df000010c7983 */ /* 0x000ee80000300800 */
[----:B------:R-:W4:Y:S01]  /*26cf0*/  LDL.LU R13, [R1+0xdec] ;  /* 0x000dec00010d7983 */ /* 0x000f220000300800 */
[----:B------:R-:W-:-:S02]  /*26d00*/  IMAD.MOV.U32 R26, RZ, RZ, R14 ;  /* 0x000000ffff1a7224 */ /* 0x000fc400078e000e */
[----:B------:R-:W-:Y:S02]  /*26d10*/  IMAD.MOV.U32 R27, RZ, RZ, R15 ;  /* 0x000000ffff1b7224 */ /* 0x000fe400078e000f */
[----:B0-----:R-:W-:Y:S02]  /*26d20*/  IMAD.MOV.U32 R9, RZ, RZ, R20 ;  /* 0x000000ffff097224 */ /* 0x001fe400078e0014 */
[----:B------:R-:W-:Y:S01]  /*26d30*/  IMAD.MOV.U32 R8, RZ, RZ, R21 ;  /* 0x000000ffff087224 */ /* 0x000fe200078e0015 */
[----:B------:R-:W2:Y:S04]  /*26d40*/  LDL.LU R20, [R1+0x50] ;  /* 0x0000500001147983 */ /* 0x000ea80000300800 */
[----:B------:R-:W2:Y:S04]  /*26d50*/  LDL.LU R21, [R1+0x54] ;  /* 0x0000540001157983 */ /* 0x000ea80000300800 */
[----:B------:R-:W2:Y:S04]  /*26d60*/  LDL.LU R22, [R1+0x58] ;  /* 0x0000580001167983 */ /* 0x000ea80000300800 */
[----:B------:R-:W2:Y:S01]  /*26d70*/  LDL.LU R23, [R1+0x5c] ;  /* 0x00005c0001177983 */ /* 0x000ea20000300800 */
[----:B---3--:R-:W-:-:S02]  /*26d80*/  IMAD.MOV.U32 R24, RZ, RZ, R12 ;  /* 0x000000ffff187224 */ /* 0x008fc400078e000c */
[----:B----4-:R-:W-:Y:S01]  /*26d90*/  IMAD.MOV.U32 R25, RZ, RZ, R13 ;  /* 0x000000ffff197224 */ /* 0x010fe200078e000d */
[----:B------:R-:W2:Y:S04]  /*26da0*/  LDL.LU R12, [R1+0xde8] ;  /* 0x000de800010c7983 */ /* 0x000ea80000300800 */
[----:B------:R-:W2:Y:S04]  /*26db0*/  LDL.LU R13, [R1+0xde4] ;  /* 0x000de400010d7983 */ /* 0x000ea80000300800 */
[----:B------:R-:W2:Y:S04]  /*26dc0*/  LDL.LU R14, [R1+0xde0] ;  /* 0x000de000010e7983 */ /* 0x000ea80000300800 */
[----:B------:R-:W2:Y:S04]  /*26dd0*/  LDL.LU R15, [R1+0xddc] ;  /* 0x000ddc00010f7983 */ /* 0x000ea80000300800 */
[----:B------:R0:W-:Y:S04]  /*26de0*/  STL.64 [R1+0xda8], R8 ;  /* 0x000da80801007387 */ /* 0x0001e80000100a00 */
[----:B0-----:R-:W3:Y:S04]  /*26df0*/  LDL.LU R8, [R1+0xc0] ;  /* 0x0000c00001087983 */ /* 0x001ee80000300800 */
[----:B------:R-:W3:Y:S04]  /*26e00*/  LDL.LU R9, [R1+0xc4] ;  /* 0x0000c40001097983 */ /* 0x000ee80000300800 */
[----:B---3--:R0:W-:Y:S04]  /*26e10*/  STL.64 [R1+0xdc0], R8 ;  /* 0x000dc00801007387 */ /* 0x0081e80000100a00 */
[----:B0-----:R-:W2:Y:S04]  /*26e20*/  LDL.LU R8, [R1+0x80] ;  /* 0x0000800001087983 */ /* 0x001ea80000300800 */
[----:B------:R-:W2:Y:S04]  /*26e30*/  LDL.LU R9, [R1+0x84] ;  /* 0x0000840001097983 */ /* 0x000ea80000300800 */
[----:B------:R-:W-:Y:S01]  /*26e40*/  STL [R1+0xd54], R29 ;  /* 0x000d541d01007387 */ /* 0x000fe20000100800 */
[----:B--2---:R-:W-:Y:S03]  /*26e50*/  HMMA.16816.F32.BF16 R12, R4, R8, R12 ;  /* 0x00000008040c723c */ /* 0x004fe6000004180c */
[----:B------:R-:W2:Y:S04]  /*26e60*/  LDL.LU R8, [R1+0x20] ;  /* 0x0000200001087983 */ /* 0x000ea80000300800 */
[----:B------:R-:W2:Y:S04]  /*26e70*/  LDL.LU R9, [R1+0x24] ;  /* 0x0000240001097983 */ /* 0x000ea80000300800 */
[----:B------:R-:W2:Y:S04]  /*26e80*/  LDL.LU R10, [R1+0x28] ;  /* 0x00002800010a7983 */ /* 0x000ea80000300800 */
[----:B------:R-:W2:Y:S04]  /*26e90*/  LDL.LU R11, [R1+0x2c] ;  /* 0x00002c00010b7983 */ /* 0x000ea80000300800 */
[----:B------:R-:W-:Y:S04]  /*26ea0*/  STL.64 [R1+0xd88], R14 ;  /* 0x000d880e01007387 */ /* 0x000fe80000100a00 */
[----:B------:R0:W-:Y:S04]  /*26eb0*/  STL.64 [R1+0xd80], R12 ;  /* 0x000d800c01007387 */ /* 0x0001e80000100a00 */
[----:B0-----:R-:W3:Y:S04]  /*26ec0*/  LDL.LU R12, [R1] ;  /* 0x00000000010c7983 */ /* 0x001ee80000300800 */
[----:B------:R-:W3:Y:S01]  /*26ed0*/  LDL.LU R13, [R1+0x4] ;  /* 0x00000400010d7983 */ /* 0x000ee20000300800 */
[----:B------:R-:W-:-:S02]  /*26ee0*/  IMAD.MOV.U32 R14, RZ, RZ, R19 ;  /* 0x000000ffff0e7224 */ /* 0x000fc400078e0013 */
[----:B------:R-:W-:-:S05]  /*26ef0*/  IMAD.MOV.U32 R15, RZ, RZ, R18 ;  /* 0x000000ffff0f7224 */ /* 0x000fca00078e0012 */
[----:B------:R-:W-:Y:S04]  /*26f00*/  STL.64 [R1+0xda0], R14 ;  /* 0x000da00e01007387 */ /* 0x000fe80000100a00 */
[----:B---3--:R0:W-:Y:S04]  /*26f10*/  STL.64 [R1+0xd98], R12 ;  /* 0x000d980c01007387 */ /* 0x0081e80000100a00 */
[----:B0-----:R-:W3:Y:S04]  /*26f20*/  LDL.LU R12, [R1+0x60] ;  /* 0x00006000010c7983 */ /* 0x001ee80000300800 */
[----:B------:R-:W3:Y:S01]  /*26f30*/  LDL.LU R13, [R1+0x64] ;  /* 0x00006400010d7983 */ /* 0x000ee20000300800 */
[----:B------:R-:W-:-:S02]  /*26f40*/  IMAD.MOV.U32 R14, RZ, RZ, R3 ;  /* 0x000000ffff0e7224 */ /* 0x000fc400078e0003 */
[----:B------:R-:W-:Y:S01]  /*26f50*/  IMAD.MOV.U32 R15, RZ, RZ, R28 ;  /* 0x000000ffff0f7224 */ /* 0x000fe200078e001c */
[----:B------:R-:W4:Y:S04]  /*26f60*/  LDL.LU R3, [R1+0xdd8] ;  /* 0x000dd80001037983 */ /* 0x000f280000300800 */
[----:B------:R-:W-:Y:S01]  /*26f70*/  STL.64 [R1+0xdb8], R14 ;  /* 0x000db80e01007387 */ /* 0x000fe20000100a00 */
[C---:B------:R-:W-:Y:S03]  /*26f80*/  HMMA.16816.F32.BF16 R16, R4.reuse, R16, R20 ;  /* 0x000000100410723c */ /* 0x040fe60000041814 */
[----:B---3--:R0:W-:Y:S04]  /*26f90*/  STL.64 [R1+0xdb0], R12 ;  /* 0x000db00c01007387 */ /* 0x0081e80000100a00 */
[----:B0-----:R-:W3:Y:S04]  /*26fa0*/  LDL.LU R12, [R1+0x10] ;  /* 0x00001000010c7983 */ /* 0x001ee80000300800 */
[----:B------:R-:W3:Y:S04]  /*26fb0*/  LDL.LU R13, [R1+0x14] ;  /* 0x00001400010d7983 */ /* 0x000ee80000300800 */
[----:B------:R-:W3:Y:S04]  /*26fc0*/  LDL.LU R14, [R1+0x18] ;  /* 0x00001800010e7983 */ /* 0x000ee80000300800 */
[----:B------:R-:W3:Y:S04]  /*26fd0*/  LDL.LU R15, [R1+0x1c] ;  /* 0x00001c00010f7983 */ /* 0x000ee80000300800 */
[----:B------:R-:W2:Y:S04]  /*26fe0*/  LDL.LU.64 R20, [R1+0xdd0] ;  /* 0x000dd00001147983 */ /* 0x000ea80000300a00 */
[----:B------:R-:W-:Y:S04]  /*26ff0*/  STL [R1+0xd5c], R18 ;  /* 0x000d5c1201007387 */ /* 0x000fe80000100800 */
[----:B------:R-:W-:Y:S01]  /*27000*/  STL [R1+0xd58], R19 ;  /* 0x000d581301007387 */ /* 0x000fe20000100800 */
[----:B--2---:R-:W-:Y:S03]  /*27010*/  HMMA.16816.F32.BF16 R20, R4, R20, R24 ;  /* 0x000000140414723c */ /* 0x004fe60000041818 */
[----:B------:R-:W2:-:S15]  /*27020*/  LDL.LU.64 R24, [R1+0xdc8] ;  /* 0x000dc80001187983 */ /* 0x000e9e0000300a00 */
[----:B------:R-:W-:Y:S01]  /*27030*/  NOP ;  /* 0x0000000000007918 */ /* 0x000fe20000000000 */
[----:B------:R-:W-:Y:S04]  /*27040*/  STL.64 [R1+0xd48], R22 ;  /* 0x000d481601007387 */ /* 0x000fe80000100a00 */
[----:B------:R0:W-:Y:S04]  /*27050*/  STL.64 [R1+0xd40], R20 ;  /* 0x000d401401007387 */ /* 0x0001e80000100a00 */
[----:B0-----:R-:W2:Y:S04]  /*27060*/  LDL.LU R20, [R1+0x30] ;  /* 0x0000300001147983 */ /* 0x001ea80000300800 */
[----:B------:R-:W2:Y:S04]  /*27070*/  LDL.LU R21, [R1+0x34] ;  /* 0x0000340001157983 */ /* 0x000ea80000300800 */
[----:B------:R-:W2:Y:S04]  /*27080*/  LDL.LU R22, [R1+0x38] ;  /* 0x0000380001167983 */ /* 0x000ea80000300800 */
[----:B------:R-:W2:Y:S02]  /*27090*/  LDL.LU R23, [R1+0x3c] ;  /* 0x00003c0001177983 */ /* 0x000ea40000300800 */
[----:B--2---:R-:W-:Y:S02]  /*270a0*/  HMMA.16816.F32.BF16 R24, R4, R24, R20 ;  /* 0x000000180418723c */ /* 0x004fe40000041814 */
[----:B------:R-:W2:Y:S04]  /*270b0*/  LDL.LU R22, [R1+0x78] ;  /* 0x0000780001167983 */ /* 0x000ea80000300800 */
[----:B------:R-:W2:-:S13]  /*270c0*/  LDL.LU R23, [R1+0x7c] ;  /* 0x00007c0001177983 */ /* 0x000e9a0000300800 */
[----:B------:R-:W-:Y:S04]  /*270d0*/  STL.64 [R1+0xd30], R26 ;  /* 0x000d301a01007387 */ /* 0x000fe80000100a00 */
[----:B------:R0:W-:Y:S04]  /*270e0*/  STL.64 [R1+0xd28], R24 ;  /* 0x000d281801007387 */ /* 0x0001e80000100a00 */
[----:B0-----:R-:W2:Y:S04]  /*270f0*/  LDL.LU R24, [R1+0xb0] ;  /* 0x0000b00001187983 */ /* 0x001ea80000300800 */
[----:B------:R-:W2:Y:S02]  /*27100*/  LDL.LU R25, [R1+0xb4] ;  /* 0x0000b40001197983 */ /* 0x000ea40000300800 */
[----:B--2---:R-:W-:Y:S02]  /*27110*/  HMMA.16816.F32.BF16 R24, R4, R24, R8 ;  /* 0x000000180418723c */ /* 0x004fe40000041808 */
[----:B------:R-:W3:-:S15]  /*27120*/  LDL.LU.64 R8, [R1+0xdc0] ;  /* 0x000dc00001087983 */ /* 0x000ede0000300a00 */
[----:B------:R-:W-:Y:S02]  /*27130*/  NOP ;  /* 0x0000000000007918 */ /* 0x000fe40000000000 */
[----:B------:R-:W-:Y:S02]  /*27140*/  IMAD.MOV.U32 R21, RZ, RZ, R26 ;  /* 0x000000ffff157224 */ /* 0x000fe400078e001a */
[----:B------:R-:W-:Y:S01]  /*27150*/  IMAD.MOV.U32 R20, RZ, RZ, R27 ;  /* 0x000000ffff147224 */ /* 0x000fe200078e001b */
[----:B------:R-:W-:Y:S04]  /*27160*/  STL.64 [R1+0x20], R24 ;  /* 0x0000201801007387 */ /* 0x000fe80000100a00 */
[----:B------:R0:W-:Y:S04]  /*27170*/  STL.64 [R1+0xd68], R22 ;  /* 0x000d681601007387 */ /* 0x0001e80000100a00 */
[----:B------:R-:W-:Y:S04]  /*27180*/  STL.64 [R1+0xd60], R20 ;  /* 0x000d601401007387 */ /* 0x000fe80000100a00 */
[----:B0-----:R-:W2:Y:S04]  /*27190*/  LDL.LU R22, [R1+0x88] ;  /* 0x0000880001167983 */ /* 0x001ea80000300800 */
[----:B------:R-:W2:Y:S04]  /*271a0*/  LDL.LU R23, [R1+0x8c] ;  /* 0x00008c0001177983 */ /* 0x000ea80000300800 */
[----:B------:R-:W2:Y:S04]  /*271b0*/  LDL.LU R26, [R1+0x98] ;  /* 0x00009800011a7983 */ /* 0x000ea80000300800 */
[----:B------:R-:W2:Y:S01]  /*271c0*/  LDL.LU R27, [R1+0x9c] ;  /* 0x00009c00011b7983 */ /* 0x000ea20000300800 */
[----:B---3--:R-:W-:Y:S03]  /*271d0*/  HMMA.16816.F32.BF16 R8, R4, R8, R12 ;  /* 0x000000080408723c */ /* 0x008fe6000004180c */
[----:B------:R-:W3:Y:S04]  /*271e0*/  LDL.LU.64 R14, [R1+0xdb8] ;  /* 0x000db800010e7983 */ /* 0x000ee80000300a00 */
[----:B------:R-:W3:-:S12]  /*271f0*/  LDL.LU.64 R12, [R1+0xdb0] ;  /* 0x000db000010c7983 */ /* 0x000ed80000300a00 */
[----:B------:R-:W-:Y:S02]  /*27200*/  IMAD.MOV.U32 R18, RZ, RZ, R8 ;  /* 0x000000ffff127224 */ /* 0x000fe400078e0008 */
[----:B------:R-:W-:Y:S02]  /*27210*/  IMAD.MOV.U32 R19, RZ, RZ, R9 ;  /* 0x000000ffff137224 */ /* 0x000fe400078e0009 */
[----:B------:R-:W3:Y:S01]  /*27220*/  LDL.LU.64 R8, [R1+0xda8] ;  /* 0x000da80001087983 */ /* 0x000ee20000300a00 */
[----:B------:R-:W-:Y:S02]  /*27230*/  IMAD.MOV.U32 R29, RZ, RZ, R10 ;  /* 0x000000ffff1d7224 */ /* 0x000fe400078e000a */
[----:B------:R-:W-:Y:S02]  /*27240*/  IMAD.MOV.U32 R0, RZ, RZ, R11 ;  /* 0x000000ffff007224 */ /* 0x000fe400078e000b */
[----:B---3--:R-:W-:Y:S01]  /*27250*/  HMMA.16816.F32.BF16 R8, R4, R8, R12 ;  /* 0x000000080408723c */ /* 0x008fe2000004180c */
[----:B------:R-:W3:Y:S04]  /*27260*/  LDL.LU.64 R14, [R1+0xda0] ;  /* 0x000da000010e7983 */ /* 0x000ee80000300a00 */
[----:B------:R-:W3:-:S14]  /*27270*/  LDL.LU.64 R12, [R1+0xd98] ;  /* 0x000d9800010c7983 */ /* 0x000edc0000300a00 */
[----:B------:R-:W-:Y:S02]  /*27280*/  IMAD.MOV.U32 R2, RZ, RZ, R8 ;  /* 0x000000ffff027224 */ /* 0x000fe400078e0008 */
[----:B------:R-:W-:Y:S02]  /*27290*/  IMAD.MOV.U32 R28, RZ, RZ, R9 ;  /* 0x000000ffff1c7224 */ /* 0x000fe400078e0009 */
[----:B------:R-:W3:Y:S01]  /*272a0*/  LDL.LU.64 R8, [R1+0xd90] ;  /* 0x000d900001087983 */ /* 0x000ee20000300a00 */
[----:B------:R-:W-:Y:S02]  /*272b0*/  IMAD.MOV.U32 R25, RZ, RZ, R10 ;  /* 0x000000ffff197224 */ /* 0x000fe400078e000a */
[----:B------:R-:W-:Y:S01]  /*272c0*/  IMAD.MOV.U32 R24, RZ, RZ, R11 ;  /* 0x000000ffff187224 */ /* 0x000fe200078e000b */
[----:B---3--:R-:W-:Y:S01]  /*272d0*/  HMMA.16816.F32.BF16 R4, R4, R8, R12 ;  /* 0x000000080404723c */ /* 0x008fe2000004180c */
[----:B------:R-:W2:Y:S04]  /*272e0*/  LDL.LU.64 R14, [R1+0xd88] ;  /* 0x000d8800010e7983 */ /* 0x000ea80000300a00 */
[----:B------:R-:W2:Y:S04]  /*272f0*/  LDL.LU.64 R12, [R1+0xd80] ;  /* 0x000d8000010c7983 */ /* 0x000ea80000300a00 */
[----:B------:R-:W2:Y:S04]  /*27300*/  LDL.LU.64 R10, [R1+0xd78] ;  /* 0x000d7800010a7983 */ /* 0x000ea80000300a00 */
[----:B------:R-:W2:Y:S06]  /*27310*/  LDL.LU.64 R8, [R1+0xd70] ;  /* 0x000d700001087983 */ /* 0x000eac0000300a00 */
[----:B------:R-:W-:Y:S04]  /*27320*/  STL.64 [R1+0x50], R4 ;  /* 0x0000500401007387 */ /* 0x000fe80000100a00 */
[----:B------:R0:W-:Y:S04]  /*27330*/  STL.64 [R1+0x58], R6 ;  /* 0x0000580601007387 */ /* 0x0001e80000100a00 */
[----:B0-----:R-:W3:Y:S04]  /*27340*/  LDL.LU R6, [R1+0xb8] ;  /* 0x0000b80001067983 */ /* 0x001ee80000300800 */
[----:B------:R-:W3:Y:S01]  /*27350*/  LDL.LU R7, [R1+0xbc] ;  /* 0x0000bc0001077983 */ /* 0x000ee20000300800 */
[----:B--2---:R-:W-:Y:S03]  /*27360*/  HMMA.16816.F32.BF16 R12, R8, R22, R12 ;  /* 0x00000016080c723c */ /* 0x004fe6000004180c */
[----:B---3--:R0:W-:Y:S04]  /*27370*/  STL.64 [R1+0xd20], R6 ;  /* 0x000d200601007387 */ /* 0x0081e80000100a00 */
[----:B0-----:R-:W2:Y:S04]  /*27380*/  LDL.LU R6, [R1+0xa8] ;  /* 0x0000a80001067983 */ /* 0x001ea80000300800 */
[----:B------:R-:W3:Y:S04]  /*27390*/  LDL.LU.64 R22, [R1+0xd68] ;  /* 0x000d680001167983 */ /* 0x000ee80000300a00 */
[----:B------:R-:W2:Y:S04]  /*273a0*/  LDL.LU.64 R20, [R1+0xd60] ;  /* 0x000d600001147983 */ /* 0x000ea80000300a00 */
[----:B------:R-:W-:Y:S01]  /*273b0*/  STL.64 [R1], R12 ;  /* 0x0000000c01007387 */ /* 0x000fe20000100a00 */
[----:B----4-:R-:W-:-:S03]  /*273c0*/  IMAD.MOV.U32 R7, RZ, RZ, R3 ;  /* 0x000000ffff077224 */ /* 0x010fc600078e0003 */
[----:B------:R0:W-:Y:S01]  /*273d0*/  STL [R1+0x8], R14 ;  /* 0x0000080e01007387 */ /* 0x0001e20000100800 */
[----:B------:R-:W-:-:S03]  /*273e0*/  IMAD.MOV.U32 R3, RZ, RZ, R15 ;  /* 0x000000ffff037224 */ /* 0x000fc600078e000f */
[----:B0-----:R-:W4:Y:S04]  /*273f0*/  LDL.LU R14, [R1+0xd8] ;  /* 0x0000d800010e7983 */ /* 0x001f280000300800 */
[----:B------:R-:W4:Y:S01]  /*27400*/  LDL.LU R15, [R1+0xdc] ;  /* 0x0000dc00010f7983 */ /* 0x000f220000300800 */
[----:B------:R-:W-:Y:S02]  /*27410*/  IMAD.MOV.U32 R12, RZ, RZ, R18 ;  /* 0x000000ffff0c7224 */ /* 0x000fe400078e0012 */
[----:B------:R-:W-:Y:S01]  /*27420*/  IMAD.MOV.U32 R13, RZ, RZ, R19 ;  /* 0x000000ffff0d7224 */ /* 0x000fe200078e0013 */
[----:B----4-:R0:W-:Y:S04]  /*27430*/  STL.64 [R1+0xd00], R14 ;  /* 0x000d000e01007387 */ /* 0x0101e80000100a00 */
[----:B------:R-:W3:Y:S04]  /*27440*/  LDL.LU R18, [R1+0xd5c] ;  /* 0x000d5c0001127983 */ /* 0x000ee80000300800 */
[----:B------:R-:W3:Y:S01]  /*27450*/  LDL.LU R19, [R1+0xd58] ;  /* 0x000d580001137983 */ /* 0x000ee20000300800 */
[----:B0-----:R-:W-:-:S02]  /*27460*/  IMAD.MOV.U32 R14, RZ, RZ, R29 ;  /* 0x000000ffff0e7224 */ /* 0x001fc400078e001d */
[----:B------:R-:W-:Y:S01]  /*27470*/  IMAD.MOV.U32 R15, RZ, RZ, R0 ;  /* 0x000000ffff0f7224 */ /* 0x000fe200078e0000 */
[----:B------:R-:W4:Y:S04]  /*27480*/  LDL.LU R29, [R1+0xd54] ;  /* 0x000d5400011d7983 */ /* 0x000f280000300800 */
[----:B------:R-:W4:Y:S04]  /*27490*/  LDL.LU R0, [R1+0xd50] ;  /* 0x000d500001007983 */ /* 0x000f280000300800 */
[----:B------:R-:W-:Y:S04]  /*274a0*/  STL.64 [R1+0xd18], R14 ;  /* 0x000d180e01007387 */ /* 0x000fe80000100a00 */
[----:B------:R0:W-:Y:S04]  /*274b0*/  STL.64 [R1+0xd10], R12 ;  /* 0x000d100c01007387 */ /* 0x0001e80000100a00 */
[----:B0-----:R-:W4:Y:S04]  /*274c0*/  LDL.LU R12, [R1+0x20] ;  /* 0x00002000010c7983 */ /* 0x001f280000300800 */
[----:B------:R-:W4:Y:S01]  /*274d0*/  LDL.LU R13, [R1+0x24] ;  /* 0x00002400010d7983 */ /* 0x000f220000300800 */
[----:B--2---:R-:W-:-:S02]  /*274e0*/  IMAD.MOV.U32 R14, RZ, RZ, R21 ;  /* 0x000000ffff0e7224 */ /* 0x004fc400078e0015 */
[----:B------:R-:W-:Y:S01]  /*274f0*/  IMAD.MOV.U32 R15, RZ, RZ, R20 ;  /* 0x000000ffff0f7224 */ /* 0x000fe200078e0014 */
[----:B---3--:R-:W-:Y:S01]  /*27500*/  HMMA.16816.F32.BF16 R16, R8, R22, R16 ;  /* 0x000000160810723c */ /* 0x008fe20000041810 */
[----:B------:R-:W2:Y:S04]  /*27510*/  LDL.LU.64 R22, [R1+0xd48] ;  /* 0x000d480001167983 */ /* 0x000ea80000300a00 */
[----:B------:R-:W2:-:S14]  /*27520*/  LDL.LU.64 R20, [R1+0xd40] ;  /* 0x000d400001147983 */ /* 0x000e9c0000300a00 */
[----:B------:R-:W-:Y:S04]  /*27530*/  STL.64 [R1+0xcc0], R18 ;  /* 0x000cc01201007387 */ /* 0x000fe80000100a00 */
[----:B------:R0:W-:Y:S02]  /*27540*/  STL.64 [R1+0xcb8], R16 ;  /* 0x000cb81001007387 */ /* 0x0001e40000100a00 */
[----:B0-----:R-:W-:Y:S02]  /*27550*/  IMAD.MOV.U32 R16, RZ, RZ, R2 ;  /* 0x000000ffff107224 */ /* 0x001fe400078e0002 */
[----:B------:R-:W-:Y:S01]  /*27560*/  IMAD.MOV.U32 R17, RZ, RZ, R28 ;  /* 0x000000ffff117224 */ /* 0x000fe200078e001c */
[----:B------:R-:W3:Y:S04]  /*27570*/  LDL.LU R2, [R1+0xd3c] ;  /* 0x000d3c0001027983 */ /* 0x000ee80000300800 */
[----:B------:R-:W3:Y:S01]  /*27580*/  LDL.LU R28, [R1+0xd38] ;  /* 0x000d3800011c7983 */ /* 0x000ee20000300800 */
[----:B------:R-:W-:-:S02]  /*27590*/  IMAD.MOV.U32 R18, RZ, RZ, R25 ;  /* 0x000000ffff127224 */ /* 0x000fc400078e0019 */
[----:B------:R-:W-:Y:S01]  /*275a0*/  IMAD.MOV.U32 R19, RZ, RZ, R24 ;  /* 0x000000ffff137224 */ /* 0x000fe200078e0018 */
[----:B--2---:R-:W-:Y:S01]  /*275b0*/  HMMA.16816.F32.BF16 R20, R8, R26, R20 ;  /* 0x0000001a0814723c */ /* 0x004fe20000041814 */
[----:B------:R-:W2:Y:S04]  /*275c0*/  LDL.LU.64 R26, [R1+0xd30] ;  /* 0x000d3000011a7983 */ /* 0x000ea80000300a00 */
[----:B------:R-:W2:-:S14]  /*275d0*/  LDL.LU.64 R24, [R1+0xd28] ;  /* 0x000d280001187983 */ /* 0x000e9c0000300a00 */
[----:B------:R-:W-:Y:S01]  /*275e0*/  STL [R1+0xcb0], R23 ;  /* 0x000cb01701007387 */ /* 0x000fe20000100800 */
[----:B--2---:R-:W-:Y:S03]  /*275f0*/  HMMA.16816.F32.BF16 R24, R8, R6, R24 ;  /* 0x000000060818723c */ /* 0x004fe60000041818 */
[----:B------:R-:W4:-:S15]  /*27600*/  LDL.LU.64 R6, [R1+0xd20] ;  /* 0x000d200001067983 */ /* 0x000f1e0000300a00 */
[----:B------:R-:W-:Y:S01]  /*27610*/  NOP ;  /* 0x0000000000007918 */ /* 0x000fe20000000000 */
[----:B------:R-:W-:Y:S04]  /*27620*/  STL [R1+0xcac], R25 ;  /* 0x000cac1901007387 */ /* 0x000fe80000100800 */
[----:B------:R-:W-:Y:S04]  /*27630*/  STL [R1+0xca8], R26 ;  /* 0x000ca81a01007387 */ /* 0x000fe80000100800 */
[----:B------:R-:W-:Y:S01]  /*27640*/  STL [R1+0xca4], R27 ;  /* 0x000ca41b01007387 */ /* 0x000fe20000100800 */
[----:B----4-:R-:W-:Y:S03]  /*27650*/  HMMA.16816.F32.BF16 R4, R8, R6, R12 ;  /* 0x000000060804723c */ /* 0x010fe6000004180c */
[----:B------:R-:W2:Y:S04]  /*27660*/  LDL.LU.64 R14, [R1+0xd18] ;  /* 0x000d1800010e7983 */ /* 0x000ea80000300a00 */
[----:B------:R-:W2:-:S12]  /*27670*/  LDL.LU.64 R12, [R1+0xd10] ;  /* 0x000d1000010c7983 */ /* 0x000e980000300a00 */
[----:B------:R-:W-:Y:S04]  /*27680*/  STL [R1+0xc9c], R4 ;  /* 0x000c9c0401007387 */ /* 0x000fe80000100800 */
[----:B------:R-:W-:Y:S04]  /*27690*/  STL [R1+0xc98], R5 ;  /* 0x000c980501007387 */ /* 0x000fe80000100800 */
[----:B------:R0:W-:Y:S04]  /*276a0*/  STL [R1+0xc94], R6 ;  /* 0x000c940601007387 */ /* 0x0001e80000100800 */
[----:B------:R3:W-:Y:S04]  /*276b0*/  STL [R1+0xc90], R7 ;  /* 0x000c900701007387 */ /* 0x0007e80000100800 */
[----:B0-----:R-:W2:Y:S01]  /*276c0*/  LDL.LU R6, [R1+0xc8] ;  /* 0x0000c80001067983 */ /* 0x001ea20000300800 */
[----:B---3--:R-:W-:-:S03]  /*276d0*/  IMAD.MOV.U32 R7, RZ, RZ, R28 ;  /* 0x000000ffff077224 */ /* 0x008fc600078e001c */
[----:B------:R-:W3:Y:S04]  /*276e0*/  LDL.LU R28, [R1+0xd08] ;  /* 0x000d0800011c7983 */ /* 0x000ee80000300800 */
[----:B--2---:R-:W-:Y:S01]  /*276f0*/  HMMA.16816.F32.BF16 R4, R8, R6, R12 ;  /* 0x000000060804723c */ /* 0x004fe2000004180c */
[----:B------:R-:W2:-:S15]  /*27700*/  LDL.LU.64 R14, [R1+0xd00] ;  /* 0x000d0000010e7983 */ /* 0x000e9e0000300a00 */
[----:B------:R-:W-:-:S03]  /*27710*/  NOP ;  /* 0x0000000000007918 */ /* 0x000fc60000000000 */
[----:B------:R-:W-:Y:S04]  /*27720*/  STL.64 [R1+0x10], R4 ;  /* 0x0000100401007387 */ /* 0x000fe80000100a00 */
[----:B------:R2:W-:Y:S04]  /*27730*/  STL.64 [R1+0x18], R6 ;  /* 0x0000180601007387 */ /* 0x0005e80000100a00 */
[----:B------:R-:W-:Y:S04]  /*27740*/  STL.64 [R1+0xcf8], R10 ;  /* 0x000cf80a01007387 */ /* 0x000fe80000100a00 */
[----:B------:R-:W-:Y:S01]  /*27750*/  STL.64 [R1+0xcf0], R8 ;  /* 0x000cf00801007387 */ /* 0x000fe20000100a00 */
[----:B--2---:R-:W-:Y:S03]  /*27760*/  HMMA.16816.F32.BF16 R4, R8, R14, R16 ;  /* 0x0000000e0804723c */ /* 0x004fe60000041810 */
[----:B------:R-:W0:Y:S04]  /*27770*/  LDSM.16.MT88.4 R12, [R29+0x10c00] ;  /* 0x010c00001d0c783b */ /* 0x000e280000004200 */
[----:B---3--:R-:W1:Y:S04]  /*27780*/  LDSM.16.M88.4 R8, [R28+UR5+0x2080] ;  /* 0x002080051c08783b */ /* 0x008e680008000200 */
[----:B------:R-:W2:Y:S08]  /*27790*/  LDSM.16.M88.4 R16, [R28+UR5+0x80] ;  /* 0x000080051c10783b */ /* 0x000eb00008000200 */
[----:B------:R1:W-:Y:S04]  /*277a0*/  STL.64 [R1+0x40], R4 ;  /* 0x0000400401007387 */ /* 0x0003e80000100a00 */
[----:B------:R-:W-:Y:S04]  /*277b0*/  STL.64 [R1+0x48], R6 ;  /* 0x0000480601007387 */ /* 0x000fe80000100a00 */
[----:B0-----:R0:W-:Y:S01]  /*277c0*/  STL.64 [R1+0xce0], R14 ;  /* 0x000ce00e01007387 */ /* 0x0011e20000100a00 */
[----:B-1----:R-:W-:-:S02]  /*277d0*/  IMAD.MOV.U32 R5, RZ, RZ, R8 ;  /* 0x000000ffff057224 */ /* 0x002fc400078e0008 */
[----:B------:R-:W-:Y:S02]  /*277e0*/  IMAD.MOV.U32 R4, RZ, RZ, R9 ;  /* 0x000000ffff047224 */ /* 0x000fe400078e0009 */
[----:B0-----:R-:W-:Y:S02]  /*277f0*/  IMAD.MOV.U32 R14, RZ, RZ, R2 ;  /* 0x000000ffff0e7224 */ /* 0x001fe400078e0002 */
[----:B------:R-:W-:Y:S02]  /*27800*/  IMAD.MOV.U32 R15, RZ, RZ, R0 ;  /* 0x000000ffff0f7224 */ /* 0x000fe400078e0000 */
[----:B------:R-:W-:Y:S02]  /*27810*/  IMAD.MOV.U32 R2, RZ, RZ, R10 ;  /* 0x000000ffff027224 */ /* 0x000fe400078e000a */
[----:B------:R-:W-:Y:S02]  /*27820*/  IMAD.MOV.U32 R0, RZ, RZ, R11 ;  /* 0x000000ffff007224 */ /* 0x000fe400078e000b */
[----:B------:R-:W0:Y:S01]  /*27830*/  LDSM.16.M88.4 R8, [R28+UR5+0x4080] ;  /* 0x004080051c08783b */ /* 0x000e220008000200 */
[----:B--2---:R-:W-:-:S03]  /*27840*/  IMAD.MOV.U32 R7, RZ, RZ, R18 ;  /* 0x000000ffff077224 */ /* 0x004fc600078e0012 */
[----:B------:R-:W-:Y:S04]  /*27850*/  STL.64 [R1+0xcd8], R12 ;  /* 0x000cd80c01007387 */ /* 0x000fe80000100a00 */
[----:B------:R-:W-:Y:S04]  /*27860*/  STL [R1+0xca0], R7 ;  /* 0x000ca00701007387 */ /* 0x000fe80000100800 */
[----:B------:R-:W-:Y:S04]  /*27870*/  STL [R1+0xdc], R19 ;  /* 0x0000dc1301007387 */ /* 0x000fe80000100800 */
[----:B------:R1:W-:Y:S04]  /*27880*/  STL.64 [R1+0xce8], R16 ;  /* 0x000ce81001007387 */ /* 0x0003e80000100a00 */
[----:B-1----:R-:W2:Y:S04]  /*27890*/  LDL.LU R16, [R1+0x50] ;  /* 0x0000500001107983 */ /* 0x002ea80000300800 */
[----:B------:R-:W2:Y:S04]  /*278a0*/  LDL.LU R17, [R1+0x54] ;  /* 0x0000540001117983 */ /* 0x000ea80000300800 */
[----:B------:R-:W2:Y:S04]  /*278b0*/  LDL.LU R18, [R1+0x58] ;  /* 0x0000580001127983 */ /* 0x000ea80000300800 */
[----:B------:R-:W2:Y:S04]  /*278c0*/  LDL.LU R19, [R1+0x5c] ;  /* 0x00005c0001137983 */ /* 0x000ea80000300800 */
[----:B------:R-:W-:Y:S04]  /*278d0*/  STL [R1+0xc6c], R0 ;  /* 0x000c6c0001007387 */ /* 0x000fe80000100800 */
[----:B------:R-:W-:Y:S01]  /*278e0*/  STL [R1+0xc68], R2 ;  /* 0x000c680201007387 */ /* 0x000fe20000100800 */
[----:B0-----:R-:W-:-:S03]  /*278f0*/  IMAD.MOV.U32 R23, RZ, RZ, R8 ;  /* 0x000000ffff177224 */ /* 0x001fc600078e0008 */
[----:B------:R-:W-:Y:S01]  /*27900*/  STL.64 [R1+0xb8], R10 ;  /* 0x0000b80a01007387 */ /* 0x000fe20000100a00 */
[----:B------:R-:W-:-:S03]  /*27910*/  IMAD.MOV.U32 R25, RZ, RZ, R9 ;  /* 0x000000ffff197224 */ /* 0x000fc600078e0009 */
[----:B------:R-:W0:Y:S04]  /*27920*/  LDSM.16.M88.4 R8, [R28+UR5+0x6080] ;  /* 0x006080051c08783b */ /* 0x000e280008000200 */
[----:B------:R-:W-:Y:S04]  /*27930*/  STL.64 [R1+0xcd0], R22 ;  /* 0x000cd01601007387 */ /* 0x000fe80000100a00 */
[----:B------:R1:W-:Y:S04]  /*27940*/  STL.64 [R1+0xcc8], R20 ;  /* 0x000cc81401007387 */ /* 0x0003e80000100a00 */
[----:B-1----:R-:W3:Y:S04]  /*27950*/  LDL.LU R20, [R1] ;  /* 0x0000000001147983 */ /* 0x002ee80000300800 */
[----:B------:R-:W3:Y:S04]  /*27960*/  LDL.LU R21, [R1+0x4] ;  /* 0x0000040001157983 */ /* 0x000ee80000300800 */
[----:B------:R-:W3:Y:S04]  /*27970*/  LDL.LU R22, [R1+0x8] ;  /* 0x0000080001167983 */ /* 0x000ee80000300800 */
[----:B0-----:R-:W-:Y:S04]  /*27980*/  STL.64 [R1+0xa0], R8 ;  /* 0x0000a00801007387 */ /* 0x001fe80000100a00 */
[----:B------:R-:W-:Y:S04]  /*27990*/  STL.64 [R1+0xa8], R10 ;  /* 0x0000a80a01007387 */ /* 0x000fe80000100a00 */
[----:B------:R-:W0:Y:S04]  /*279a0*/  LDSM.16.M88.4 R8, [R28+UR5+0x8080] ;  /* 0x008080051c08783b */ /* 0x000e280008000200 */
[----:B0-----:R-:W-:Y:S04]  /*279b0*/  STL.64 [R1+0x90], R8 ;  /* 0x0000900801007387 */ /* 0x001fe80000100a00 */
[----:B------:R-:W-:Y:S04]  /*279c0*/  STL.64 [R1+0x98], R10 ;  /* 0x0000980a01007387 */ /* 0x000fe80000100a00 */
[----:B------:R-:W0:Y:S04]  /*279d0*/  LDSM.16.M88.4 R8, [R28+UR5+0xa080] ;  /* 0x00a080051c08783b */ /* 0x000e280008000200 */
[----:B0-----:R-:W-:Y:S04]  /*279e0*/  STL [R1+0x80], R8 ;  /* 0x0000800801007387 */ /* 0x001fe80000100800 */
        /* <DEDUP_REMOVED lines=8> */
[----:B------:R-:W-:Y:S04]  /*27a70*/  STL [R1+0xc70], R3 ;  /* 0x000c700301007387 */ /* 0x000fe80000100800 */
[----:B0-----:R0:W-:Y:S01]  /*27a80*/  STL [R1+0x68], R10 ;  /* 0x0000680a01007387 */ /* 0x0011e20000100800 */
[----:B------:R-:W-:Y:S02]  /*27a90*/  IMAD.MOV.U32 R28, RZ, RZ, R11 ;  /* 0x000000ffff1c7224 */ /* 0x000fe400078e000b */
[----:B------:R-:W-:-:S02]  /*27aa0*/  IMAD.MOV.U32 R26, RZ, RZ, R8 ;  /* 0x000000ffff1a7224 */ /* 0x000fc400078e0008 */
[----:B------:R-:W-:Y:S01]  /*27ab0*/  IMAD.MOV.U32 R27, RZ, RZ, R9 ;  /* 0x000000ffff1b7224 */ /* 0x000fe200078e0009 */
[----:B0-----:R-:W2:Y:S04]  /*27ac0*/  LDL.LU.64 R10, [R1+0xcf8] ;  /* 0x000cf800010a7983 */ /* 0x001ea80000300a00 */
[----:B------:R-:W2:Y:S04]  /*27ad0*/  LDL.LU.64 R8, [R1+0xcf0] ;  /* 0x000cf00001087983 */ /* 0x000ea80000300a00 */
[----:B------:R-:W-:Y:S01]  /*27ae0*/  STL [R1+0xc74], R28 ;  /* 0x000c741c01007387 */ /* 0x000fe20000100800 */
[----:B--2---:R-:W-:Y:S03]  /*27af0*/  HMMA.16816.F32.BF16 R8, R8, R14, R16 ;  /* 0x0000000e0808723c */ /* 0x004fe60000041810 */
[----:B------:R-:W3:Y:S04]  /*27b00*/  LDL.LU.64 R16, [R1+0xce8] ;  /* 0x000ce80001107983 */ /* 0x000ee80000300a00 */
[----:B------:R-:W3:Y:S04]  /*27b10*/  LDL.LU.64 R14, [R1+0xce0] ;  /* 0x000ce000010e7983 */ /* 0x000ee80000300a00 */
[----:B------:R-:W3:Y:S08]  /*27b20*/  LDL.LU.64 R12, [R1+0xcd8] ;  /* 0x000cd800010c7983 */ /* 0x000ef00000300a00 */
[----:B------:R-:W-:Y:S04]  /*27b30*/  STL.64 [R1+0x30], R8 ;  /* 0x0000300801007387 */ /* 0x000fe80000100a00 */
[----:B------:R-:W-:Y:S04]  /*27b40*/  STL.64 [R1+0x38], R10 ;  /* 0x0000380a01007387 */ /* 0x000fe80000100a00 */
[----:B------:R-:W0:Y:S04]  /*27b50*/  LDSM.16.MT88.4 R8, [R29+0x10e00] ;  /* 0x010e00001d08783b */ /* 0x000e280000004200 */
[----:B0-----:R-:W-:Y:S04]  /*27b60*/  STL.64 [R1+0xc48], R10 ;  /* 0x000c480a01007387 */ /* 0x001fe80000100a00 */
[----:B------:R0:W-:Y:S01]  /*27b70*/  STL.64 [R1+0xc40], R8 ;  /* 0x000c400801007387 */ /* 0x0001e20000100a00 */
[----:B---3--:R-:W-:Y:S03]  /*27b80*/  HMMA.16816.F32.BF16 R16, R12, R16, R20 ;  /* 0x000000100c10723c */ /* 0x008fe60000041814 */
[----:B------:R-:W2:Y:S04]  /*27b90*/  LDL.LU.64 R22, [R1+0xcd0] ;  /* 0x000cd00001167983 */ /* 0x000ea80000300a00 */
[----:B------:R-:W3:-:S12]  /*27ba0*/  LDL.LU.64 R20, [R1+0xcc8] ;  /* 0x000cc80001147983 */ /* 0x000ed80000300a00 */
[----:B------:R-:W-:Y:S02]  /*27bb0*/  IMAD.MOV.U32 R2, RZ, RZ, R18 ;  /* 0x000000ffff027224 */ /* 0x000fe400078e0012 */
[----:B------:R-:W-:Y:S02]  /*27bc0*/  IMAD.MOV.U32 R29, RZ, RZ, R19 ;  /* 0x000000ffff1d7224 */ /* 0x000fe400078e0013 */
[----:B------:R-:W-:Y:S02]  /*27bd0*/  IMAD.MOV.U32 R3, RZ, RZ, R16 ;  /* 0x000000ffff037224 */ /* 0x000fe400078e0010 */
[----:B------:R-:W-:Y:S01]  /*27be0*/  IMAD.MOV.U32 R0, RZ, RZ, R17 ;  /* 0x000000ffff007224 */ /* 0x000fe200078e0011 */
[----:B------:R-:W4:Y:S04]  /*27bf0*/  LDL.LU.64 R18, [R1+0xcc0] ;  /* 0x000cc00001127983 */ /* 0x000f280000300a00 */
[----:B------:R-:W4:Y:S01]  /*27c00*/  LDL.LU.64 R16, [R1+0xcb8] ;  /* 0x000cb80001107983 */ /* 0x000f220000300a00 */
[----:B0-----:R-:W-:-:S02]  /*27c10*/  IMAD.MOV.U32 R8, RZ, RZ, R5 ;  /* 0x000000ffff087224 */ /* 0x001fc400078e0005 */
[----:B------:R-:W-:Y:S01]  /*27c20*/  IMAD.MOV.U32 R9, RZ, RZ, R4 ;  /* 0x000000ffff097224 */ /* 0x000fe200078e0004 */
[----:B------:R-:W-:Y:S06]  /*27c30*/  STL [R1+0xc78], R2 ;  /* 0x000c780201007387 */ /* 0x000fec0000100800 */
[----:B----4-:R-:W-:Y:S01]  /*27c40*/  HMMA.16816.F32.BF16 R8, R12, R8, R16 ;  /* 0x000000080c08723c */ /* 0x010fe20000041810 */
[----:B--2---:R-:W-:Y:S02]  /*27c50*/  IMAD.MOV.U32 R16, RZ, RZ, R23 ;  /* 0x000000ffff107224 */ /* 0x004fe400078e0017 */
[----:B------:R-:W-:-:S15]  /*27c60*/  IMAD.MOV.U32 R17, RZ, RZ, R25 ;  /* 0x000000ffff117224 */ /* 0x000fde00078e0019 */
[----:B------:R-:W-:Y:S01]  /*27c70*/  NOP ;  /* 0x0000000000007918 */ /* 0x000fe20000000000 */
[----:B------:R-:W-:Y:S01]  /*27c80*/  IMAD.MOV.U32 R4, RZ, RZ, R9 ;  /* 0x000000ffff047224 */ /* 0x000fe200078e0009 */
[----:B------:R0:W-:Y:S01]  /*27c90*/  STL [R1+0x20], R8 ;  /* 0x0000200801007387 */ /* 0x0001e20000100800 */
[----:B------:R-:W-:-:S03]  /*27ca0*/  IMAD.MOV.U32 R9, RZ, RZ, R27 ;  /* 0x000000ffff097224 */ /* 0x000fc600078e001b */
[----:B------:R-:W3:Y:S04]  /*27cb0*/  LDL.LU R23, [R1+0xcb0] ;  /* 0x000cb00001177983 */ /* 0x000ee80000300800 */
[----:B------:R-:W2:Y:S01]  /*27cc0*/  LDL.LU R25, [R1+0xcac] ;  /* 0x000cac0001197983 */ /* 0x000ea20000300800 */
[----:B0-----:R-:W-:-:S03]  /*27cd0*/  IMAD.MOV.U32 R8, RZ, RZ, R26 ;  /* 0x000000ffff087224 */ /* 0x001fc600078e001a */
[----:B------:R-:W2:Y:S04]  /*27ce0*/  LDL.LU R26, [R1+0xca8] ;  /* 0x000ca800011a7983 */ /* 0x000ea80000300800 */
[----:B------:R-:W2:Y:S04]  /*27cf0*/  LDL.LU R27, [R1+0xca4] ;  /* 0x000ca400011b7983 */ /* 0x000ea80000300800 */
[----:B------:R0:W-:Y:S04]  /*27d00*/  STL.64 [R1+0xc58], R8 ;  /* 0x000c580801007387 */ /* 0x0001e80000100a00 */
[----:B0-----:R-:W2:Y:S04]  /*27d10*/  LDL.LU R8, [R1+0xa0] ;  /* 0x0000a00001087983 */ /* 0x001ea80000300800 */
[----:B------:R-:W2:Y:S01]  /*27d20*/  LDL.LU R9, [R1+0xa4] ;  /* 0x0000a40001097983 */ /* 0x000ea20000300800 */
[C---:B---3--:R-:W-:Y:S08]  /*27d30*/  HMMA.16816.F32.BF16 R20, R12.reuse, R16, R20 ;  /* 0x000000100c14723c */ /* 0x048ff00000041814 */
[----:B--2---:R-:W-:Y:S11]  /*27d40*/  HMMA.16816.F32.BF16 R24, R12, R8, R24 ;  /* 0x000000080c18723c */ /* 0x004ff60000041818 */
[----:B------:R-:W-:-:S02]  /*27d50*/  IMAD.MOV.U32 R2, RZ, RZ, R20 ;  /* 0x000000ffff027224 */ /* 0x000fc400078e0014 */
[----:B------:R-:W-:-:S06]  /*27d60*/  IMAD.MOV.U32 R28, RZ, RZ, R21 ;  /* 0x000000ffff1c7224 */ /* 0x000fcc00078e0015 */
[----:B------:R0:W-:Y:S04]  /*27d70*/  STL.64 [R1+0xc08], R26 ;  /* 0x000c081a01007387 */ /* 0x0001e80000100a00 */
[----:B------:R-:W-:Y:S04]  /*27d80*/  STL.64 [R1+0xc00], R24 ;  /* 0x000c001801007387 */ /* 0x000fe80000100a00 */
[----:B0-----:R-:W2:Y:S04]  /*27d90*/  LDL.LU R26, [R1+0xb8] ;  /* 0x0000b800011a7983 */ /* 0x001ea80000300800 */
[----:B------:R-:W2:Y:S04]  /*27da0*/  LDL.LU R27, [R1+0xbc] ;  /* 0x0000bc00011b7983 */ /* 0x000ea80000300800 */
[----:B------:R-:W3:Y:S04]  /*27db0*/  LDL.LU R20, [R1+0x70] ;  /* 0x0000700001147983 */ /* 0x000ee80000300800 */
[----:B------:R-:W3:Y:S01]  /*27dc0*/  LDL.LU R21, [R1+0x74] ;  /* 0x0000740001157983 */ /* 0x000ee20000300800 */
[----:B------:R-:W-:-:S02]  /*27dd0*/  IMAD.MOV.U32 R5, RZ, RZ, R10 ;  /* 0x000000ffff057224 */ /* 0x000fc400078e000a */
[----:B------:R-:W-:Y:S01]  /*27de0*/  IMAD.MOV.U32 R6, RZ, RZ, R11 ;  /* 0x000000ffff067224 */ /* 0x000fe200078e000b */
[----:B---3--:R-:W-:Y:S04]  /*27df0*/  STL.64 [R1+0xc60], R20 ;  /* 0x000c601401007387 */ /* 0x008fe80000100a00 */
[----:B------:R-:W3:Y:S04]  /*27e00*/  LDL.LU R8, [R1+0x40] ;  /* 0x0000400001087983 */ /* 0x000ee80000300800 */
[----:B------:R-:W3:Y:S04]  /*27e10*/  LDL.LU R9, [R1+0x44] ;  /* 0x0000440001097983 */ /* 0x000ee80000300800 */
[----:B------:R-:W4:Y:S04]  /*27e20*/  LDL.LU R10, [R1+0x48] ;  /* 0x00004800010a7983 */ /* 0x000f280000300800 */
[----:B------:R-:W4:Y:S01]  /*27e30*/  LDL.LU R11, [R1+0x4c] ;  /* 0x00004c00010b7983 */ /* 0x000f220000300800 */
[----:B------:R-:W-:-:S02]  /*27e40*/  IMAD.MOV.U32 R17, RZ, RZ, R7 ;  /* 0x000000ffff117224 */ /* 0x000fc400078e0007 */
[----:B------:R-:W-:Y:S02]  /*27e50*/  IMAD.MOV.U32 R19, RZ, RZ, R22 ;  /* 0x000000ffff137224 */ /* 0x000fe400078e0016 */
[----:B------:R-:W-:Y:S01]  /*27e60*/  IMAD.MOV.U32 R18, RZ, RZ, R23 ;  /* 0x000000ffff127224 */ /* 0x000fe200078e0017 */
[----:B----4-:R-:W-:Y:S04]  /*27e70*/  STL.64 [R1+0xc88], R10 ;  /* 0x000c880a01007387 */ /* 0x010fe80000100a00 */
[----:B---3--:R0:W-:Y:S04]  /*27e80*/  STL.64 [R1+0xc80], R8 ;  /* 0x000c800801007387 */ /* 0x0081e80000100a00 */
[----:B0-----:R-:W3:Y:S04]  /*27e90*/  LDL.LU R8, [R1+0x90] ;  /* 0x0000900001087983 */ /* 0x001ee80000300800 */
[----:B------:R-:W3:Y:S04]  /*27ea0*/  LDL.LU R9, [R1+0x94] ;  /* 0x0000940001097983 */ /* 0x000ee80000300800 */
[----:B------:R-:W4:Y:S04]  /*27eb0*/  LDL.LU R16, [R1+0x80] ;  /* 0x0000800001107983 */ /* 0x000f280000300800 */
[----:B------:R-:W3:Y:S04]  /*27ec0*/  LDL.LU R7, [R1+0xca0] ;  /* 0x000ca00001077983 */ /* 0x000ee80000300800 */
[----:B------:R-:W4:Y:S04]  /*27ed0*/  LDL.LU R20, [R1+0x10] ;  /* 0x0000100001147983 */ /* 0x000f280000300800 */
[----:B------:R-:W4:Y:S04]  /*27ee0*/  LDL.LU R21, [R1+0x14] ;  /* 0x0000140001157983 */ /* 0x000f280000300800 */
[----:B------:R-:W4:Y:S04]  /*27ef0*/  LDL.LU R22, [R1+0x18] ;  /* 0x0000180001167983 */ /* 0x000f280000300800 */
[----:B------:R-:W4:Y:S04]  /*27f00*/  LDL.LU R23, [R1+0x1c] ;  /* 0x00001c0001177983 */ /* 0x000f280000300800 */
[----:B--2---:R0:W-:Y:S04]  /*27f10*/  STL.64 [R1+0xc18], R26 ;  /* 0x000c181a01007387 */ /* 0x0041e80000100a00 */
[----:B------:R-:W2:Y:S01]  /*27f20*/  LDL.LU R24, [R1+0x20] ;  /* 0x0000200001187983 */ /* 0x000ea20000300800 */
[----:B------:R-:W-:-:S03]  /*27f30*/  IMAD.MOV.U32 R25, RZ, RZ, R4 ;  /* 0x000000ffff197224 */ /* 0x000fc600078e0004 */
[----:B------:R-:W4:Y:S01]  /*27f40*/  LDL.LU R4, [R1+0xc9c] ;  /* 0x000c9c0001047983 */ /* 0x000f220000300800 */
[----:B0-----:R-:W-:Y:S02]  /*27f50*/  IMAD.MOV.U32 R26, RZ, RZ, R5 ;  /* 0x000000ffff1a7224 */ /* 0x001fe400078e0005 */
[----:B------:R-:W-:Y:S01]  /*27f60*/  IMAD.MOV.U32 R27, RZ, RZ, R6 ;  /* 0x000000ffff1b7224 */ /* 0x000fe200078e0006 */
[----:B------:R-:W4:Y:S04]  /*27f70*/  LDL.LU R5, [R1+0xc98] ;  /* 0x000c980001057983 */ /* 0x000f280000300800 */
[----:B------:R-:W4:Y:S04]  /*27f80*/  LDL.LU R6, [R1+0xc94] ;  /* 0x000c940001067983 */ /* 0x000f280000300800 */
[----:B------:R3:W-:Y:S02]  /*27f90*/  STL.64 [R1+0xc28], R26 ;  /* 0x000c281a01007387 */ /* 0x0007e40000100a00 */
[----:B---3--:R-:W-:-:S02]  /*27fa0*/  IMAD.MOV.U32 R26, RZ, RZ, R7 ;  /* 0x000000ffff1a7224 */ /* 0x008fc400078e0007 */
[----:B--2---:R0:W-:Y:S04]  /*27fb0*/  STL.64 [R1+0xc20], R24 ;  /* 0x000c201801007387 */ /* 0x0041e80000100a00 */
[----:B------:R-:W4:Y:S04]  /*27fc0*/  LDL.LU R7, [R1+0xc90] ;  /* 0x000c900001077983 */ /* 0x000f280000300800 */
[----:B------:R-:W2:Y:S01]  /*27fd0*/  LDL.LU R27, [R1+0xdc] ;  /* 0x0000dc00011b7983 */ /* 0x000ea20000300800 */
[----:B----4-:R-:W-:Y:S03]  /*27fe0*/  HMMA.16816.F32.BF16 R4, R12, R8, R4 ;  /* 0x000000080c04723c */ /* 0x010fe60000041804 */
[----:B--2---:R1:W-:Y:S04]  /*27ff0*/  STL.64 [R1+0xc50], R26 ;  /* 0x000c501a01007387 */ /* 0x0043e80000100a00 */
[----:B0-----:R-:W2:Y:S04]  /*28000*/  LDL.LU R24, [R1+0x30] ;  /* 0x0000300001187983 */ /* 0x001ea80000300800 */
[----:B------:R-:W2:Y:S04]  /*28010*/  LDL.LU R25, [R1+0x34] ;  /* 0x0000340001197983 */ /* 0x000ea80000300800 */
[----:B-1----:R-:W2:Y:S04]  /*28020*/  LDL.LU R26, [R1+0x38] ;  /* 0x00003800011a7983 */ /* 0x002ea80000300800 */
[----:B------:R-:W2:Y:S04]  /*28030*/  LDL.LU R27, [R1+0x3c] ;  /* 0x00003c00011b7983 */ /* 0x000ea80000300800 */
[----:B------:R-:W3:Y:S04]  /*28040*/  LDL.LU.64 R10, [R1+0xc88] ;  /* 0x000c8800010a7983 */ /* 0x000ee80000300a00 */
[----:B------:R-:W3:Y:S04]  /*28050*/  LDL.LU.64 R8, [R1+0xc80] ;  /* 0x000c800001087983 */ /* 0x000ee80000300a00 */
[----:B------:R0:W-:Y:S04]  /*28060*/  STL.64 [R1+0xbf8], R6 ;  /* 0x000bf80601007387 */ /* 0x0001e80000100a00 */
[----:B------:R1:W-:Y:S04]  /*28070*/  STL.64 [R1+0xbf0], R4 ;  /* 0x000bf00401007387 */ /* 0x0003e80000100a00 */
[----:B0-----:R-:W4:Y:S04]  /*28080*/  LDL.LU R6, [R1+0xa8] ;  /* 0x0000a80001067983 */ /* 0x001f280000300800 */
[----:B------:R-:W4:Y:S01]  /*28090*/  LDL.LU R7, [R1+0xac] ;  /* 0x0000ac0001077983 */ /* 0x000f220000300800 */
[----:B-1----:R-:W-:-:S02]  /*280a0*/  IMAD.MOV.U32 R4, RZ, RZ, R2 ;  /* 0x000000ffff047224 */ /* 0x002fc400078e0002 */
[----:B------:R-:W-:Y:S01]  /*280b0*/  IMAD.MOV.U32 R5, RZ, RZ, R28 ;  /* 0x000000ffff057224 */ /* 0x000fe200078e001c */
[----:B----4-:R0:W-:Y:S04]  /*280c0*/  STL.64 [R1+0xc10], R6 ;  /* 0x000c100601007387 */ /* 0x0101e80000100a00 */
[----:B------:R-:W4:Y:S04]  /*280d0*/  LDL.LU R2, [R1+0xc78] ;  /* 0x000c780001027983 */ /* 0x000f280000300800 */
[----:B------:R-:W2:Y:S01]  /*280e0*/  LDL.LU R28, [R1+0xc74] ;  /* 0x000c7400011c7983 */ /* 0x000ea20000300800 */
[----:B0-----:R-:W-:-:S02]  /*280f0*/  IMAD.MOV.U32 R6, RZ, RZ, R19 ;  /* 0x000000ffff067224 */ /* 0x001fc400078e0013 */
[----:B------:R-:W-:-:S05]  /*28100*/  IMAD.MOV.U32 R7, RZ, RZ, R18 ;  /* 0x000000ffff077224 */ /* 0x000fca00078e0012 */
[----:B------:R-:W-:Y:S04]  /*28110*/  STL.64 [R1+0xc38], R6 ;  /* 0x000c380601007387 */ /* 0x000fe80000100a00 */
[----:B------:R0:W-:Y:S01]  /*28120*/  STL.64 [R1+0xc30], R4 ;  /* 0x000c300401007387 */ /* 0x0001e20000100a00 */
[----:B------:R-:W-:Y:S01]  /*28130*/  HMMA.16816.F32.BF16 R16, R12, R16, R20 ;  /* 0x000000100c10723c */ /* 0x000fe20000041814 */
[----:B0-----:R-:W-:Y:S02]  /*28140*/  IMAD.MOV.U32 R4, RZ, RZ, R3 ;  /* 0x000000ffff047224 */ /* 0x001fe400078e0003 */
[----:B------:R-:W-:Y:S01]  /*28150*/  IMAD.MOV.U32 R5, RZ, RZ, R0 ;  /* 0x000000ffff057224 */ /* 0x000fe200078e0000 */
[----:B------:R-:W2:Y:S04]  /*28160*/  LDL.LU R3, [R1+0xc70] ;  /* 0x000c700001037983 */ /* 0x000ea80000300800 */
[----:B------:R-:W2:Y:S01]  /*28170*/  LDL.LU R0, [R1+0xc6c] ;  /* 0x000c6c0001007983 */ /* 0x000ea20000300800 */
[----:B----4-:R-:W-:-:S03]  /*28180*/  IMAD.MOV.U32 R6, RZ, RZ, R2 ;  /* 0x000000ffff067224 */ /* 0x010fc600078e0002 */
[----:B------:R-:W4:Y:S04]  /*28190*/  LDL.LU R2, [R1+0xc68] ;  /* 0x000c680001027983 */ /* 0x000f280000300800 */
[----:B------:R-:W3:Y:S02]  /*281a0*/  LDL.LU.64 R20, [R1+0xc60] ;  /* 0x000c600001147983 */ /* 0x000ee40000300a00 */
[----:B---3--:R-:W-:Y:S02]  /*281b0*/  HMMA.16816.F32.BF16 R20, R12, R20, R8 ;  /* 0x000000140c14723c */ /* 0x008fe40000041808 */
[----:B------:R-:W2:Y:S01]  /*281c0*/  LDL.LU.64 R8, [R1+0xc58] ;  /* 0x000c580001087983 */ /* 0x000ea20000300a00 */
[----:B------:R-:W-:-:S05]  /*281d0*/  IMAD.MOV.U32 R7, RZ, RZ, R29 ;  /* 0x000000ffff077224 */ /* 0x000fca00078e001d */
[----:B--2---:R-:W-:Y:S01]  /*281e0*/  HMMA.16816.F32.BF16 R12, R12, R8, R24 ;  /* 0x000000080c0c723c */ /* 0x004fe20000041818 */
[----:B------:R-:W2:Y:S04]  /*281f0*/  LDL.LU.64 R26, [R1+0xc50] ;  /* 0x000c5000011a7983 */ /* 0x000ea80000300a00 */
[----:B------:R-:W2:Y:S04]  /*28200*/  LDL.LU.64 R10, [R1+0xc48] ;  /* 0x000c4800010a7983 */ /* 0x000ea80000300a00 */
[----:B------:R-:W2:Y:S10]  /*28210*/  LDL.LU.64 R8, [R1+0xc40] ;  /* 0x000c400001087983 */ /* 0x000eb40000300a00 */
[----:B------:R0:W-:Y:S04]  /*28220*/  STL.64 [R1+0xbe8], R14 ;  /* 0x000be80e01007387 */ /* 0x0001e80000100a00 */
[----:B------:R-:W-:Y:S01]  /*28230*/  STL.64 [R1+0xbe0], R12 ;  /* 0x000be00c01007387 */ /* 0x000fe20000100a00 */
[----:B0-----:R-:W-:Y:S01]  /*28240*/  IMAD.MOV.U32 R15, RZ, RZ, R0 ;  /* 0x000000ffff0f7224 */ /* 0x001fe200078e0000 */
[----:B--2---:R-:W-:Y:S02]  /*28250*/  HMMA.16816.F32.BF16 R24, R8, R26, R4 ;  /* 0x0000001a0818723c */ /* 0x004fe40000041804 */
[----:B------:R-:W2:Y:S04]  /*28260*/  LDL.LU.64 R6, [R1+0xc38] ;  /* 0x000c380001067983 */ /* 0x000ea80000300a00 */
[----:B------:R-:W2:-:S13]  /*28270*/  LDL.LU.64 R4, [R1+0xc30] ;  /* 0x000c300001047983 */ /* 0x000e9a0000300a00 */
[----:B------:R-:W-:Y:S04]  /*28280*/  STL.64 [R1+0x210], R24 ;  /* 0x0002101801007387 */ /* 0x000fe80000100a00 */
[----:B------:R0:W-:Y:S01]  /*28290*/  STL.64 [R1+0x218], R26 ;  /* 0x0002181a01007387 */ /* 0x0001e20000100a00 */
[----:B------:R-:W-:Y:S02]  /*282a0*/  IMAD.MOV.U32 R29, RZ, RZ, R25 ;  /* 0x000000ffff1d7224 */ /* 0x000fe400078e0019 */
[----:B------:R-:W-:Y:S01]  /*282b0*/  IMAD.MOV.U32 R0, RZ, RZ, R24 ;  /* 0x000000ffff007224 */ /* 0x000fe200078e0018 */
[----:B0-----:R-:W3:Y:S04]  /*282c0*/  LDL.LU.64 R26, [R1+0xc28] ;  /* 0x000c2800011a7983 */ /* 0x001ee80000300a00 */
[----:B------:R-:W3:Y:S01]  /*282d0*/  LDL.LU.64 R24, [R1+0xc20] ;  /* 0x000c200001187983 */ /* 0x000ee20000300a00 */
[----:B----4-:R-:W-:-:S03]  /*282e0*/  IMAD.MOV.U32 R14, RZ, RZ, R2 ;  /* 0x000000ffff0e7224 */ /* 0x010fc600078e0002 */
[----:B------:R-:W-:Y:S04]  /*282f0*/  STL [R1+0xb10], R0 ;  /* 0x000b100001007387 */ /* 0x000fe80000100800 */
[----:B------:R-:W-:Y:S01]  /*28300*/  STL [R1+0xb0c], R29 ;  /* 0x000b0c1d01007387 */ /* 0x000fe20000100800 */
[----:B---3--:R-:W-:Y:S03]  /*28310*/  HMMA.16816.F32.BF16 R12, R8, R14, R24 ;  /* 0x0000000e080c723c */ /* 0x008fe60000041818 */
[----:B------:R-:W2:-:S15]  /*28320*/  LDL.LU.64 R26, [R1+0xc18] ;  /* 0x000c1800011a7983 */ /* 0x000e9e0000300a00 */
[----:B------:R-:W-:Y:S01]  /*28330*/  NOP ;  /* 0x0000000000007918 */ /* 0x000fe20000000000 */
[----:B------:R-:W-:Y:S01]  /*28340*/  IMAD.MOV.U32 R2, RZ, RZ, R12 ;  /* 0x000000ffff027224 */ /* 0x000fe200078e000c */
[----:B------:R-:W-:Y:S04]  /*28350*/  STL.64 [R1+0x200], R12 ;  /* 0x0002000c01007387 */ /* 0x000fe80000100a00 */
[----:B------:R0:W-:Y:S04]  /*28360*/  STL.64 [R1+0x208], R14 ;  /* 0x0002080e01007387 */ /* 0x0001e80000100a00 */
[----:B0-----:R-:W3:Y:S04]  /*28370*/  LDL.LU R14, [R1+0x78] ;  /* 0x00007800010e7983 */ /* 0x001ee80000300800 */
[----:B------:R-:W-:Y:S01]  /*28380*/  STL [R1+0xb14], R2 ;  /* 0x000b140201007387 */ /* 0x000fe20000100800 */
[----:B------:R-:W-:Y:S01]  /*28390*/  IMAD.MOV.U32 R15, RZ, RZ, R3 ;  /* 0x000000ffff0f7224 */ /* 0x000fe200078e0003 */
[----:B--2---:R-:W-:Y:S02]  /*283a0*/  HMMA.16816.F32.BF16 R24, R8, R26, R4 ;  /* 0x0000001a0818723c */ /* 0x004fe40000041804 */
[----:B------:R-:W2:-:S15]  /*283b0*/  LDL.LU.64 R6, [R1+0xc10] ;  /* 0x000c100001067983 */ /* 0x000e9e0000300a00 */
[----:B------:R-:W-:Y:S02]  /*283c0*/  NOP ;  /* 0x0000000000007918 */ /* 0x000fe40000000000 */
[----:B------:R-:W-:Y:S04]  /*283d0*/  STL.64 [R1+0x1f0], R24 ;  /* 0x0001f01801007387 */ /* 0x000fe80000100a00 */
[----:B------:R0:W-:Y:S01]  /*283e0*/  STL.64 [R1+0x1f8], R26 ;  /* 0x0001f81a01007387 */ /* 0x0001e20000100a00 */
[----:B------:R-:W-:-:S03]  /*283f0*/  IMAD.MOV.U32 R3, RZ, RZ, R24 ;  /* 0x000000ffff037224 */ /* 0x000fc600078e0018 */
[----:B0-----:R-:W2:Y:S04]  /*28400*/  LDL.LU.64 R26, [R1+0xc08] ;  /* 0x000c0800011a7983 */ /* 0x001ea80000300a00 */
[----:B------:R-:W2:Y:S04]  /*28410*/  LDL.LU.64 R24, [R1+0xc00] ;  /* 0x000c000001187983 */ /* 0x000ea80000300a00 */
[----:B------:R-:W-:Y:S01]  /*28420*/  STL [R1+0xb18], R3 ;  /* 0x000b180301007387 */ /* 0x000fe20000100800 */
[----:B--2---:R-:W-:Y:S03]  /*28430*/  HMMA.16816.F32.BF16 R24, R8, R6, R24 ;  /* 0x000000060818723c */ /* 0x004fe60000041818 */
[----:B------:R-:W2:Y:S04]  /*28440*/  LDL.LU.64 R6, [R1+0xbf8] ;  /* 0x000bf80001067983 */ /* 0x000ea80000300a00 */
[----:B------:R-:W2:-:S12]  /*28450*/  LDL.LU.64 R4, [R1+0xbf0] ;  /* 0x000bf00001047983 */ /* 0x000e980000300a00 */
[----:B------:R-:W-:Y:S04]  /*28460*/  STL.64 [R1+0x1e0], R24 ;  /* 0x0001e01801007387 */ /* 0x000fe80000100a00 */
[----:B------:R0:W-:Y:S04]  /*28470*/  STL.64 [R1+0x1e8], R26 ;  /* 0x0001e81a01007387 */ /* 0x0001e80000100a00 */
[----:B------:R2:W-:Y:S04]  /*28480*/  STL [R1+0xb1c], R24 ;  /* 0x000b1c1801007387 */ /* 0x0005e80000100800 */
[----:B0-----:R-:W2:Y:S04]  /*28490*/  LDL.LU R26, [R1+0x98] ;  /* 0x00009800011a7983 */ /* 0x001ea80000300800 */
[----:B------:R-:W2:Y:S02]  /*284a0*/  LDL.LU R27, [R1+0x9c] ;  /* 0x00009c00011b7983 */ /* 0x000ea40000300800 */
[----:B--2---:R-:W-:-:S15]  /*284b0*/  HMMA.16816.F32.BF16 R24, R8, R26, R4 ;  /* 0x0000001a0818723c */ /* 0x004fde0000041804 */
[----:B------:R-:W-:-:S04]  /*284c0*/  NOP ;  /* 0x0000000000007918 */ /* 0x000fc80000000000 */
[----:B------:R0:W-:Y:S04]  /*284d0*/  STL.64 [R1+0x1d0], R24 ;  /* 0x0001d01801007387 */ /* 0x0001e80000100a00 */
[----:B------:R1:W-:Y:S01]  /*284e0*/  STL.64 [R1+0x1d8], R26 ;  /* 0x0001d81a01007387 */ /* 0x0003e20000100a00 */
[----:B------:R-:W-:Y:S02]  /*284f0*/  IMAD.MOV.U32 R6, RZ, RZ, R27 ;  /* 0x000000ffff067224 */ /* 0x000fe400078e001b */
[----:B0-----:R-:W-:-:S05]  /*28500*/  IMAD.MOV.U32 R25, RZ, RZ, R24 ;  /* 0x000000ffff197224 */ /* 0x001fca00078e0018 */
[----:B------:R-:W-:Y:S04]  /*28510*/  STL [R1+0xb24], R25 ;  /* 0x000b241901007387 */ /* 0x000fe80000100800 */
[----:B-1----:R-:W2:Y:S04]  /*28520*/  LDL.LU R26, [R1+0x88] ;  /* 0x00008800011a7983 */ /* 0x002ea80000300800 */
[----:B------:R-:W2:Y:S04]  /*28530*/  LDL.LU R27, [R1+0x8c] ;  /* 0x00008c00011b7983 */ /* 0x000ea80000300800 */
[----:B------:R-:W-:Y:S01]  /*28540*/  STL [R1+0xb20], R6 ;  /* 0x000b200601007387 */ /* 0x000fe20000100800 */
[----:B--2---:R-:W-:-:S15]  /*28550*/  HMMA.16816.F32.BF16 R16, R8, R26, R16 ;  /* 0x0000001a0810723c */ /* 0x004fde0000041810 */
[----:B------:R-:W-:-:S04]  /*28560*/  NOP ;  /* 0x0000000000007918 */ /* 0x000fc80000000000 */
[----:B------:R-:W-:Y:S04]  /*28570*/  STL.64 [R1+0x1c0], R16 ;  /* 0x0001c01001007387 */ /* 0x000fe80000100a00 */
[----:B------:R0:W-:Y:S04]  /*28580*/  STL.64 [R1+0x1c8], R18 ;  /* 0x0001c81201007387 */ /* 0x0001e80000100a00 */
[----:B0-----:R-:W2:Y:S04]  /*28590*/  LDL.LU R19, [R1+0x274] ;  /* 0x0002740001137983 */ /* 0x001ea80000300800 */
[----:B------:R-:W4:Y:S04]  /*285a0*/  LDL.LU R6, [R1+0x26c] ;  /* 0x00026c0001067983 */ /* 0x000f280000300800 */
[----:B------:R-:W2:Y:S04]  /*285b0*/  LDL.LU R25, [R1+0x264] ;  /* 0x0002640001197983 */ /* 0x000ea80000300800 */
[----:B------:R-:W2:Y:S04]  /*285c0*/  LDL.LU R5, [R1+0x288] ;  /* 0x0002880001057983 */ /* 0x000ea80000300800 */
[----:B------:R-:W2:Y:S04]  /*285d0*/  LDL.LU R24, [R1+0x25c] ;  /* 0x00025c0001187983 */ /* 0x000ea80000300800 */
[----:B------:R-:W2:Y:S04]  /*285e0*/  LDL.LU R26, [R1+0x284] ;  /* 0x00028400011a7983 */ /* 0x000ea80000300800 */
[----:B------:R-:W2:Y:S01]  /*285f0*/  LDL.LU R27, [R1+0x254] ;  /* 0x00025400011b7983 */ /* 0x000ea20000300800 */
[----:B---3--:R-:W-:-:S15]  /*28600*/  HMMA.16816.F32.BF16 R12, R8, R14, R20 ;  /* 0x0000000e080c723c */ /* 0x008fde0000041814 */
[----:B------:R-:W-:-:S04]  /*28610*/  NOP ;  /* 0x0000000000007918 */ /* 0x000fc80000000000 */
[----:B------:R-:W-:Y:S02]  /*28620*/  IMAD.MOV.U32 R7, RZ, RZ, R15 ;  /* 0x000000ffff077224 */ /* 0x000fe400078e000f */
[----:B------:R-:W-:Y:S02]  /*28630*/  IMAD.MOV.U32 R20, RZ, RZ, R13 ;  /* 0x000000ffff147224 */ /* 0x000fe400078e000d */
[----:B------:R-:W-:Y:S01]  /*28640*/  IMAD.MOV.U32 R17, RZ, RZ, R12 ;  /* 0x000000ffff117224 */ /* 0x000fe200078e000c */
[----:B--2---:R0:W-:Y:S04]  /*28650*/  STL.64 [R1+0xbd8], R26 ;  /* 0x000bd81a01007387 */ /* 0x0041e80000100a00 */
[----:B------:R-:W-:Y:S04]  /*28660*/  STL.64 [R1+0xbd0], R24 ;  /* 0x000bd01801007387 */ /* 0x000fe80000100a00 */
[----:B0-----:R-:W2:Y:S04]  /*28670*/  LDL.LU R26, [R1+0x68] ;  /* 0x00006800011a7983 */ /* 0x001ea80000300800 */
[----:B------:R-:W3:Y:S04]  /*28680*/  LDL.LU R3, [R1+0x280] ;  /* 0x0002800001037983 */ /* 0x000ee80000300800 */
[----:B------:R-:W2:Y:S04]  /*28690*/  LDL.LU R2, [R1+0x24c] ;  /* 0x00024c0001027983 */ /* 0x000ea80000300800 */
[----:B------:R-:W2:Y:S01]  /*286a0*/  LDL.LU R29, [R1+0x278] ;  /* 0x00027800011d7983 */ /* 0x000ea20000300800 */
[----:B------:R-:W-:-:S03]  /*286b0*/  IMAD.MOV.U32 R27, RZ, RZ, R28 ;  /* 0x000000ffff1b7224 */ /* 0x000fc600078e001c */
[----:B------:R-:W2:Y:S04]  /*286c0*/  LDL.LU R0, [R1+0x244] ;  /* 0x0002440001007983 */ /* 0x000ea80000300800 */
[----:B------:R-:W2:Y:S04]  /*286d0*/  LDL.LU R28, [R1+0x270] ;  /* 0x00027000011c7983 */ /* 0x000ea80000300800 */
[----:B------:R0:W-:Y:S04]  /*286e0*/  STL [R1+0xb28], R16 ;  /* 0x000b281001007387 */ /* 0x0001e80000100800 */
[----:B0-----:R-:W2:Y:S04]  /*286f0*/  LDL.LU R16, [R1+0x290] ;  /* 0x0002900001107983 */ /* 0x001ea80000300800 */
[----:B------:R-:W-:Y:S04]  /*28700*/  STL.64 [R1+0x1b0], R12 ;  /* 0x0001b00c01007387 */ /* 0x000fe80000100a00 */
[----:B------:R0:W-:Y:S04]  /*28710*/  STL.64 [R1+0x1b8], R14 ;  /* 0x0001b80e01007387 */ /* 0x0001e80000100a00 */
[----:B0-----:R-:W2:Y:S04]  /*28720*/  LDL.LU.64 R14, [R1+0xbe8] ;  /* 0x000be800010e7983 */ /* 0x001ea80000300a00 */
[----:B------:R-:W2:Y:S04]  /*28730*/  LDL.LU.64 R12, [R1+0xbe0] ;  /* 0x000be000010c7983 */ /* 0x000ea80000300a00 */
[----:B------:R-:W3:Y:S04]  /*28740*/  LDL.LU R21, [R1+0x29c] ;  /* 0x00029c0001157983 */ /* 0x000ee80000300800 */
[----:B------:R-:W3:Y:S04]  /*28750*/  LDL.LU R22, [R1+0x298] ;  /* 0x0002980001167983 */ /* 0x000ee80000300800 */
[----:B------:R-:W3:Y:S04]  /*28760*/  LDL.LU R23, [R1+0x294] ;  /* 0x0002940001177983 */ /* 0x000ee80000300800 */
[----:B------:R-:W-:Y:S04]  /*28770*/  STL [R1+0xb34], R17 ;  /* 0x000b341101007387 */ /* 0x000fe80000100800 */
[----:B------:R-:W-:Y:S04]  /*28780*/  STL [R1+0xb30], R20 ;  /* 0x000b301401007387 */ /* 0x000fe80000100800 */
[----:B------:R-:W-:Y:S01]  /*28790*/  STL [R1+0xb2c], R7 ;  /* 0x000b2c0701007387 */ /* 0x000fe20000100800 */
[----:B--2---:R-:W-:-:S15]  /*287a0*/  HMMA.16816.F32.BF16 R24, R8, R26, R12 ;  /* 0x0000001a0818723c */ /* 0x004fde000004180c */
[----:B------:R-:W-:-:S04]  /*287b0*/  NOP ;  /* 0x0000000000007918 */ /* 0x000fc80000000000 */
[----:B------:R-:W-:Y:S01]  /*287c0*/  STL.64 [R1+0x1a0], R24 ;  /* 0x0001a01801007387 */ /* 0x000fe20000100a00 */
[----:B------:R-:W-:Y:S02]  /*287d0*/  IMAD.MOV.U32 R4, RZ, RZ, R27 ;  /* 0x000000ffff047224 */ /* 0x000fe400078e001b */
[----:B------:R-:W-:Y:S01]  /*287e0*/  IMAD.MOV.U32 R8, RZ, RZ, R26 ;  /* 0x000000ffff087224 */ /* 0x000fe200078e001a */
[----:B------:R0:W-:Y:S01]  /*287f0*/  STL.64 [R1+0x1a8], R26 ;  /* 0x0001a81a01007387 */ /* 0x0001e20000100a00 */
[----:B------:R-:W-:Y:S02]  /*28800*/  IMAD.MOV.U32 R12, RZ, RZ, R25 ;  /* 0x000000ffff0c7224 */ /* 0x000fe400078e0019 */
[----:B------:R-:W-:Y:S01]  /*28810*/  IMAD.MOV.U32 R18, RZ, RZ, R24 ;  /* 0x000000ffff127224 */ /* 0x000fe200078e0018 */
[----:B0-----:R-:W2:Y:S04]  /*28820*/  LDL.LU.64 R26, [R1+0xbd8] ;  /* 0x000bd800011a7983 */ /* 0x001ea80000300a00 */
[----:B------:R-:W2:Y:S01]  /*28830*/  LDL.LU.64 R24, [R1+0xbd0] ;  /* 0x000bd00001187983 */ /* 0x000ea20000300a00 */
[----:B---3--:R-:W-:-:S03]  /*28840*/  IADD3 R21, P0, PT, R21, UR13, RZ ;  /* 0x0000000d15157c10 */ /* 0x008fc6000ff1e0ff */
[----:B------:R-:W-:Y:S01]  /*28850*/  STL [R1+0xb44], R18 ;  /* 0x000b441201007387 */ /* 0x000fe20000100800 */
[----:B------:R-:W-:-:S03]  /*28860*/  IADD3 R22, P1, PT, R22, UR13, RZ ;  /* 0x0000000d16167c10 */ /* 0x000fc6000ff3e0ff */
[----:B------:R-:W-:Y:S01]  /*28870*/  STL [R1+0xb40], R12 ;  /* 0x000b400c01007387 */ /* 0x000fe20000100800 */
[----:B------:R-:W-:-:S03]  /*28880*/  IADD3 R23, P2, PT, R23, UR13, RZ ;  /* 0x0000000d17177c10 */ /* 0x000fc6000ff5e0ff */
[----:B------:R-:W-:Y:S01]  /*28890*/  STL [R1+0xb3c], R8 ;  /* 0x000b3c0801007387 */ /* 0x000fe20000100800 */
[----:B------:R-:W-:-:S03]  /*288a0*/  IADD3 R16, P3, PT, R16, UR13, RZ ;  /* 0x0000000d10107c10 */ /* 0x000fc6000ff7e0ff */
[----:B------:R0:W-:Y:S01]  /*288b0*/  STL [R1+0xb38], R4 ;  /* 0x000b380401007387 */ /* 0x0001e20000100800 */
[----:B------:R-:W-:-:S03]  /*288c0*/  IADD3 R19, P4, PT, R19, UR13, RZ ;  /* 0x0000000d13137c10 */ /* 0x000fc6000ff9e0ff */
[----:B------:R-:W-:Y:S01]  /*288d0*/  STL [R1+0x29c], R21 ;  /* 0x00029c1501007387 */ /* 0x000fe20000100800 */
[----:B----4-:R-:W-:-:S03]  /*288e0*/  IADD3 R6, P5, PT, R6, UR13, RZ ;  /* 0x0000000d06067c10 */ /* 0x010fc6000ffbe0ff */
[----:B------:R-:W-:Y:S04]  /*288f0*/  STL [R1+0x298], R22 ;  /* 0x0002981601007387 */ /* 0x000fe80000100800 */
[----:B------:R-:W-:Y:S01]  /*28900*/  STL [R1+0x294], R23 ;  /* 0x0002941701007387 */ /* 0x000fe20000100800 */
[----:B------:R-:W-:-:S03]  /*28910*/  IADD3.X R5, PT, PT, R5, UR6, RZ, P0, !PT ;  /* 0x0000000605057c10 */ /* 0x000fc600087fe4ff */
[----:B------:R-:W-:Y:S04]  /*28920*/  STL [R1+0x290], R16 ;  /* 0x0002901001007387 */ /* 0x000fe80000100800 */
[----:B------:R-:W-:Y:S04]  /*28930*/  STL [R1+0x274], R19 ;  /* 0x0002741301007387 */ /* 0x000fe80000100800 */
[----:B------:R-:W-:Y:S01]  /*28940*/  STL [R1+0x26c], R6 ;  /* 0x00026c0601007387 */ /* 0x000fe20000100800 */
[----:B------:R-:W-:Y:S02]  /*28950*/  IADD3.X R3, PT, PT, R3, UR6, RZ, P2, !PT ;  /* 0x0000000603037c10 */ /* 0x000fe400097fe4ff */
[----:B------:R-:W-:-:S02]  /*28960*/  IADD3 R2, P2, PT, R2, UR13, RZ ;  /* 0x0000000d02027c10 */ /* 0x000fc4000ff5e0ff */
[----:B--2---:R-:W-:Y:S02]  /*28970*/  IADD3 R25, P6, PT, R25, UR13, RZ ;  /* 0x0000000d19197c10 */ /* 0x004fe4000ffde0ff */
[----:B------:R-:W-:Y:S02]  /*28980*/  IADD3 R24, P0, PT, R24, UR13, RZ ;  /* 0x0000000d18187c10 */ /* 0x000fe4000ff1e0ff */
[----:B------:R-:W-:Y:S02]  /*28990*/  IADD3.X R26, PT, PT, R26, UR6, RZ, P1, !PT ;  /* 0x000000061a1a7c10 */ /* 0x000fe40008ffe4ff */
[----:B------:R-:W-:Y:S01]  /*289a0*/  IADD3 R27, P1, PT, R27, UR13, RZ ;  /* 0x0000000d1b1b7c10 */ /* 0x000fe2000ff3e0ff */
[----:B------:R-:W-:Y:S04]  /*289b0*/  STL [R1+0x264], R25 ;  /* 0x0002641901007387 */ /* 0x000fe80000100800 */
[----:B------:R-:W-:Y:S04]  /*289c0*/  STL [R1+0x288], R5 ;  /* 0x0002880501007387 */ /* 0x000fe80000100800 */
[----:B------:R-:W-:Y:S04]  /*289d0*/  STL [R1+0x25c], R24 ;  /* 0x00025c1801007387 */ /* 0x000fe80000100800 */
[----:B------:R-:W-:Y:S04]  /*289e0*/  STL [R1+0x284], R26 ;  /* 0x0002841a01007387 */ /* 0x000fe80000100800 */
[----:B------:R-:W-:Y:S04]  /*289f0*/  STL [R1+0x254], R27 ;  /* 0x0002541b01007387 */ /* 0x000fe80000100800 */
[----:B------:R-:W-:Y:S04]  /*28a00*/  STL [R1+0x280], R3 ;  /* 0x0002800301007387 */ /* 0x000fe80000100800 */
[----:B------:R-:W-:Y:S04]  /*28a10*/  STL [R1+0x24c], R2 ;  /* 0x00024c0201007387 */ /* 0x000fe80000100800 */
[----:B0-----:R-:W2:Y:S01]  /*28a20*/  LDL.LU R4, [R1+0x234] ;  /* 0x0002340001047983 */ /* 0x001ea20000300800 */
[----:B------:R-:W-:-:S02]  /*28a30*/  IADD3.X R29, PT, PT, R29, UR6, RZ, P3, !PT ;  /* 0x000000061d1d7c10 */ /* 0x000fc40009ffe4ff */
[----:B------:R-:W-:-:S03]  /*28a40*/  IADD3 R0, P3, PT, R0, UR13, RZ ;  /* 0x0000000d00007c10 */ /* 0x000fc6000ff7e0ff */
[----:B------:R-:W-:Y:S04]  /*28a50*/  STL [R1+0x278], R29 ;  /* 0x0002781d01007387 */ /* 0x000fe80000100800 */
[----:B--2---:R0:W-:Y:S04]  /*28a60*/  STL [R1+0xbc4], R4 ;  /* 0x000bc40401007387 */ /* 0x0041e80000100800 */
[----:B------:R-:W-:Y:S04]  /*28a70*/  STL [R1+0x244], R0 ;  /* 0x0002440001007387 */ /* 0x000fe80000100800 */
[----:B0-----:R-:W2:Y:S01]  /*28a80*/  LDL.LU R4, [R1+0x268] ;  /* 0x0002680001047983 */ /* 0x001ea20000300800 */
[----:B------:R-:W-:-:S05]  /*28a90*/  IADD3.X R28, PT, PT, R28, UR6, RZ, P4, !PT ;  /* 0x000000061c1c7c10 */ /* 0x000fca000a7fe4ff */
[----:B------:R-:W-:Y:S04]  /*28aa0*/  STL [R1+0x270], R28 ;  /* 0x0002701c01007387 */ /* 0x000fe80000100800 */
[----:B--2---:R0:W-:Y:S04]  /*28ab0*/  STL [R1+0xbc8], R4 ;  /* 0x000bc80401007387 */ /* 0x0041e80000100800 */
[----:B0-----:R-:W2:Y:S04]  /*28ac0*/  LDL.LU R4, [R1+0x23c] ;  /* 0x00023c0001047983 */ /* 0x001ea80000300800 */
[----:B------:R-:W3:Y:S04]  /*28ad0*/  LDL.LU R8, [R1+0x260] ;  /* 0x0002600001087983 */ /* 0x000ee80000300800 */
[----:B------:R-:W4:Y:S04]  /*28ae0*/  LDL.LU R12, [R1+0x22c] ;  /* 0x00022c00010c7983 */ /* 0x000f280000300800 */
        /* <DEDUP_REMOVED lines=26> */
[----:B--2---:R-:W-:-:S05]  /*28c90*/  IADD3 R4, P4, PT, R4, UR13, RZ ;  /* 0x0000000d04047c10 */ /* 0x004fca000ff9e0ff */
[----:B------:R0:W-:Y:S04]  /*28ca0*/  STL [R1+0x23c], R4 ;  /* 0x00023c0401007387 */ /* 0x0001e80000100800 */
[----:B0-----:R-:W2:Y:S02]  /*28cb0*/  LDL.LU R4, [R1+0xbc8] ;  /* 0x000bc80001047983 */ /* 0x001ea40000300800 */
[----:B--2---:R-:W-:-:S05]  /*28cc0*/  IADD3.X R4, PT, PT, R4, UR6, RZ, P5, !PT ;  /* 0x0000000604047c10 */ /* 0x004fca000affe4ff */
[----:B------:R0:W-:Y:S04]  /*28cd0*/  STL [R1+0x268], R4 ;  /* 0x0002680401007387 */ /* 0x0001e80000100800 */
[----:B0-----:R-:W2:Y:S01]  /*28ce0*/  LDL.LU R4, [R1+0xbc4] ;  /* 0x000bc40001047983 */ /* 0x001ea20000300800 */
[----:B---3--:R-:W-:Y:S02]  /*28cf0*/  IADD3.X R8, PT, PT, R8, UR6, RZ, P6, !PT ;  /* 0x0000000608087c10 */ /* 0x008fe4000b7fe4ff */
[----:B----4-:R-:W-:Y:S02]  /*28d00*/  IADD3 R12, P6, PT, R12, UR13, RZ ;  /* 0x0000000d0c0c7c10 */ /* 0x010fe4000ffde0ff */
[----:B------:R-:W-:Y:S02]  /*28d10*/  IADD3.X R18, PT, PT, R18, UR6, RZ, P0, !PT ;  /* 0x0000000612127c10 */ /* 0x000fe400087fe4ff */
[----:B------:R-:W-:-:S02]  /*28d20*/  IADD3 R9, P0, PT, R9, UR13, RZ ;  /* 0x0000000d09097c10 */ /* 0x000fc4000ff1e0ff */
[----:B------:R-:W-:Y:S02]  /*28d30*/  IADD3.X R10, PT, PT, R10, UR6, RZ, P1, !PT ;  /* 0x000000060a0a7c10 */ /* 0x000fe40008ffe4ff */
[----:B------:R-:W-:Y:S02]  /*28d40*/  IADD3 R11, P1, PT, R11, UR12, RZ ;  /* 0x0000000c0b0b7c10 */ /* 0x000fe4000ff3e0ff */
[----:B------:R-:W-:Y:S02]  /*28d50*/  IADD3.X R13, PT, PT, R13, UR6, RZ, P2, !PT ;  /* 0x000000060d0d7c10 */ /* 0x000fe400097fe4ff */
[----:B------:R-:W-:Y:S02]  /*28d60*/  IADD3 R14, P2, PT, R14, UR12, RZ ;  /* 0x0000000c0e0e7c10 */ /* 0x000fe4000ff5e0ff */
        /* <DEDUP_REMOVED lines=15> */
[----:B--2---:R-:W-:-:S05]  /*28e60*/  IADD3 R4, P5, PT, R4, UR13, RZ ;  /* 0x0000000d04047c10 */ /* 0x004fca000ffbe0ff */
[----:B------:R0:W-:Y:S04]  /*28e70*/  STL [R1+0x234], R4 ;  /* 0x0002340401007387 */ /* 0x0001e80000100800 */
[----:B------:R-:W-:Y:S04]  /*28e80*/  STL [R1+0x260], R8 ;  /* 0x0002600801007387 */ /* 0x000fe80000100800 */
[----:B------:R-:W-:Y:S04]  /*28e90*/  STL [R1+0x22c], R12 ;  /* 0x00022c0c01007387 */ /* 0x000fe80000100800 */
[----:B------:R-:W-:Y:S04]  /*28ea0*/  STL [R1+0x258], R18 ;  /* 0x0002581201007387 */ /* 0x000fe80000100800 */
[----:B------:R-:W-:Y:S04]  /*28eb0*/  STL [R1+0x224], R9 ;  /* 0x0002240901007387 */ /* 0x000fe80000100800 */
[----:B------:R-:W-:Y:S04]  /*28ec0*/  STL [R1+0x250], R10 ;  /* 0x0002500a01007387 */ /* 0x000fe80000100800 */
[----:B------:R-:W-:Y:S04]  /*28ed0*/  STL [R1+0xa34], R11 ;  /* 0x000a340b01007387 */ /* 0x000fe80000100800 */
[----:B------:R-:W-:Y:S04]  /*28ee0*/  STL [R1+0x248], R13 ;  /* 0x0002480d01007387 */ /* 0x000fe80000100800 */
[----:B------:R-:W-:Y:S01]  /*28ef0*/  STL [R1+0x2b8], R14 ;  /* 0x0002b80e01007387 */ /* 0x000fe20000100800 */
[----:B------:R-:W-:-:S03]  /*28f00*/  IADD3.X R21, PT, PT, R21, UR6, RZ, P5, !PT ;  /* 0x0000000615157c10 */ /* 0x000fc6000affe4ff */
[----:B------:R-:W-:Y:S01]  /*28f10*/  STL [R1+0x240], R15 ;  /* 0x0002400f01007387 */ /* 0x000fe20000100800 */
[----:B------:R-:W-:-:S03]  /*28f20*/  IADD3 R22, P5, PT, R22, UR12, RZ ;  /* 0x0000000c16167c10 */ /* 0x000fc6000ffbe0ff */
        /* <DEDUP_REMOVED lines=17> */
[----:B------:R-:W-:-:S02]  /*29040*/  IADD3 R29, P4, PT, R29, UR12, RZ ;  /* 0x0000000c1d1d7c10 */ /* 0x000fc4000ff9e0ff */
[----:B------:R-:W-:-:S03]  /*29050*/  IADD3.X R0, PT, PT, R0, UR9, RZ, P5, !PT ;  /* 0x0000000900007c10 */ /* 0x000fc6000affe4ff */
[----:B------:R-:W-:Y:S04]  /*29060*/  STL [R1+0xa04], R29 ;  /* 0x000a041d01007387 */ /* 0x000fe80000100800 */
[----:B--2---:R0:W-:Y:S04]  /*29070*/  STL [R1+0xbbc], R4 ;  /* 0x000bbc0401007387 */ /* 0x0041e80000100800 */
[----:B------:R-:W-:Y:S04]  /*29080*/  STL [R1+0x2ac], R0 ;  /* 0x0002ac0001007387 */ /* 0x000fe80000100800 */
[----:B0-----:R-:W2:Y:S01]  /*29090*/  LDL.LU R4, [R1+0x9f4] ;  /* 0x0009f40001047983 */ /* 0x001ea20000300800 */
[----:B------:R-:W-:-:S05]  /*290a0*/  IADD3 R28, P5, PT, R28, UR12, RZ ;  /* 0x0000000c1c1c7c10 */ /* 0x000fca000ffbe0ff */
        /* <DEDUP_REMOVED lines=31> */
[----:B--2---:R-:W-:-:S05]  /*292a0*/  IADD3.X R4, PT, PT, R4, UR9, RZ, P6, !PT ;  /* 0x0000000904047c10 */ /* 0x004fca000b7fe4ff */
[----:B------:R0:W-:Y:S04]  /*292b0*/  STL [R1+0x2a8], R4 ;  /* 0x0002a80401007387 */ /* 0x0001e80000100800 */
[----:B0-----:R-:W2:Y:S02]  /*292c0*/  LDL.LU R4, [R1+0xbc0] ;  /* 0x000bc00001047983 */ /* 0x001ea40000300800 */
[----:B--2---:R-:W-:-:S05]  /*292d0*/  IADD3 R4, P6, PT, R4, UR12, RZ ;  /* 0x0000000c04047c10 */ /* 0x004fca000ffde0ff */
[----:B------:R0:W-:Y:S04]  /*292e0*/  STL [R1+0x9f4], R4 ;  /* 0x0009f40401007387 */ /* 0x0001e80000100800 */
[----:B0-----:R-:W2:Y:S01]  /*292f0*/  LDL.LU R4, [R1+0xbbc] ;  /* 0x000bbc0001047983 */ /* 0x001ea20000300800 */
[----:B----4-:R-:W-:Y:S02]  /*29300*/  IADD3.X R12, PT, PT, R12, UR9, RZ, P1, !PT ;  /* 0x000000090c0c7c10 */ /* 0x010fe40008ffe4ff */
[----:B---3--:R-:W-:Y:S02]  /*29310*/  IADD3 R18, P1, PT, R18, UR12, RZ ;  /* 0x0000000c12127c10 */ /* 0x008fe4000ff3e0ff */
        /* <DEDUP_REMOVED lines=20> */
[----:B--2---:R-:W-:Y:S02]  /*29460*/  IADD3.X R4, PT, PT, R4, UR9, RZ, P0, !PT ;  /* 0x0000000904047c10 */ /* 0x004fe400087fe4ff */
[----:B------:R-:W-:-:S03]  /*29470*/  IADD3 R8, P0, PT, R8, UR12, RZ ;  /* 0x0000000c08087c10 */ /* 0x000fc6000ff1e0ff */
        /* <DEDUP_REMOVED lines=1357> */
[----:B--2---:R-:W-:Y:S02]  /*2e950*/  IADD3.X R4, PT, PT, R4, UR9, RZ, P0, !PT ;  /* 0x0000000904047c10 */ /* 0x004fe400087fe4ff */
        /* <DEDUP_REMOVED lines=29> */
[----:B0-----:R-:W2:Y:S04]  /*2eb30*/  LDL.LU R27, [R1+0xa5c] ;  /* 0x000a5c00011b7983 */ /* 0x001ea80000300800 */
[----:B------:R-:W-:Y:S04]  /*2eb40*/  STL [R1+0x2f0], R29 ;  /* 0x0002f01d01007387 */ /* 0x000fe80000100800 */
[----:B------:R-:W3:Y:S01]  /*2eb50*/  LDL.LU R18, [R1+0xa64] ;  /* 0x000a640001127983 */ /* 0x000ee20000300800 */
[----:B------:R-:W-:-:S02]  /*2eb60*/  IADD3 R0, P6, PT, R0, UR12, RZ ;  /* 0x0000000c00007c10 */ /* 0x000fc4000ffde0ff */
[----:B------:R-:W-:-:S03]  /*2eb70*/  IADD3.X R28, PT, PT, R28, UR9, RZ, P0, !PT ;  /* 0x000000091c1c7c10 */ /* 0x000fc600087fe4ff */
[----:B------:R-:W-:Y:S04]  /*2eb80*/  STL [R1+0xa54], R0 ;  /* 0x000a540001007387 */ /* 0x000fe80000100800 */
[----:B---3--:R0:W-:Y:S04]  /*2eb90*/  STL [R1+0xb48], R18 ;  /* 0x000b481201007387 */ /* 0x0081e80000100800 */
[----:B------:R1:W-:Y:S04]  /*2eba0*/  STL [R1+0x2e8], R28 ;  /* 0x0002e81c01007387 */ /* 0x0003e80000100800 */
[----:B0-----:R-:W3:Y:S04]  /*2ebb0*/  LDL.LU R18, [R1+0x2e0] ;  /* 0x0002e00001127983 */ /* 0x001ee80000300800 */
        /* <DEDUP_REMOVED lines=23> */
[----:B--2---:R-:W-:-:S03]  /*2ed30*/  IADD3 R27, P0, PT, R27, UR12, RZ ;  /* 0x0000000c1b1b7c10 */ /* 0x004fc6000ff1e0ff */
[----:B------:R-:W2:Y:S04]  /*2ed40*/  LDL.LU R23, [R1+0xa58] ;  /* 0x000a580001177983 */ /* 0x000ea80000300800 */
[----:B------:R-:W2:Y:S04]  /*2ed50*/  LDL.LU R19, [R1+0xa60] ;  /* 0x000a600001137983 */ /* 0x000ea80000300800 */
[----:B------:R-:W2:Y:S04]  /*2ed60*/  LDL.LU R5, [R1+0xa68] ;  /* 0x000a680001057983 */ /* 0x000ea80000300800 */
[----:B------:R-:W2:Y:S04]  /*2ed70*/  LDL.LU R26, [R1+0xa70] ;  /* 0x000a7000011a7983 */ /* 0x000ea80000300800 */
[----:B------:R0:W-:Y:S04]  /*2ed80*/  STL [R1+0xa5c], R27 ;  /* 0x000a5c1b01007387 */ /* 0x0001e80000100800 */
[----:B0-----:R-:W2:Y:S01]  /*2ed90*/  LDL.LU R27, [R1+0x27c] ;  /* 0x00027c00011b7983 */ /* 0x001ea20000300800 */
[----:B---3--:R-:W-:-:S05]  /*2eda0*/  IADD3.X R18, PT, PT, R18, UR9, RZ, P1, !PT ;  /* 0x0000000912127c10 */ /* 0x008fca0008ffe4ff */
[----:B------:R0:W-:Y:S04]  /*2edb0*/  STL [R1+0x2e0], R18 ;  /* 0x0002e01201007387 */ /* 0x0001e80000100800 */
[----:B0-----:R-:W3:Y:S01]  /*2edc0*/  LDL.LU R18, [R1+0xb48] ;  /* 0x000b480001127983 */ /* 0x001ee20000300800 */
[----:B----4-:R-:W-:Y:S02]  /*2edd0*/  IADD3.X R12, PT, PT, R12, UR9, RZ, P2, !PT ;  /* 0x000000090c0c7c10 */ /* 0x010fe400097fe4ff */
        /* <DEDUP_REMOVED lines=12> */
[----:B---3--:R-:W-:-:S05]  /*2eea0*/  IADD3 R18, P1, PT, R18, UR12, RZ ;  /* 0x0000000c12127c10 */ /* 0x008fca000ff3e0ff */
[----:B------:R0:W-:Y:S04]  /*2eeb0*/  STL [R1+0xa64], R18 ;  /* 0x000a641201007387 */ /* 0x0001e80000100800 */
[----:B0-----:R0:W5:Y:S04]  /*2eec0*/  LDL.LU R18, [R1+0xb44] ;  /* 0x000b440001127983 */ /* 0x0011680000300800 */
[----:B------:R1:W-:Y:S04]  /*2eed0*/  STL [R1+0x2d8], R12 ;  /* 0x0002d80c01007387 */ /* 0x0003e80000100800 */
[----:B-1----:R0:W5:Y:S04]  /*2eee0*/  LDL.LU R12, [R1+0xb40] ;  /* 0x000b4000010c7983 */ /* 0x0021680000300800 */
        /* <DEDUP_REMOVED lines=8> */
[----:B------:R1:W-:Y:S01]  /*2ef70*/  STL [R1+0xa7c], R7 ;  /* 0x000a7c0701007387 */ /* 0x0003e20000100800 */
[----:B------:R-:W-:-:S03]  /*2ef80*/  IADD3.X R0, PT, PT, R0, UR9, RZ, P1, !PT ;  /* 0x0000000900007c10 */ /* 0x000fc60008ffe4ff */
[----:B-1----:R0:W5:Y:S04]  /*2ef90*/  LDL.LU R7, [R1+0xb2c] ;  /* 0x000b2c0001077983 */ /* 0x0021680000300800 */
[----:B------:R1:W-:Y:S01]  /*2efa0*/  STL [R1+0x2cc], R16 ;  /* 0x0002cc1001007387 */ /* 0x0003e20000100800 */
[----:B------:R-:W-:-:S03]  /*2efb0*/  IADD3 R29, P1, PT, R29, UR12, RZ ;  /* 0x0000000c1d1d7c10 */ /* 0x000fc6000ff3e0ff */
        /* <DEDUP_REMOVED lines=16> */
[----:B-1----:R-:W3:Y:S01]  /*2f0c0*/  LDL.LU R28, [R1+0xb08] ;  /* 0x000b0800011c7983 */ /* 0x002ee20000300800 */
[----:B------:R-:W-:-:S02]  /*2f0d0*/  IADD3 R9, P2, PT, R9, UR12, RZ ;  /* 0x0000000c09097c10 */ /* 0x000fc4000ff5e0ff */
[----:B------:R-:W-:Y:S02]  /*2f0e0*/  IADD3.X R10, PT, PT, R10, UR9, RZ, P3, !PT ;  /* 0x000000090a0a7c10 */ /* 0x000fe40009ffe4ff */
[----:B------:R-:W-:Y:S02]  /*2f0f0*/  IADD3 R11, P3, PT, R11, UR12, RZ ;  /* 0x0000000c0b0b7c10 */ /* 0x000fe4000ff7e0ff */
[----:B------:R-:W-:Y:S02]  /*2f100*/  IADD3.X R13, PT, PT, R13, UR9, RZ, P4, !PT ;  /* 0x000000090d0d7c10 */ /* 0x000fe4000a7fe4ff */
[----:B------:R-:W-:Y:S01]  /*2f110*/  IADD3 R14, P4, PT, R14, UR12, RZ ;  /* 0x0000000c0e0e7c10 */ /* 0x000fe2000ff9e0ff */
[----:B------:R-:W-:Y:S01]  /*2f120*/  STL [R1+0xa88], R9 ;  /* 0x000a880901007387 */ /* 0x000fe20000100800 */
[----:B------:R-:W-:-:S03]  /*2f130*/  IADD3.X R15, PT, PT, R15, UR9, RZ, P5, !PT ;  /* 0x000000090f0f7c10 */ /* 0x000fc6000affe4ff */
[----:B------:R-:W-:Y:S01]  /*2f140*/  STL [R1+0xa38], R10 ;  /* 0x000a380a01007387 */ /* 0x000fe20000100800 */
[----:B------:R-:W-:-:S03]  /*2f150*/  IADD3.X R21, PT, PT, R21, UR9, RZ, P6, !PT ;  /* 0x0000000915157c10 */ /* 0x000fc6000b7fe4ff */
[----:B------:R-:W-:Y:S01]  /*2f160*/  STL [R1+0xa84], R11 ;  /* 0x000a840b01007387 */ /* 0x000fe20000100800 */
[----:B------:R-:W-:-:S03]  /*2f170*/  IADD3 R22, P5, PT, R22, UR13, RZ ;  /* 0x0000000d16167c10 */ /* 0x000fc6000ffbe0ff */
[----:B------:R-:W-:Y:S01]  /*2f180*/  STL [R1+0xa40], R13 ;  /* 0x000a400d01007387 */ /* 0x000fe20000100800 */
[----:B--2---:R-:W-:-:S03]  /*2f190*/  IADD3.X R23, PT, PT, R23, UR9, RZ, P0, !PT ;  /* 0x0000000917177c10 */ /* 0x004fc600087fe4ff */
[----:B------:R-:W-:Y:S01]  /*2f1a0*/  STL [R1+0xa80], R14 ;  /* 0x000a800e01007387 */ /* 0x000fe20000100800 */
[----:B------:R-:W-:-:S03]  /*2f1b0*/  IADD3.X R19, PT, PT, R19, UR9, RZ, P1, !PT ;  /* 0x0000000913137c10 */ /* 0x000fc60008ffe4ff */
[----:B------:R-:W-:Y:S04]  /*2f1c0*/  STL [R1+0xa48], R15 ;  /* 0x000a480f01007387 */ /* 0x000fe80000100800 */
[----:B------:R-:W-:Y:S04]  /*2f1d0*/  STL [R1+0xa50], R21 ;  /* 0x000a501501007387 */ /* 0x000fe80000100800 */
[----:B------:R-:W-:Y:S04]  /*2f1e0*/  STL [R1+0x28c], R22 ;  /* 0x00028c1601007387 */ /* 0x000fe80000100800 */
[----:B------:R-:W-:Y:S04]  /*2f1f0*/  STL [R1+0xa58], R23 ;  /* 0x000a581701007387 */ /* 0x000fe80000100800 */
[----:B------:R-:W-:Y:S01]  /*2f200*/  STL [R1+0xa60], R19 ;  /* 0x000a601301007387 */ /* 0x000fe20000100800 */
[----:B------:R-:W-:-:S02]  /*2f210*/  IADD3.X R5, PT, PT, R5, UR9, RZ, P2, !PT ;  /* 0x0000000905057c10 */ /* 0x000fc400097fe4ff */
[----:B------:R-:W-:Y:S02]  /*2f220*/  IADD3.X R26, PT, PT, R26, UR9, RZ, P3, !PT ;  /* 0x000000091a1a7c10 */ /* 0x000fe40009ffe4ff */
[----:B------:R-:W-:Y:S01]  /*2f230*/  IADD3.X R27, PT, PT, R27, UR6, RZ, P5, !PT ;  /* 0x000000061b1b7c10 */ /* 0x000fe2000affe4ff */
[----:B------:R-:W-:-:S04]  /*2f240*/  UIADD3 UR4, UPT, UPT, UR4, 0x1, URZ ;  /* 0x0000000104047890 */ /* 0x000fc8000fffe0ff */
[----:B------:R-:W-:Y:S01]  /*2f250*/  UISETP.NE.U32.AND UP0, UPT, UR4, UR8, UPT ;  /* 0x000000080400728c */ /* 0x000fe2000bf05070 */
[----:B---3--:R-:W-:-:S05]  /*2f260*/  IADD3.X R28, PT, PT, R28, UR9, RZ, P4, !PT ;  /* 0x000000091c1c7c10 */ /* 0x008fca000a7fe4ff */
[----:B------:R1:W-:Y:S02]  /*2f270*/  STL [R1+0xa78], R28 ;  /* 0x000a781c01007387 */ /* 0x0003e40000100800 */
[----:B-1----:R-:W1:Y:S02]  /*2f280*/  S2R R28, SR_TID.X ;  /* 0x00000000001c7919 */ /* 0x002e640000002100 */
[----:B------:R0:W-:Y:S04]  /*2f290*/  STL [R1+0xa68], R5 ;  /* 0x000a680501007387 */ /* 0x0001e80000100800 */
[----:B------:R0:W-:Y:S04]  /*2f2a0*/  STL [R1+0xa70], R26 ;  /* 0x000a701a01007387 */ /* 0x0001e80000100800 */
[----:B------:R0:W-:Y:S01]  /*2f2b0*/  STL [R1+0x27c], R27 ;  /* 0x00027c1b01007387 */ /* 0x0001e20000100800 */
[----:B-1----:R-:W-:-:S05]  /*2f2c0*/  LOP3.LUT R28, R28, 0x7f, RZ, 0xc0, !PT ;  /* 0x0000007f1c1c7812 */ /* 0x002fca00078ec0ff */
[----:B------:R-:W-:Y:S01]  /*2f2d0*/  IMAD.SHL.U32 R28, R28, 0x2, RZ ;  /* 0x000000021c1c7824 */ /* 0x000fe200078e00ff */
[----:B0-----:R-:W-:Y:S06]  /*2f2e0*/  BRA.U UP0, `(.L_x_2) ;  /* 0xfffffea500287547 */ /* 0x001fec000b83ffff */
[----:B-----5:R0:W-:Y:S04]  /*2f2f0*/  STL [R1+0xb10], R24 ;  /* 0x000b101801007387 */ /* 0x0201e80000100800 */
[----:B------:R1:W-:Y:S01]  /*2f300*/  STL [R1+0xb0c], R0 ;  /* 0x000b0c0001007387 */ /* 0x0003e20000100800 */
[----:B0-----:R-:W-:-:S03]  /*2f310*/  IMAD.MOV.U32 R24, RZ, RZ, R4 ;  /* 0x000000ffff187224 */ /* 0x001fc600078e0004 */
[----:B-1----:R-:W2:Y:S04]  /*2f320*/  LDL.LU R0, [R1+0x1cc] ;  /* 0x0001cc0001007983 */ /* 0x002ea80000300800 */
[----:B------:R0:W-:Y:S04]  /*2f330*/  STL [R1+0xb08], R2 ;  /* 0x000b080201007387 */ /* 0x0001e80000100800 */
[----:B0-----:R-:W3:Y:S04]  /*2f340*/  LDL.LU R2, [R1+0x1ec] ;  /* 0x0001ec0001027983 */ /* 0x001ee80000300800 */
[----:B------:R-:W3:Y:S04]  /*2f350*/  LDL.LU R5, [R1+0x1fc] ;  /* 0x0001fc0001057983 */ /* 0x000ee80000300800 */
        /* <DEDUP_REMOVED lines=10> */
[----:B------:R-:W-:-:S03]  /*2f400*/  F2FP.BF16.F32.PACK_AB R7, R24, R7 ;  /* 0x000000071807723e */ /* 0x000fc600000010ff */
[----:B------:R-:W4:Y:S04]  /*2f410*/  LDL.LU R23, [R1+0x1d4] ;  /* 0x0001d40001177983 */ /* 0x000f280000300800 */
[----:B------:R-:W4:Y:S04]  /*2f420*/  LDL.LU R19, [R1+0x1e4] ;  /* 0x0001e40001137983 */ /* 0x000f280000300800 */
[----:B------:R-:W4:Y:S04]  /*2f430*/  LDL.LU R26, [R1+0x1f4] ;  /* 0x0001f400011a7983 */ /* 0x000f280000300800 */
[----:B------:R-:W4:Y:S04]  /*2f440*/  LDL.LU R27, [R1+0x204] ;  /* 0x00020400011b7983 */ /* 0x000f280000300800 */
[----:B------:R-:W4:Y:S01]  /*2f450*/  LDL.LU R24, [R1+0xb10] ;  /* 0x000b100001187983 */ /* 0x000f220000300800 */
[----:B--2---:R-:W-:-:S03]  /*2f460*/  F2FP.BF16.F32.PACK_AB R6, R0, R6 ;  /* 0x000000060006723e */ /* 0x004fc600000010ff */
[----:B------:R-:W2:Y:S01]  /*2f470*/  LDL.LU R0, [R1+0xb0c] ;  /* 0x000b0c0001007983 */ /* 0x000ea20000300800 */
[----:B---3--:R-:W-:-:S03]  /*2f480*/  F2FP.BF16.F32.PACK_AB R5, R2, R5 ;  /* 0x000000050205723e */ /* 0x008fc600000010ff */
[----:B------:R-:W2:Y:S01]  /*2f490*/  LDL.LU R2, [R1+0xb08] ;  /* 0x000b080001027983 */ /* 0x000ea20000300800 */
[----:B----4-:R-:W-:Y:S02]  /*2f4a0*/  F2FP.BF16.F32.PACK_AB R4, R28, R4 ;  /* 0x000000041c04723e */ /* 0x010fe400000010ff */
[----:B------:R-:W-:Y:S02]  /*2f4b0*/  F2FP.BF16.F32.PACK_AB R11, R8, R11 ;  /* 0x0000000b080b723e */ /* 0x000fe400000010ff */
[----:B------:R-:W-:Y:S02]  /*2f4c0*/  F2FP.BF16.F32.PACK_AB R10, R9, R10 ;  /* 0x0000000a090a723e */ /* 0x000fe400000010ff */
[----:B------:R-:W-:Y:S02]  /*2f4d0*/  F2FP.BF16.F32.PACK_AB R9, R13, R14 ;  /* 0x0000000e0d09723e */ /* 0x000fe400000010ff */
[----:B------:R-:W-:Y:S02]  /*2f4e0*/  F2FP.BF16.F32.PACK_AB R8, R15, R21 ;  /* 0x000000150f08723e */ /* 0x000fe400000010ff */
[----:B------:R-:W-:-:S02]  /*2f4f0*/  F2FP.BF16.F32.PACK_AB R15, R12, R20 ;  /* 0x000000140c0f723e */ /* 0x000fc400000010ff */
[----:B------:R-:W-:Y:S02]  /*2f500*/  F2FP.BF16.F32.PACK_AB R14, R22, R23 ;  /* 0x00000017160e723e */ /* 0x000fe400000010ff */
[----:B------:R-:W-:Y:S02]  /*2f510*/  F2FP.BF16.F32.PACK_AB R13, R19, R26 ;  /* 0x0000001a130d723e */ /* 0x000fe400000010ff */
[----:B------:R-:W-:Y:S02]  /*2f520*/  F2FP.BF16.F32.PACK_AB R19, R18, R17 ;  /* 0x000000111213723e */ /* 0x000fe400000010ff */
[----:B------:R-:W-:Y:S02]  /*2f530*/  F2FP.BF16.F32.PACK_AB R18, R16, R25 ;  /* 0x000000191012723e */ /* 0x000fe400000010ff */
[----:B------:R-:W-:Y:S02]  /*2f540*/  F2FP.BF16.F32.PACK_AB R12, R27, R29 ;  /* 0x0000001d1b0c723e */ /* 0x000fe400000010ff */
[----:B------:R-:W-:-:S02]  /*2f550*/  F2FP.BF16.F32.PACK_AB R17, R24, R3 ;  /* 0x000000031811723e */ /* 0x000fc400000010ff */
[----:B--2---:R-:W-:-:S07]  /*2f560*/  F2FP.BF16.F32.PACK_AB R16, R2, R0 ;  /* 0x000000000210723e */ /* 0x004fce00000010ff */
.L_x_1:
[----:B------:R-:W2:Y:S01]  /*2f570*/  LDL.LU R23, [R1+0xafc] ;  /* 0x000afc0001177983 */ /* 0x000ea20000300800 */
[----:B0-----:R-:W0:Y:S01]  /*2f580*/  S2R R0, SR_TID.X ;  /* 0x0000000000007919 */ /* 0x001e220000002100 */
[----:B------:R-:W1:Y:S01]  /*2f590*/  S2UR UR5, SR_CgaCtaId ;  /* 0x00000000000579c3 */ /* 0x000e620000008800 */
[----:B------:R-:W-:Y:S01]  /*2f5a0*/  UMOV UR4, 0x400 ;  /* 0x0000040000047882 */ /* 0x000fe20000000000 */
[----:B------:R-:W3:Y:S01]  /*2f5b0*/  LDCU.128 UR12, c[0x0][0x390] ;  /* 0x00007200ff0c77ac */ /* 0x000ee20008000c00 */
[----:B------:R-:W4:Y:S01]  /*2f5c0*/  LDL.LU R21, [R1+0xaf8] ;  /* 0x000af80001157983 */ /* 0x000f220000300800 */
[----:B------:R-:W5:Y:S03]  /*2f5d0*/  LDCU UR6, c[0x0][0x3b4] ;  /* 0x00007680ff0677ac */ /* 0x000f660008000800 */
[----:B------:R-:W3:Y:S04]  /*2f5e0*/  LDL.LU R22, [R1+0xb00] ;  /* 0x000b000001167983 */ /* 0x000ee80000300800 */
[----:B------:R-:W5:Y:S01]  /*2f5f0*/  LDL.LU R24, [R1+0x154] ;  /* 0x0001540001187983 */ /* 0x000f620000300800 */
[----:B------:R-:W2:Y:S01]  /*2f600*/  S2R R25, SR_TID.X ;  /* 0x0000000000197919 */ /* 0x000ea20000002100 */
[----:B-1----:R-:W-:Y:S01]  /*2f610*/  ULEA UR4, UR5, UR4, 0x18 ;  /* 0x0000000405047291 */ /* 0x002fe2000f8ec0ff */
[C---:B0-----:R-:W-:Y:S01]  /*2f620*/  IMAD.SHL.U32 R20, R0.reuse, 0x4, RZ ;  /* 0x0000000400147824 */ /* 0x041fe200078e00ff */
[C---:B------:R-:W-:Y:S01]  /*2f630*/  LOP3.LUT R3, R0.reuse, 0x60, RZ, 0xc0, !PT ;  /* 0x0000006000037812 */ /* 0x040fe200078ec0ff */
[----:B------:R-:W-:Y:S01]  /*2f640*/  IMAD.SHL.U32 R2, R0, 0x100, RZ ;  /* 0x0000010000027824 */ /* 0x000fe200078e00ff */
[----:B------:R-:W-:-:S02]  /*2f650*/  SHF.R.U32.HI R28, RZ, 0x4, R0 ;  /* 0x00000004ff1c7819 */ /* 0x000fc40000011600 */
[----:B------:R-:W-:Y:S02]  /*2f660*/  LOP3.LUT R20, R20, 0x70, RZ, 0xc0, !PT ;  /* 0x0000007014147812 */ /* 0x000fe400078ec0ff */
[----:B------:R-:W-:-:S03]  /*2f670*/  SGXT.U32 R28, R28, 0x3 ;  /* 0x000000031c1c781a */ /* 0x000fc60000000000 */
[----:B------:R-:W-:Y:S02]  /*2f680*/  IMAD R3, R3, 0x10, R20 ;  /* 0x0000001003037824 */ /* 0x000fe400078e0214 */
[----:B------:R-:W-:-:S05]  /*2f690*/  IMAD.SHL.U32 R20, R0, 0x400, RZ ;  /* 0x0000040000147824 */ /* 0x000fca00078e00ff */
[----:B------:R-:W-:Y:S01]  /*2f6a0*/  LOP3.LUT R20, R20, 0x1800, RZ, 0xc0, !PT ;  /* 0x0000180014147812 */ /* 0x000fe200078ec0ff */
[----:B------:R-:W-:Y:S01]  /*2f6b0*/  BAR.SYNC.DEFER_BLOCKING 0x0 ;  /* 0x0000000000007b1d */ /* 0x000fe20000010000 */
[----:B--2---:R-:W-:Y:S02]  /*2f6c0*/  LOP3.LUT R2, R23, 0x1800, R2, 0xf8, !PT ;  /* 0x0000180017027812 */ /* 0x004fe400078ef802 */
[--C-:B------:R-:W-:Y:S02]  /*2f6d0*/  SHF.R.U32.HI R23, RZ, 0x4, R25.reuse ;  /* 0x00000004ff177819 */ /* 0x100fe40000011619 */
[----:B------:R-:W-:Y:S02]  /*2f6e0*/  LOP3.LUT R2, R2, R3, RZ, 0x3c, !PT ;  /* 0x0000000302027212 */ /* 0x000fe400078e3cff */
[----:B------:R-:W-:Y:S01]  /*2f6f0*/  SHF.R.U32.HI R25, RZ, 0x4, R25 ;  /* 0x00000004ff197819 */ /* 0x000fe20000011619 */
[----:B------:R-:W-:Y:S01]  /*2f700*/  VIADD R23, R23, 0x38 ;  /* 0x0000003817177836 */ /* 0x000fe20000000000 */
[----:B----4-:R-:W-:Y:S01]  /*2f710*/  LOP3.LUT R21, R20, 0x1f0, R21, 0xf8, !PT ;  /* 0x000001f014157812 */ /* 0x010fe200078ef815 */
[----:B------:R-:W-:Y:S01]  /*2f720*/  STS.128 [R2+UR4], R16 ;  /* 0x0000001002007988 */ /* 0x000fe20008000c04 */
[----:B------:R-:W-:Y:S01]  /*2f730*/  SHF.R.U32.HI R20, RZ, 0x4, R0 ;  /* 0x00000004ff147819 */ /* 0x000fe20000011600 */
[----:B------:R-:W-:Y:S01]  /*2f740*/  VIADD R25, R25, 0x78 ;  /* 0x0000007819197836 */ /* 0x000fe20000000000 */
[----:B---3--:R-:W-:Y:S01]  /*2f750*/  ISETP.GE.AND P0, PT, R22, UR14, PT ;  /* 0x0000000e16007c0c */ /* 0x008fe2000bf06270 */
[----:B------:R-:W-:Y:S03]  /*2f760*/  STS.128 [R2+UR4+0x100], R12 ;  /* 0x0001000c02007988 */ /* 0x000fe60008000c04 */
[C---:B-----5:R-:W-:Y:S01]  /*2f770*/  LOP3.LUT R3, R24.reuse, R25, RZ, 0xfc, !PT ;  /* 0x0000001918037212 */ /* 0x060fe200078efcff */
[----:B------:R-:W-:Y:S01]  /*2f780*/  STS.128 [R2+UR4+0x80], R8 ;  /* 0x0000800802007988 */ /* 0x000fe20008000c04 */
[----:B------:R-:W-:-:S02]  /*2f790*/  LOP3.LUT R29, R24, 0x28, R28, 0xfe, !PT ;  /* 0x00000028181d7812 */ /* 0x000fc400078efe1c */
[C-C-:B------:R-:W-:Y:S01]  /*2f7a0*/  LOP3.LUT R26, R24.reuse, 0x18, R28.reuse, 0xfe, !PT ;  /* 0x00000018181a7812 */ /* 0x140fe200078efe1c */
[----:B------:R-:W-:Y:S01]  /*2f7b0*/  STS.128 [R2+UR4+0x180], R4 ;  /* 0x0001800402007988 */ /* 0x000fe20008000c04 */
[----:B------:R-:W-:-:S03]  /*2f7c0*/  LOP3.LUT R27, R24, 0x20, R28, 0xfe, !PT ;  /* 0x00000020181b7812 */ /* 0x000fc600078efe1c */
[----:B------:R0:W-:Y:S02]  /*2f7d0*/  STL [R1+0x24], R3 ;  /* 0x0000240301007387 */ /* 0x0001e40000100800 */
[----:B0-----:R-:W-:Y:S01]  /*2f7e0*/  IMAD R3, R22, UR6, RZ ;  /* 0x0000000616037c24 */ /* 0x001fe2000f8e02ff */
[----:B------:R-:W-:Y:S01]  /*2f7f0*/  LOP3.LUT R4, R21, 0x60, R0, 0x78, !PT ;  /* 0x0000006015047812 */ /* 0x000fe200078e7800 */
[----:B------:R-:W-:Y:S01]  /*2f800*/  BAR.SYNC.DEFER_BLOCKING 0x0 ;  /* 0x0000000000007b1d */ /* 0x000fe20000010000 */
[C---:B------:R-:W-:Y:S02]  /*2f810*/  LOP3.LUT R2, R24.reuse, R23, RZ, 0xfc, !PT ;  /* 0x0000001718027212 */ /* 0x040fe400078efcff */
[C-C-:B------:R-:W-:Y:S02]  /*2f820*/  LOP3.LUT R6, R24.reuse, 0xf8, R20.reuse, 0xfe, !PT ;  /* 0x000000f818067812 */ /* 0x140fe400078efe14 */
[----:B------:R-:W-:-:S03]  /*2f830*/  LOP3.LUT R5, R24, 0xb8, R20, 0xfe, !PT ;  /* 0x000000b818057812 */ /* 0x000fc600078efe14 */
[----:B------:R-:W0:Y:S01]  /*2f840*/  LDC R22, c[0x0][0x3b8] ;  /* 0x0000ee00ff167b82 */ /* 0x000e220000000800 */
[C-C-:B------:R-:W-:Y:S01]  /*2f850*/  LOP3.LUT R7, R24.reuse, 0x50, R28.reuse, 0xfe, !PT ;  /* 0x0000005018077812 */ /* 0x140fe200078efe1c */
[----:B------:R1:W-:Y:S01]  /*2f860*/  STL [R1+0x4], R2 ;  /* 0x0000040201007387 */ /* 0x0003e20000100800 */
[C---:B------:R-:W-:Y:S02]  /*2f870*/  LEA R0, P1, R3.reuse, UR12, 0x1 ;  /* 0x0000000c03007c11 */ /* 0x040fe4000f8208ff */
[C-C-:B------:R-:W-:Y:S01]  /*2f880*/  LOP3.LUT R21, R24.reuse, 0x8, R28.reuse, 0xfe, !PT ;  /* 0x0000000818157812 */ /* 0x140fe200078efe1c */
[----:B------:R2:W-:Y:S01]  /*2f890*/  STL [R1+0x2c], R6 ;  /* 0x00002c0601007387 */ /* 0x0005e20000100800 */
[C-C-:B------:R-:W-:Y:S02]  /*2f8a0*/  LOP3.LUT R23, R24.reuse, 0x10, R28.reuse, 0xfe, !PT ;  /* 0x0000001018177812 */ /* 0x140fe400078efe1c */
[----:B------:R-:W-:Y:S01]  /*2f8b0*/  LOP3.LUT R20, R24, 0xf0, R28, 0xfe, !PT ;  /* 0x000000f018147812 */ /* 0x000fe200078efe1c */
[----:B------:R3:W-:Y:S01]  /*2f8c0*/  STL [R1+0x28], R5 ;  /* 0x0000280501007387 */ /* 0x0007e20000100800 */
[----:B------:R-:W-:-:S02]  /*2f8d0*/  LEA.HI.X.SX32 R3, R3, UR13, 0x1, P1 ;  /* 0x0000000d03037c11 */ /* 0x000fc400088f0eff */
[C---:B-1----:R-:W-:Y:S02]  /*2f8e0*/  LOP3.LUT R2, R24.reuse, R28, RZ, 0xfc, !PT ;  /* 0x0000001c18027212 */ /* 0x042fe400078efcff */
[----:B------:R-:W-:Y:S02]  /*2f8f0*/  ISETP.LT.AND P2, PT, R21, UR15, !P0 ;  /* 0x0000000f15007c0c */ /* 0x000fe4000c741270 */
[--C-:B--2---:R-:W-:Y:S01]  /*2f900*/  LOP3.LUT R6, R24, 0x30, R28.reuse, 0xfe, !PT ;  /* 0x0000003018067812 */ /* 0x104fe200078efe1c */
[----:B------:R-:W1:Y:S01]  /*2f910*/  LDS.128 R16, [R4+UR4] ;  /* 0x0000000404107984 */ /* 0x000e620008000c00 */
[----:B------:R-:W-:Y:S02]  /*2f920*/  ISETP.LT.AND P4, PT, R2, UR15, !P0 ;  /* 0x0000000f02007c0c */ /* 0x000fe4000c781270 */
[----:B---3--:R-:W-:Y:S01]  /*2f930*/  LOP3.LUT R5, R24, 0x40, R28, 0xfe, !PT ;  /* 0x0000004018057812 */ /* 0x008fe200078efe1c */
[----:B------:R-:W2:Y:S01]  /*2f940*/  LDS.128 R12, [R4+UR4+0x200] ;  /* 0x00020004040c7984 */ /* 0x000ea20008000c00 */
[----:B------:R-:W-:Y:S01]  /*2f950*/  ISETP.LT.AND P3, PT, R23, UR15, !P0 ;  /* 0x0000000f17007c0c */ /* 0x000fe2000c761270 */
[----:B0-----:R-:W-:-:S02]  /*2f960*/  IMAD R2, R2, R22, RZ ;  /* 0x0000001602027224 */ /* 0x001fc400078e02ff */
[----:B------:R-:W0:Y:S01]  /*2f970*/  LDS.128 R8, [R4+UR4+0x400] ;  /* 0x0004000404087984 */ /* 0x000e220008000c00 */
[-C--:B------:R-:W-:Y:S02]  /*2f980*/  IMAD R21, R21, R22.reuse, RZ ;  /* 0x0000001615157224 */ /* 0x080fe400078e02ff */
[----:B------:R-:W-:Y:S01]  /*2f990*/  IMAD R23, R23, R22, RZ ;  /* 0x0000001617177224 */ /* 0x000fe200078e02ff */
[----:B-1----:R1:W-:Y:S04]  /*2f9a0*/  STL [R1+0xb2c], R17 ;  /* 0x000b2c1101007387 */ /* 0x0023e80000100800 */
[----:B------:R3:W-:Y:S04]  /*2f9b0*/  STL [R1+0xb24], R18 ;  /* 0x000b241201007387 */ /* 0x0007e80000100800 */
[----:B------:R4:W-:Y:S01]  /*2f9c0*/  STL [R1+0xb10], R19 ;  /* 0x000b101301007387 */ /* 0x0009e20000100800 */
[----:B-1----:R-:W-:-:S03]  /*2f9d0*/  LOP3.LUT R17, R24, 0x48, R28, 0xfe, !PT ;  /* 0x0000004818117812 */ /* 0x002fc600078efe1c */
[----:B------:R1:W-:Y:S01]  /*2f9e0*/  STL [R1+0xb30], R29 ;  /* 0x000b301d01007387 */ /* 0x0003e20000100800 */
[----:B---3--:R-:W-:-:S03]  /*2f9f0*/  LOP3.LUT R18, R24, 0x90, R28, 0xfe, !PT ;  /* 0x0000009018127812 */ /* 0x008fc600078efe1c */
[----:B------:R3:W-:Y:S01]  /*2fa00*/  STL [R1], R6 ;  /* 0x0000000601007387 */ /* 0x0007e20000100800 */
[----:B----4-:R-:W-:-:S03]  /*2fa10*/  LOP3.LUT R19, R24, 0xd0, R28, 0xfe, !PT ;  /* 0x000000d018137812 */ /* 0x010fc600078efe1c */
[----:B------:R4:W-:Y:S01]  /*2fa20*/  STL [R1+0x8], R5 ;  /* 0x0000080501007387 */ /* 0x0009e20000100800 */
[----:B-1----:R-:W-:-:S03]  /*2fa30*/  LOP3.LUT R29, R24, 0x80, R28, 0xfe, !PT ;  /* 0x00000080181d7812 */ /* 0x002fc600078efe1c */
[----:B------:R-:W-:Y:S01]  /*2fa40*/  STL [R1+0x10], R7 ;  /* 0x0000100701007387 */ /* 0x000fe20000100800 */
[C-C-:B---3--:R-:W-:Y:S02]  /*2fa50*/  LOP3.LUT R6, R24.reuse, 0x60, R28.reuse, 0xfe, !PT ;  /* 0x0000006018067812 */ /* 0x148fe400078efe1c */
[----:B------:R-:W-:Y:S02]  /*2fa60*/  ISETP.LT.AND P5, PT, R29, UR15, !P0 ;  /* 0x0000000f1d007c0c */ /* 0x000fe4000c7a1270 */
[----:B----4-:R-:W-:-:S05]  /*2fa70*/  LOP3.LUT R5, R24, 0x58, R28, 0xfe, !PT ;  /* 0x0000005818057812 */ /* 0x010fca00078efe1c */
[----:B------:R1:W-:Y:S04]  /*2fa80*/  STL [R1+0x14], R5 ;  /* 0x0000140501007387 */ /* 0x0003e80000100800 */
[----:B------:R-:W-:Y:S04]  /*2fa90*/  STL [R1+0x1c], R6 ;  /* 0x00001c0601007387 */ /* 0x000fe80000100800 */
[----:B--2---:R2:W-:Y:S01]  /*2faa0*/  STL [R1+0xb20], R14 ;  /* 0x000b200e01007387 */ /* 0x0045e20000100800 */
[----:B-1----:R-:W-:-:S05]  /*2fab0*/  LOP3.LUT R5, R24, 0x88, R28, 0xfe, !PT ;  /* 0x0000008818057812 */ /* 0x002fca00078efe1c */
[----:B------:R-:W-:Y:S01]  /*2fac0*/  STL [R1+0x30], R5 ;  /* 0x0000300501007387 */ /* 0x000fe20000100800 */
[----:B--2---:R-:W-:-:S03]  /*2fad0*/  LOP3.LUT R14, R24, 0x98, R28, 0xfe, !PT ;  /* 0x00000098180e7812 */ /* 0x004fc600078efe1c */
[----:B------:R-:W1:Y:S04]  /*2fae0*/  LDS.128 R4, [R4+UR4+0x600] ;  /* 0x0006000404047984 */ /* 0x000e680008000c00 */
[----:B------:R2:W-:Y:S04]  /*2faf0*/  STL [R1+0xb14], R15 ;  /* 0x000b140f01007387 */ /* 0x0005e80000100800 */
[----:B------:R3:W-:Y:S04]  /*2fb00*/  STL [R1+0xb28], R18 ;  /* 0x000b281201007387 */ /* 0x0007e80000100800 */
[----:B0-----:R0:W-:Y:S01]  /*2fb10*/  STL [R1+0xb1c], R10 ;  /* 0x000b1c0a01007387 */ /* 0x0011e20000100800 */
[----:B--2---:R-:W-:-:S03]  /*2fb20*/  LOP3.LUT R15, R24, 0xc8, R28, 0xfe, !PT ;  /* 0x000000c8180f7812 */ /* 0x004fc600078efe1c */
[----:B------:R2:W-:Y:S01]  /*2fb30*/  STL [R1+0xb0c], R11 ;  /* 0x000b0c0b01007387 */ /* 0x0005e20000100800 */
[C-C-:B---3--:R-:W-:Y:S02]  /*2fb40*/  LOP3.LUT R18, R24.reuse, 0xd8, R28.reuse, 0xfe, !PT ;  /* 0x000000d818127812 */ /* 0x148fe400078efe1c */
[C-C-:B0-----:R-:W-:Y:S02]  /*2fb50*/  LOP3.LUT R10, R24.reuse, 0xa0, R28.reuse, 0xfe, !PT ;  /* 0x000000a0180a7812 */ /* 0x141fe400078efe1c */
[C-C-:B--2---:R-:W-:Y:S01]  /*2fb60*/  LOP3.LUT R11, R24.reuse, 0xa8, R28.reuse, 0xfe, !PT ;  /* 0x000000a8180b7812 */ /* 0x144fe200078efe1c */
[----:B-1----:R0:W-:Y:S04]  /*2fb70*/  STL [R1+0xb18], R6 ;  /* 0x000b180601007387 */ /* 0x0021e80000100800 */
[----:B------:R1:W-:Y:S04]  /*2fb80*/  STL [R1+0xb08], R7 ;  /* 0x000b080701007387 */ /* 0x0003e80000100800 */
[----:B------:R2:W-:Y:S01]  /*2fb90*/  STL [R1+0x38], R11 ;  /* 0x0000380b01007387 */ /* 0x0005e20000100800 */
[----:B0-----:R-:W-:-:S02]  /*2fba0*/  LOP3.LUT R6, R24, 0xb0, R28, 0xfe, !PT ;  /* 0x000000b018067812 */ /* 0x001fc400078efe1c */
[C-C-:B-1----:R-:W-:Y:S02]  /*2fbb0*/  LOP3.LUT R7, R24.reuse, 0xc0, R28.reuse, 0xfe, !PT ;  /* 0x000000c018077812 */ /* 0x142fe400078efe1c */
[----:B--2---:R-:W-:-:S03]  /*2fbc0*/  LOP3.LUT R11, R24, 0xe0, R28, 0xfe, !PT ;  /* 0x000000e0180b7812 */ /* 0x004fc600078efe1c */
[----:B------:R0:W-:Y:S04]  /*2fbd0*/  STL [R1+0x44], R7 ;  /* 0x0000440701007387 */ /* 0x0001e80000100800 */
[----:B------:R1:W-:Y:S04]  /*2fbe0*/  STL [R1+0x58], R18 ;  /* 0x0000581201007387 */ /* 0x0003e80000100800 */
[----:B------:R2:W-:Y:S01]  /*2fbf0*/  STL [R1+0x34], R20 ;  /* 0x0000341401007387 */ /* 0x0005e20000100800 */
[----:B0-----:R-:W-:-:S03]  /*2fc00*/  LOP3.LUT R7, R24, 0xe8, R28, 0xfe, !PT ;  /* 0x000000e818077812 */ /* 0x001fc600078efe1c */
[----:B------:R-:W3:Y:S01]  /*2fc10*/  LDL.LU R29, [R1+0xb30] ;  /* 0x000b3000011d7983 */ /* 0x000ee20000300800 */
[C-C-:B-1----:R-:W-:Y:S02]  /*2fc20*/  LOP3.LUT R18, R24.reuse, 0x70, R28.reuse, 0xfe, !PT ;  /* 0x0000007018127812 */ /* 0x142fe400078efe1c */
[----:B------:R-:W-:Y:S02]  /*2fc30*/  LOP3.LUT R28, R24, 0x68, R28, 0xfe, !PT ;  /* 0x00000068181c7812 */ /* 0x000fe400078efe1c */
[CC--:B------:R-:W-:Y:S02]  /*2fc40*/  LEA R24, P1, R2.reuse, R0.reuse, 0x1 ;  /* 0x0000000002187211 */ /* 0x0c0fe400078208ff */
[----:B--2---:R-:W-:Y:S02]  /*2fc50*/  LEA R20, P6, R21, R0, 0x1 ;  /* 0x0000000015147211 */ /* 0x004fe400078c08ff */
[----:B------:R-:W-:Y:S02]  /*2fc60*/  LEA.HI.X.SX32 R25, R2, R3, 0x1, P1 ;  /* 0x0000000302197211 */ /* 0x000fe400008f0eff */
[C---:B------:R-:W-:Y:S01]  /*2fc70*/  ISETP.LT.AND P1, PT, R26.reuse, UR15, !P0 ;  /* 0x0000000f1a007c0c */ /* 0x040fe2000c721270 */
[----:B------:R-:W-:-:S02]  /*2fc80*/  IMAD R26, R26, R22, RZ ;  /* 0x000000161a1a7224 */ /* 0x000fc400078e02ff */
[----:B------:R0:W-:Y:S01]  /*2fc90*/  @P4 STG.E.U16 desc[UR10][R24.64], R16 ;  /* 0x0000001018004986 */ /* 0x0001e2000c10150a */
[-C--:B------:R-:W-:Y:S01]  /*2fca0*/  LEA R22, P4, R23, R0.reuse, 0x1 ;  /* 0x0000000017167211 */ /* 0x080fe200078808ff */
[----:B0-----:R-:W0:Y:S01]  /*2fcb0*/  LDC R25, c[0x0][0x3b8] ;  /* 0x0000ee00ff197b82 */ /* 0x001e220000000800 */
[-C--:B------:R-:W-:Y:S02]  /*2fcc0*/  LEA.HI.X.SX32 R21, R21, R3.reuse, 0x1, P6 ;  /* 0x0000000315157211 */ /* 0x080fe400030f0eff */
[----:B------:R-:W-:Y:S02]  /*2fcd0*/  LEA.HI.X.SX32 R23, R23, R3, 0x1, P4 ;  /* 0x0000000317177211 */ /* 0x000fe400020f0eff */
[C---:B------:R-:W-:Y:S02]  /*2fce0*/  LEA R24, P6, R26.reuse, R0, 0x1 ;  /* 0x000000001a187211 */ /* 0x040fe400078c08ff */
[C---:B------:R-:W-:Y:S01]  /*2fcf0*/  ISETP.LT.AND P4, PT, R27.reuse, UR15, !P0 ;  /* 0x0000000f1b007c0c */ /* 0x040fe2000c781270 */
[----:B------:R1:W-:Y:S04]  /*2fd00*/  @P2 STG.E.U16 desc[UR10][R20.64], R12 ;  /* 0x0000000c14002986 */ /* 0x0003e8000c10150a */
[----:B------:R2:W-:Y:S01]  /*2fd10*/  @P3 STG.E.U16 desc[UR10][R22.64], R8 ;  /* 0x0000000816003986 */ /* 0x0005e2000c10150a */
[----:B0-----:R-:W-:Y:S01]  /*2fd20*/  IMAD R27, R27, R25, RZ ;  /* 0x000000191b1b7224 */ /* 0x001fe200078e02ff */
[----:B------:R-:W-:-:S02]  /*2fd30*/  LEA.HI.X.SX32 R25, R26, R3, 0x1, P6 ;  /* 0x000000031a197211 */ /* 0x000fc400030f0eff */
[----:B------:R-:W4:Y:S02]  /*2fd40*/  LDL.LU R26, [R1+0x8] ;  /* 0x00000800011a7983 */ /* 0x000f240000300800 */
[C---:B-1----:R-:W-:Y:S02]  /*2fd50*/  LEA R20, P3, R27.reuse, R0, 0x1 ;  /* 0x000000001b147211 */ /* 0x042fe400078608ff */
[----:B------:R0:W-:Y:S02]  /*2fd60*/  @P1 STG.E.U16 desc[UR10][R24.64], R4 ;  /* 0x0000000418001986 */ /* 0x0001e4000c10150a */
[----:B------:R-:W-:Y:S02]  /*2fd70*/  LEA.HI.X.SX32 R21, R27, R3, 0x1, P3 ;  /* 0x000000031b157211 */ /* 0x000fe400018f0eff */
[----:B--2---:R-:W2:Y:S04]  /*2fd80*/  LDL.LU R23, [R1] ;  /* 0x0000000001177983 */ /* 0x004ea80000300800 */
[----:B------:R-:W5:Y:S01]  /*2fd90*/  LDL.LU R27, [R1+0x30] ;  /* 0x00003000011b7983 */ /* 0x000f620000300800 */
[----:B0-----:R-:W-:-:S03]  /*2fda0*/  PRMT R4, R16, 0x7632, R4 ;  /* 0x0000763210047816 */ /* 0x001fc60000000004 */
[----:B------:R-:W4:Y:S01]  /*2fdb0*/  LDL.LU R25, [R1+0x1c] ;  /* 0x00001c0001197983 */ /* 0x000f220000300800 */
[----:B------:R-:W0:Y:S03]  /*2fdc0*/  LDC R24, c[0x0][0x3b8] ;  /* 0x0000ee00ff187b82 */ /* 0x000e260000000800 */
[----:B------:R1:W-:Y:S02]  /*2fdd0*/  @P4 STG.E.U16 desc[UR10][R20.64], R4 ;  /* 0x0000000414004986 */ /* 0x0003e4000c10150a */
[----:B-1----:R-:W-:Y:S02]  /*2fde0*/  PRMT R4, R12, 0x7632, R4 ;  /* 0x000076320c047816 */ /* 0x002fe40000000004 */
[----:B------:R-:W4:Y:S01]  /*2fdf0*/  LDL.LU R12, [R1+0x4] ;  /* 0x00000400010c7983 */ /* 0x000f220000300800 */
[C---:B---3--:R-:W-:Y:S01]  /*2fe00*/  ISETP.LT.AND P2, PT, R29.reuse, UR15, !P0 ;  /* 0x0000000f1d007c0c */ /* 0x048fe2000c741270 */
[----:B0-----:R-:W-:-:S05]  /*2fe10*/  IMAD R29, R29, R24, RZ ;  /* 0x000000181d1d7224 */ /* 0x001fca00078e02ff */
[----:B------:R-:W-:Y:S02]  /*2fe20*/  LEA R22, P1, R29, R0, 0x1 ;  /* 0x000000001d167211 */ /* 0x000fe400078208ff */
[C---:B--2---:R-:W-:Y:S01]  /*2fe30*/  ISETP.LT.AND P3, PT, R23.reuse, UR15, !P0 ;  /* 0x0000000f17007c0c */ /* 0x044fe2000c761270 */
[----:B------:R-:W-:Y:S01]  /*2fe40*/  IMAD R16, R23, R24, RZ ;  /* 0x0000001817107224 */ /* 0x000fe200078e02ff */
[-C--:B------:R-:W-:Y:S02]  /*2fe50*/  LEA.HI.X.SX32 R23, R29, R3.reuse, 0x1, P1 ;  /* 0x000000031d177211 */ /* 0x080fe400008f0eff */
[----:B------:R-:W2:Y:S02]  /*2fe60*/  LDL.LU R29, [R1+0x14] ;  /* 0x00001400011d7983 */ /* 0x000ea40000300800 */
[C---:B------:R-:W-:Y:S02]  /*2fe70*/  LEA R20, P4, R16.reuse, R0, 0x1 ;  /* 0x0000000010147211 */ /* 0x040fe400078808ff */
[----:B------:R0:W-:Y:S02]  /*2fe80*/  @P2 STG.E.U16 desc[UR10][R22.64], R4 ;  /* 0x0000000416002986 */ /* 0x0001e4000c10150a */
[----:B------:R-:W-:-:S02]  /*2fe90*/  LEA.HI.X.SX32 R21, R16, R3, 0x1, P4 ;  /* 0x0000000310157211 */ /* 0x000fc400020f0eff */
[----:B------:R-:W3:Y:S01]  /*2fea0*/  LDL.LU R16, [R1+0x10] ;  /* 0x0000100001107983 */ /* 0x000ee20000300800 */
[----:B------:R-:W-:Y:S02]  /*2feb0*/  ISETP.LT.AND P4, PT, R17, UR15, !P0 ;  /* 0x0000000f11007c0c */ /* 0x000fe4000c781270 */
[C---:B----4-:R-:W-:Y:S01]  /*2fec0*/  ISETP.LT.AND P1, PT, R12.reuse, UR15, !P0 ;  /* 0x0000000f0c007c0c */ /* 0x050fe2000c721270 */
[----:B------:R-:W-:-:S05]  /*2fed0*/  IMAD R12, R12, R24, RZ ;  /* 0x000000180c0c7224 */ /* 0x000fca00078e02ff */
[----:B0-----:R-:W-:-:S04]  /*2fee0*/  LEA R22, P2, R12, R0, 0x1 ;  /* 0x000000000c167211 */ /* 0x001fc800078408ff */
[----:B------:R-:W-:Y:S02]  /*2fef0*/  LEA.HI.X.SX32 R23, R12, R3, 0x1, P2 ;  /* 0x000000030c177211 */ /* 0x000fe400010f0eff */
[----:B------:R-:W-:Y:S01]  /*2ff00*/  PRMT R12, R4, 0x7632, R12 ;  /* 0x00007632040c7816 */ /* 0x000fe2000000000c */
[----:B------:R-:W-:Y:S02]  /*2ff10*/  IMAD R4, R17, R24, RZ ;  /* 0x0000001811047224 */ /* 0x000fe400078e02ff */
[----:B------:R-:W4:Y:S01]  /*2ff20*/  LDL.LU R17, [R1+0xb2c] ;  /* 0x000b2c0001117983 */ /* 0x000f220000300800 */
[----:B------:R-:W-:-:S05]  /*2ff30*/  PRMT R8, R8, 0x7632, R8 ;  /* 0x0000763208087816 */ /* 0x000fca0000000008 */
[----:B------:R0:W-:Y:S01]  /*2ff40*/  @P3 STG.E.U16 desc[UR10][R20.64], R8 ;  /* 0x0000000814003986 */ /* 0x0001e2000c10150a */
[----:B------:R-:W-:-:S03]  /*2ff50*/  ISETP.LT.AND P3, PT, R26, UR15, !P0 ;  /* 0x0000000f1a007c0c */ /* 0x000fc6000c761270 */
[----:B------:R1:W-:Y:S01]  /*2ff60*/  @P1 STG.E.U16 desc[UR10][R22.64], R12 ;  /* 0x0000000c16001986 */ /* 0x0003e2000c10150a */
[----:B0-----:R-:W-:-:S03]  /*2ff70*/  IMAD R8, R26, R24, RZ ;  /* 0x000000181a087224 */ /* 0x001fc600078e02ff */
[----:B------:R-:W5:Y:S01]  /*2ff80*/  LDL.LU R26, [R1+0x24] ;  /* 0x00002400011a7983 */ /* 0x000f620000300800 */
[-C--:B-1----:R-:W-:Y:S02]  /*2ff90*/  LEA R22, P6, R4, R0.reuse, 0x1 ;  /* 0x0000000004167211 */ /* 0x082fe400078c08ff */
[----:B------:R-:W-:Y:S02]  /*2ffa0*/  LEA R20, P2, R8, R0, 0x1 ;  /* 0x0000000008147211 */ /* 0x000fe400078408ff */
[-C--:B------:R-:W-:Y:S02]  /*2ffb0*/  LEA.HI.X.SX32 R23, R4, R3.reuse, 0x1, P6 ;  /* 0x0000000304177211 */ /* 0x080fe400030f0eff */
[----:B------:R-:W-:Y:S01]  /*2ffc0*/  LEA.HI.X.SX32 R21, R8, R3, 0x1, P2 ;  /* 0x0000000308157211 */ /* 0x000fe200010f0eff */
[CC--:B--2---:R-:W-:Y:S01]  /*2ffd0*/  IMAD R4, R29.reuse, R24.reuse, RZ ;  /* 0x000000181d047224 */ /* 0x0c4fe200078e02ff */
[----:B------:R-:W-:Y:S01]  /*2ffe0*/  ISETP.LT.AND P2, PT, R29, UR15, !P0 ;  /* 0x0000000f1d007c0c */ /* 0x000fe2000c741270 */
[C---:B---3--:R-:W-:Y:S01]  /*2fff0*/  IMAD R8, R16.reuse, R24, RZ ;  /* 0x0000001810087224 */ /* 0x048fe200078e02ff */
[----:B------:R-:W-:Y:S01]  /*30000*/  ISETP.LT.AND P1, PT, R16, UR15, !P0 ;  /* 0x0000000f10007c0c */ /* 0x000fe2000c721270 */
[----:B----4-:R0:W-:Y:S04]  /*30010*/  @P3 STG.E.U16 desc[UR10][R20.64], R17 ;  /* 0x0000001114003986 */ /* 0x0101e8000c10150a */
[----:B------:R1:W-:Y:S01]  /*30020*/  @P4 STG.E.U16 desc[UR10][R22.64], R13 ;  /* 0x0000000d16004986 */ /* 0x0003e2000c10150a */
[----:B0-----:R-:W-:-:S02]  /*30030*/  LEA R20, P3, R8, R0, 0x1 ;  /* 0x0000000008147211 */ /* 0x001fc400078608ff */
[----:B-1----:R-:W-:Y:S02]  /*30040*/  LEA R22, P6, R4, R0, 0x1 ;  /* 0x0000000004167211 */ /* 0x002fe400078c08ff */
[-C--:B------:R-:W-:Y:S02]  /*30050*/  LEA.HI.X.SX32 R21, R8, R3.reuse, 0x1, P3 ;  /* 0x0000000308157211 */ /* 0x080fe400018f0eff */
[----:B------:R-:W-:Y:S01]  /*30060*/  LEA.HI.X.SX32 R23, R4, R3, 0x1, P6 ;  /* 0x0000000304177211 */ /* 0x000fe200030f0eff */
[C---:B------:R-:W-:Y:S01]  /*30070*/  IMAD R4, R18.reuse, R24, RZ ;  /* 0x0000001812047224 */ /* 0x040fe200078e02ff */
[----:B-----5:R-:W-:Y:S01]  /*30080*/  ISETP.LT.AND P3, PT, R27, UR15, !P0 ;  /* 0x0000000f1b007c0c */ /* 0x020fe2000c761270 */
[----:B------:R0:W-:Y:S04]  /*30090*/  @P1 STG.E.U16 desc[UR10][R20.64], R9 ;  /* 0x0000000914001986 */ /* 0x0001e8000c10150a */
[----:B------:R-:W-:Y:S01]  /*300a0*/  @P2 STG.E.U16 desc[UR10][R22.64], R5 ;  /* 0x0000000516002986 */ /* 0x000fe2000c10150a */
[----:B------:R-:W-:-:S03]  /*300b0*/  ISETP.LT.AND P2, PT, R18, UR15, !P0 ;  /* 0x0000000f12007c0c */ /* 0x000fc6000c741270 */
[----:B------:R-:W2:Y:S04]  /*300c0*/  LDL.LU R27, [R1+0x38] ;  /* 0x00003800011b7983 */ /* 0x000ea80000300800 */
[----:B------:R-:W3:Y:S01]  /*300d0*/  LDL.LU R18, [R1+0xb28] ;  /* 0x000b280001127983 */ /* 0x000ee20000300800 */
[CC--:B------:R-:W-:Y:S01]  /*300e0*/  IMAD R8, R25.reuse, R24.reuse, RZ ;  /* 0x0000001819087224 */ /* 0x0c0fe200078e02ff */
[----:B------:R-:W-:Y:S02]  /*300f0*/  ISETP.LT.AND P4, PT, R25, UR15, !P0 ;  /* 0x0000000f19007c0c */ /* 0x000fe4000c781270 */
[C---:B------:R-:W-:Y:S01]  /*30100*/  ISETP.LT.AND P1, PT, R28.reuse, UR15, !P0 ;  /* 0x0000000f1c007c0c */ /* 0x040fe2000c721270 */
[----:B------:R-:W-:Y:S01]  /*30110*/  IMAD R28, R28, R24, RZ ;  /* 0x000000181c1c7224 */ /* 0x000fe200078e02ff */
[----:B0-----:R-:W-:Y:S01]  /*30120*/  LEA R20, P6, R8, R0, 0x1 ;  /* 0x0000000008147211 */ /* 0x001fe200078c08ff */
[----:B------:R-:W4:Y:S01]  /*30130*/  LDL.LU R25, [R1+0x44] ;  /* 0x0000440001197983 */ /* 0x000f220000300800 */
[----:B------:R-:W-:-:S02]  /*30140*/  PRMT R17, R17, 0x7632, R17 ;  /* 0x0000763211117816 */ /* 0x000fc40000000011 */
[-C--:B------:R-:W-:Y:S02]  /*30150*/  LEA.HI.X.SX32 R21, R8, R3.reuse, 0x1, P6 ;  /* 0x0000000308157211 */ /* 0x080fe400030f0eff */
[CC--:B------:R-:W-:Y:S02]  /*30160*/  LEA R16, P6, R28.reuse, R0.reuse, 0x1 ;  /* 0x000000001c107211 */ /* 0x0c0fe400078c08ff */
[----:B------:R-:W-:Y:S01]  /*30170*/  PRMT R13, R13, 0x7632, R13 ;  /* 0x000076320d0d7816 */ /* 0x000fe2000000000d */
[----:B------:R0:W-:Y:S01]  /*30180*/  @P4 STG.E.U16 desc[UR10][R20.64], R17 ;  /* 0x0000001114004986 */ /* 0x0001e2000c10150a */
[----:B------:R-:W-:Y:S02]  /*30190*/  PRMT R9, R9, 0x7632, R9 ;  /* 0x0000763209097816 */ /* 0x000fe40000000009 */
[----:B0-----:R-:W-:Y:S02]  /*301a0*/  LEA.HI.X.SX32 R17, R28, R3, 0x1, P6 ;  /* 0x000000031c117211 */ /* 0x001fe400030f0eff */
[----:B------:R-:W-:-:S03]  /*301b0*/  LEA R12, P6, R4, R0, 0x1 ;  /* 0x00000000040c7211 */ /* 0x000fc600078c08ff */
[----:B------:R0:W-:Y:S02]  /*301c0*/  @P1 STG.E.U16 desc[UR10][R16.64], R13 ;  /* 0x0000000d10001986 */ /* 0x0001e4000c10150a */
[----:B0-----:R-:W-:-:S05]  /*301d0*/  LEA.HI.X.SX32 R13, R4, R3, 0x1, P6 ;  /* 0x00000003040d7211 */ /* 0x001fca00030f0eff */
[----:B------:R0:W-:Y:S01]  /*301e0*/  @P2 STG.E.U16 desc[UR10][R12.64], R9 ;  /* 0x000000090c002986 */ /* 0x0001e2000c10150a */
[----:B------:R-:W-:Y:S02]  /*301f0*/  ISETP.LT.AND P2, PT, R14, UR15, !P0 ;  /* 0x0000000f0e007c0c */ /* 0x000fe4000c741270 */
[----:B---3--:R-:W-:Y:S02]  /*30200*/  ISETP.LT.AND P1, PT, R18, UR15, !P0 ;  /* 0x0000000f12007c0c */ /* 0x008fe4000c721270 */
[----:B------:R-:W3:Y:S04]  /*30210*/  LDL.LU R18, [R1+0xb24] ;  /* 0x000b240001127983 */ /* 0x000ee80000300800 */
[----:B------:R-:W5:Y:S01]  /*30220*/  LDL.LU R14, [R1+0xb20] ;  /* 0x000b2000010e7983 */ /* 0x000f620000300800 */
[C---:B------:R-:W-:Y:S01]  /*30230*/  IMAD R20, R26.reuse, R24, RZ ;  /* 0x000000181a147224 */ /* 0x040fe200078e02ff */
[----:B------:R-:W-:Y:S01]  /*30240*/  ISETP.LT.AND P4, PT, R26, UR15, !P0 ;  /* 0x0000000f1a007c0c */ /* 0x000fe2000c781270 */
[----:B------:R-:W-:Y:S01]  /*30250*/  IMAD R2, R24, 0x80, R2 ;  /* 0x0000008018027824 */ /* 0x000fe200078e0202 */
[----:B0-----:R-:W-:Y:S01]  /*30260*/  PRMT R13, R5, 0x7632, R13 ;  /* 0x00007632050d7816 */ /* 0x001fe2000000000d */
[----:B------:R-:W2:Y:S01]  /*30270*/  LDL.LU R26, [R1+0x28] ;  /* 0x00002800011a7983 */ /* 0x000ea20000300800 */
[----:B------:R-:W-:Y:S01]  /*30280*/  LEA R8, P6, R20, R0, 0x1 ;  /* 0x0000000014087211 */ /* 0x000fe200078c08ff */
[----:B------:R-:W-:-:S03]  /*30290*/  IMAD R12, R24, 0x8, R2 ;  /* 0x00000008180c7824 */ /* 0x000fc600078e0202 */
[----:B------:R-:W-:Y:S02]  /*302a0*/  LEA.HI.X.SX32 R9, R20, R3, 0x1, P6 ;  /* 0x0000000314097211 */ /* 0x000fe400030f0eff */
[----:B------:R-:W-:-:S03]  /*302b0*/  LEA R4, P6, R2, R0, 0x1 ;  /* 0x0000000002047211 */ /* 0x000fc600078c08ff */
[----:B------:R0:W-:Y:S01]  /*302c0*/  @P4 STG.E.U16 desc[UR10][R8.64], R13 ;  /* 0x0000000d08004986 */ /* 0x0001e2000c10150a */
[----:B------:R-:W-:Y:S02]  /*302d0*/  LEA.HI.X.SX32 R5, R2, R3, 0x1, P6 ;  /* 0x0000000302057211 */ /* 0x000fe400030f0eff */
[----:B------:R-:W-:Y:S02]  /*302e0*/  ISETP.LT.AND P4, PT, R10, UR15, !P0 ;  /* 0x0000000f0a007c0c */ /* 0x000fe4000c781270 */
[----:B------:R-:W4:Y:S01]  /*302f0*/  LDL.LU R10, [R1+0xb1c] ;  /* 0x000b1c00010a7983 */ /* 0x000f220000300800 */
[----:B0-----:R-:W-:-:S04]  /*30300*/  LEA R8, P6, R12, R0, 0x1 ;  /* 0x000000000c087211 */ /* 0x001fc800078c08ff */
[----:B------:R-:W-:Y:S01]  /*30310*/  LEA.HI.X.SX32 R9, R12, R3, 0x1, P6 ;  /* 0x000000030c097211 */ /* 0x000fe200030f0eff */
[----:B---3--:R0:W-:Y:S04]  /*30320*/  @P5 STG.E.U16 desc[UR10][R4.64], R18 ;  /* 0x0000001204005986 */ /* 0x0081e8000c10150a */
[----:B-----5:R1:W-:Y:S01]  /*30330*/  @P3 STG.E.U16 desc[UR10][R8.64], R14 ;  /* 0x0000000e08003986 */ /* 0x0203e2000c10150a */
[----:B------:R-:W-:-:S03]  /*30340*/  ISETP.LT.AND P3, PT, R6, UR15, !P0 ;  /* 0x0000000f06007c0c */ /* 0x000fc6000c761270 */
[----:B------:R-:W3:Y:S01]  /*30350*/  LDL.LU R6, [R1+0xb18] ;  /* 0x000b180001067983 */ /* 0x000ee20000300800 */
[----:B------:R-:W-:-:S04]  /*30360*/  IMAD R2, R24, 0x8, R12 ;  /* 0x0000000818027824 */ /* 0x000fc800078e020c */
[----:B------:R-:W-:Y:S01]  /*30370*/  IMAD R12, R24, 0x8, R2 ;  /* 0x00000008180c7824 */ /* 0x000fe200078e0202 */
[----:B0-----:R-:W-:-:S04]  /*30380*/  LEA R4, P6, R2, R0, 0x1 ;  /* 0x0000000002047211 */ /* 0x001fc800078c08ff */
[-C--:B------:R-:W-:Y:S01]  /*30390*/  LEA.HI.X.SX32 R5, R2, R3.reuse, 0x1, P6 ;  /* 0x0000000302057211 */ /* 0x080fe200030f0eff */
[----:B------:R-:W-:Y:S01]  /*303a0*/  IMAD R2, R24, 0x8, R12 ;  /* 0x0000000818027824 */ /* 0x000fe200078e020c */
[CC--:B-1----:R-:W-:Y:S02]  /*303b0*/  LEA R8, P6, R12.reuse, R0.reuse, 0x1 ;  /* 0x000000000c087211 */ /* 0x0c2fe400078c08ff */
[----:B--2---:R-:W-:Y:S01]  /*303c0*/  ISETP.LT.AND P5, PT, R27, UR15, !P0 ;  /* 0x0000000f1b007c0c */ /* 0x004fe2000c7a1270 */
[----:B----4-:R0:W-:Y:S01]  /*303d0*/  @P1 STG.E.U16 desc[UR10][R4.64], R10 ;  /* 0x0000000a04001986 */ /* 0x0101e2000c10150a */
[----:B------:R-:W-:Y:S01]  /*303e0*/  LEA.HI.X.SX32 R9, R12, R3, 0x1, P6 ;  /* 0x000000030c097211 */ /* 0x000fe200030f0eff */
[----:B------:R-:W-:Y:S01]  /*303f0*/  IMAD R12, R24, 0x8, R2 ;  /* 0x00000008180c7824 */ /* 0x000fe200078e0202 */
[----:B------:R-:W-:Y:S01]  /*30400*/  PRMT R18, R18, 0x7632, R18 ;  /* 0x0000763212127816 */ /* 0x000fe20000000012 */
[----:B------:R-:W2:Y:S01]  /*30410*/  LDL.LU R27, [R1+0x58] ;  /* 0x00005800011b7983 */ /* 0x000ea20000300800 */
[----:B0-----:R-:W-:-:S04]  /*30420*/  LEA R4, P6, R2, R0, 0x1 ;  /* 0x0000000002047211 */ /* 0x001fc800078c08ff */
[----:B------:R-:W-:Y:S02]  /*30430*/  LEA.HI.X.SX32 R5, R2, R3, 0x1, P6 ;  /* 0x0000000302057211 */ /* 0x000fe400030f0eff */
[----:B------:R-:W-:Y:S02]  /*30440*/  PRMT R14, R14, 0x7632, R14 ;  /* 0x000076320e0e7816 */ /* 0x000fe4000000000e */
[----:B------:R-:W-:Y:S01]  /*30450*/  ISETP.LT.AND P1, PT, R25, UR15, !P0 ;  /* 0x0000000f19007c0c */ /* 0x000fe2000c721270 */
[----:B---3--:R0:W-:Y:S01]  /*30460*/  @P2 STG.E.U16 desc[UR10][R8.64], R6 ;  /* 0x0000000608002986 */ /* 0x0081e2000c10150a */
[----:B------:R-:W-:-:S03]  /*30470*/  ISETP.LT.AND P2, PT, R15, UR15, !P0 ;  /* 0x0000000f0f007c0c */ /* 0x000fc6000c741270 */
[----:B------:R1:W-:Y:S04]  /*30480*/  @P4 STG.E.U16 desc[UR10][R4.64], R18 ;  /* 0x0000001204004986 */ /* 0x0003e8000c10150a */
[----:B------:R-:W3:Y:S01]  /*30490*/  LDL.LU R15, [R1+0xb14] ;  /* 0x000b1400010f7983 */ /* 0x000ee20000300800 */
[----:B0-----:R-:W-:-:S03]  /*304a0*/  LEA R8, P6, R12, R0, 0x1 ;  /* 0x000000000c087211 */ /* 0x001fc600078c08ff */
[----:B------:R-:W4:Y:S01]  /*304b0*/  LDL.LU R25, [R1+0x2c] ;  /* 0x00002c0001197983 */ /* 0x000f220000300800 */
[----:B------:R-:W-:-:S05]  /*304c0*/  LEA.HI.X.SX32 R9, R12, R3, 0x1, P6 ;  /* 0x000000030c097211 */ /* 0x000fca00030f0eff */
[----:B------:R-:W-:Y:S01]  /*304d0*/  @P5 STG.E.U16 desc[UR10][R8.64], R14 ;  /* 0x0000000e08005986 */ /* 0x000fe2000c10150a */
[----:B------:R-:W-:-:S03]  /*304e0*/  ISETP.LT.AND P5, PT, R19, UR15, !P0 ;  /* 0x0000000f13007c0c */ /* 0x000fc6000c7a1270 */
[----:B------:R-:W5:Y:S01]  /*304f0*/  LDL.LU R19, [R1+0xb10] ;  /* 0x000b100001137983 */ /* 0x000f620000300800 */
[----:B------:R-:W-:Y:S01]  /*30500*/  IMAD R2, R24, 0x8, R12 ;  /* 0x0000000818027824 */ /* 0x000fe200078e020c */
[C---:B------:R-:W-:Y:S01]  /*30510*/  ISETP.LT.AND P4, PT, R26.reuse, UR15, !P0 ;  /* 0x0000000f1a007c0c */ /* 0x040fe2000c781270 */
[----:B------:R-:W-:Y:S01]  /*30520*/  IMAD R13, R26, R24, RZ ;  /* 0x000000181a0d7224 */ /* 0x000fe200078e02ff */
[----:B------:R-:W-:Y:S01]  /*30530*/  PRMT R10, R10, 0x7632, R10 ;  /* 0x000076320a0a7816 */ /* 0x000fe2000000000a */
[----:B------:R-:W2:Y:S01]  /*30540*/  LDL.LU R26, [R1+0x34] ;  /* 0x00003400011a7983 */ /* 0x000ea20000300800 */
[----:B-1----:R-:W-:-:S04]  /*30550*/  LEA R4, P6, R2, R0, 0x1 ;  /* 0x0000000002047211 */ /* 0x002fc800078c08ff */
[-C--:B------:R-:W-:Y:S01]  /*30560*/  LEA.HI.X.SX32 R5, R2, R3.reuse, 0x1, P6 ;  /* 0x0000000302057211 */ /* 0x080fe200030f0eff */
[----:B------:R-:W-:Y:S01]  /*30570*/  IMAD R2, R24, 0x10, R2 ;  /* 0x0000001018027824 */ /* 0x000fe200078e0202 */
[CC--:B------:R-:W-:Y:S02]  /*30580*/  LEA R12, P6, R13.reuse, R0.reuse, 0x1 ;  /* 0x000000000d0c7211 */ /* 0x0c0fe400078c08ff */
[----:B------:R-:W-:Y:S01]  /*30590*/  PRMT R17, R6, 0x7632, R17 ;  /* 0x0000763206117816 */ /* 0x000fe20000000011 */
[----:B------:R-:W-:Y:S01]  /*305a0*/  @P3 STG.E.U16 desc[UR10][R4.64], R10 ;  /* 0x0000000a04003986 */ /* 0x000fe2000c10150a */
[----:B------:R-:W-:Y:S01]  /*305b0*/  LEA.HI.X.SX32 R13, R13, R3, 0x1, P6 ;  /* 0x000000030d0d7211 */ /* 0x000fe200030f0eff */
[----:B------:R-:W-:Y:S01]  /*305c0*/  IMAD R6, R24, 0x8, R2 ;  /* 0x0000000818067824 */ /* 0x000fe200078e0202 */
[----:B------:R-:W-:-:S03]  /*305d0*/  LEA R16, P3, R2, R0, 0x1 ;  /* 0x0000000002107211 */ /* 0x000fc600078608ff */
[----:B------:R0:W-:Y:S01]  /*305e0*/  @P4 STG.E.U16 desc[UR10][R12.64], R17 ;  /* 0x000000110c004986 */ /* 0x0001e2000c10150a */
[----:B------:R-:W-:-:S04]  /*305f0*/  LEA R20, P6, R6, R0, 0x1 ;  /* 0x0000000006147211 */ /* 0x000fc800078c08ff */
[-C--:B------:R-:W-:Y:S02]  /*30600*/  LEA.HI.X.SX32 R21, R6, R3.reuse, 0x1, P6 ;  /* 0x0000000306157211 */ /* 0x080fe400030f0eff */
[----:B0-----:R-:W-:Y:S01]  /*30610*/  LEA.HI.X.SX32 R17, R2, R3, 0x1, P3 ;  /* 0x0000000302117211 */ /* 0x001fe200018f0eff */
[----:B------:R-:W-:-:S04]  /*30620*/  IMAD R2, R24, 0x8, R6 ;  /* 0x0000000818027824 */ /* 0x000fc800078e0206 */
[----:B------:R-:W-:Y:S01]  /*30630*/  IMAD R6, R24, 0x8, R2 ;  /* 0x0000000818067824 */ /* 0x000fe200078e0202 */
[----:B------:R-:W-:Y:S02]  /*30640*/  ISETP.LT.AND P3, PT, R11, UR15, !P0 ;  /* 0x0000000f0b007c0c */ /* 0x000fe4000c761270 */
[----:B------:R-:W4:Y:S04]  /*30650*/  LDL.LU R11, [R1+0xb0c] ;  /* 0x000b0c00010b7983 */ /* 0x000f280000300800 */
[----:B-----5:R-:W-:Y:S04]  /*30660*/  @P1 STG.E.U16 desc[UR10][R16.64], R19 ;  /* 0x0000001310001986 */ /* 0x020fe8000c10150a */
[----:B---3--:R0:W-:Y:S01]  /*30670*/  @P2 STG.E.U16 desc[UR10][R20.64], R15 ;  /* 0x0000000f14002986 */ /* 0x0081e2000c10150a */
[----:B------:R-:W-:-:S04]  /*30680*/  LEA R12, P2, R6, R0, 0x1 ;  /* 0x00000000060c7211 */ /* 0x000fc800078408ff */
[----:B------:R-:W-:Y:S02]  /*30690*/  LEA.HI.X.SX32 R13, R6, R3, 0x1, P2 ;  /* 0x00000003060d7211 */ /* 0x000fe400010f0eff */
[----:B------:R-:W-:Y:S02]  /*306a0*/  ISETP.LT.AND P2, PT, R7, UR15, !P0 ;  /* 0x0000000f07007c0c */ /* 0x000fe4000c741270 */
[----:B------:R-:W3:Y:S01]  /*306b0*/  LDL.LU R7, [R1+0xb08] ;  /* 0x000b080001077983 */ /* 0x000ee20000300800 */
[----:B------:R-:W-:Y:S01]  /*306c0*/  IMAD R9, R24, 0x8, R6 ;  /* 0x0000000818097824 */ /* 0x000fe200078e0206 */
[----:B------:R-:W-:-:S03]  /*306d0*/  LEA R4, P1, R2, R0, 0x1 ;  /* 0x0000000002047211 */ /* 0x000fc600078208ff */
[----:B------:R-:W-:Y:S01]  /*306e0*/  IMAD R10, R24, 0x8, R9 ;  /* 0x00000008180a7824 */ /* 0x000fe200078e0209 */
[----:B------:R-:W-:Y:S02]  /*306f0*/  LEA.HI.X.SX32 R5, R2, R3, 0x1, P1 ;  /* 0x0000000302057211 */ /* 0x000fe400008f0eff */
[----:B------:R-:W-:Y:S01]  /*30700*/  LEA R8, P1, R9, R0, 0x1 ;  /* 0x0000000009087211 */ /* 0x000fe200078208ff */
[----:B------:R-:W-:-:S03]  /*30710*/  IMAD R14, R24, 0x8, R10 ;  /* 0x00000008180e7824 */ /* 0x000fc600078e020a */
[-C--:B------:R-:W-:Y:S02]  /*30720*/  LEA.HI.X.SX32 R9, R9, R3.reuse, 0x1, P1 ;  /* 0x0000000309097211 */ /* 0x080fe400008f0eff */
[C---:B0-----:R-:W-:Y:S02]  /*30730*/  LEA R20, P1, R14.reuse, R0, 0x1 ;  /* 0x000000000e147211 */ /* 0x041fe400078208ff */
[----:B--2---:R-:W-:Y:S02]  /*30740*/  ISETP.LT.AND P4, PT, R27, UR15, !P0 ;  /* 0x0000000f1b007c0c */ /* 0x004fe4000c781270 */
[----:B------:R-:W-:Y:S02]  /*30750*/  LEA.HI.X.SX32 R21, R14, R3, 0x1, P1 ;  /* 0x000000030e157211 */ /* 0x000fe400008f0eff */
[----:B----4-:R-:W-:Y:S02]  /*30760*/  ISETP.LT.AND P1, PT, R25, UR15, !P0 ;  /* 0x0000000f19007c0c */ /* 0x010fe4000c721270 */
[----:B------:R-:W-:-:S02]  /*30770*/  ISETP.LT.AND P0, PT, R26, UR15, !P0 ;  /* 0x0000000f1a007c0c */ /* 0x000fc4000c701270 */
[C---:B------:R-:W-:Y:S01]  /*30780*/  LEA R16, P6, R10.reuse, R0, 0x1 ;  /* 0x000000000a107211 */ /* 0x040fe200078c08ff */
[----:B------:R-:W-:Y:S01]  /*30790*/  IMAD R18, R25, R24, RZ ;  /* 0x0000001819127224 */ /* 0x000fe200078e02ff */
[----:B------:R-:W-:Y:S02]  /*307a0*/  PRMT R19, R19, 0x7632, R19 ;  /* 0x0000763213137816 */ /* 0x000fe40000000013 */
[----:B------:R-:W-:Y:S02]  /*307b0*/  LEA.HI.X.SX32 R17, R10, R3, 0x1, P6 ;  /* 0x000000030a117211 */ /* 0x000fe400030f0eff */
[----:B------:R-:W-:Y:S01]  /*307c0*/  PRMT R15, R15, 0x7632, R15 ;  /* 0x000076320f0f7816 */ /* 0x000fe2000000000f */
[----:B------:R0:W-:Y:S01]  /*307d0*/  @P5 STG.E.U16 desc[UR10][R4.64], R11 ;  /* 0x0000000b04005986 */ /* 0x0001e2000c10150a */
[----:B------:R-:W-:Y:S02]  /*307e0*/  PRMT R10, R11, 0x7632, R10 ;  /* 0x000076320b0a7816 */ /* 0x000fe4000000000a */
[----:B------:R-:W-:-:S04]  /*307f0*/  LEA R2, P6, R18, R0, 0x1 ;  /* 0x0000000012027211 */ /* 0x000fc800078c08ff */
[----:B------:R-:W-:Y:S01]  /*30800*/  LEA.HI.X.SX32 R3, R18, R3, 0x1, P6 ;  /* 0x0000000312037211 */ /* 0x000fe200030f0eff */
[----:B---3--:R0:W-:Y:S04]  /*30810*/  @P4 STG.E.U16 desc[UR10][R12.64], R7 ;  /* 0x000000070c004986 */ /* 0x0081e8000c10150a */
[----:B------:R0:W-:Y:S04]  /*30820*/  @P3 STG.E.U16 desc[UR10][R8.64], R19 ;  /* 0x0000001308003986 */ /* 0x0001e8000c10150a */
[----:B------:R0:W-:Y:S04]  /*30830*/  @P2 STG.E.U16 desc[UR10][R16.64], R15 ;  /* 0x0000000f10002986 */ /* 0x0001e8000c10150a */
[----:B------:R0:W-:Y:S01]  /*30840*/  @P0 STG.E.U16 desc[UR10][R20.64], R10 ;  /* 0x0000000a14000986 */ /* 0x0001e2000c10150a */
[----:B------:R-:W-:Y:S05]  /*30850*/  @!P1 EXIT ;  /* 0x000000000000994d */ /* 0x000fea0003800000 */
[----:B0-----:R-:W-:-:S05]  /*30860*/  PRMT R7, R7, 0x7632, R7 ;  /* 0x0000763207077816 */ /* 0x001fca0000000007 */
[----:B------:R-:W-:Y:S01]  /*30870*/  STG.E.U16 desc[UR10][R2.64], R7 ;  /* 0x0000000702007986 */ /* 0x000fe2000c10150a */
[----:B------:R-:W-:Y:S05]  /*30880*/  EXIT ;  /* 0x000000000000794d */ /* 0x000fea0003800000 */
.L_x_3:
[----:B------:R-:W-:-:S00]  /*30890*/  BRA `(.L_x_3) ;  /* 0xfffffffc00fc7947 */ /* 0x000fc0000383ffff */
[----:B------:R-:W-:-:S00]  /*308a0*/  NOP ;  /* 0x0000000000007918 */ /* 0x000fc00000000000 */
        /* <DEDUP_REMOVED lines=13> */
.L_x_4:


//--------------------- .nv.shared.matmul_kernel  --------------------------
	.section	.nv.shared.matmul_kernel,"aw",@nobits
	.sectionflags	@""
	.align	16
	.zero		1024


//--------------------- .nv.shared.reserved.0     --------------------------
	.section	.nv.shared.reserved.0,"aw",@nobits
	.weak		__nv_reservedSMEM_offset_0_alias
	.size		__nv_reservedSMEM_offset_0_alias, 0, 64
	.other		__nv_reservedSMEM_offset_0_alias,@"STO_CUDA_RESERVED_SHARED STV_DEFAULT"
__nv_reservedSMEM_offset_0_alias:
	.zero		0
	.zero		64


//--------------------- .nv.constant0.matmul_kernel --------------------------
	.section	.nv.constant0.matmul_kernel,"a",@progbits
	.sectionflags	@""
	.align	4
.nv.constant0.matmul_kernel:
	.zero		976


//--------------------- SYMBOLS --------------------------

	.type		.nv.reservedSmem.offset0,@object
	.size		.nv.reservedSmem.offset0,0x4
	.type		.nv.reservedSmem.cap,@object
	.size		.nv.reservedSmem.cap,0x4
